def matmul_kernel(
    a_ptr,
    b_ptr,
    c_ptr,
    M,
    N,
    K,
    stride_am,
    stride_ak,
    stride_bk,
    stride_bn,
    stride_cm,
    stride_cn,
    BLOCK_M: tl.constexpr,
    BLOCK_N: tl.constexpr,
    BLOCK_K: tl.constexpr,
    GROUP_M: tl.constexpr,
):
    pid = tl.program_id(axis=0)
    num_pid_m = tl.cdiv(M, BLOCK_M)
    num_pid_n = tl.cdiv(N, BLOCK_N)
    num_pid_in_group = GROUP_M * num_pid_n
    group_id = pid // num_pid_in_group
    first_pid_m = group_id * GROUP_M
    group_size_m = min(num_pid_m - first_pid_m, GROUP_M)
    pid_m = first_pid_m + ((pid % num_pid_in_group) % group_size_m)
    pid_n = (pid % num_pid_in_group) // group_size_m

    offs_am = (pid_m * BLOCK_M + tl.arange(0, BLOCK_M)) % M
    offs_bn = (pid_n * BLOCK_N + tl.arange(0, BLOCK_N)) % N
    offs_k = tl.arange(0, BLOCK_K)
    a_ptrs = a_ptr + offs_am[:, None] * stride_am + offs_k[None, :] * stride_ak
    b_ptrs = b_ptr + offs_k[:, None] * stride_bk + offs_bn[None, :] * stride_bn

    acc = tl.zeros((BLOCK_M, BLOCK_N), dtype=tl.float32)
    for kk in range(0, tl.cdiv(K, BLOCK_K)):
        a = tl.load(a_ptrs, mask=offs_k[None, :] < K - kk * BLOCK_K, other=0.0)
        b = tl.load(b_ptrs, mask=offs_k[:, None] < K - kk * BLOCK_K, other=0.0)
        acc = tl.dot(a, b, acc)
        a_ptrs += BLOCK_K * stride_ak
        b_ptrs += BLOCK_K * stride_bk

    c = acc.to(c_ptr.dtype.element_ty)
    offs_cm = pid_m * BLOCK_M + tl.arange(0, BLOCK_M)
    offs_cn = pid_n * BLOCK_N + tl.arange(0, BLOCK_N)
    c_ptrs = c_ptr + offs_cm[:, None] * stride_cm + offs_cn[None, :] * stride_cn
    mask = (offs_cm[:, None] < M) & (offs_cn[None, :] < N)
    tl.store(c_ptrs, c, mask=mask)

# config = {"BLOCK_K": 64, "BLOCK_M": 256, "BLOCK_N": 256, "GROUP_M": 8, "arch": "sm_90", "dtype": "fp32", "num_ctas": 1, "num_stages": 4, "num_warps": 4}
# arch = sm_90


// ===== COMPILED SASS (sm_90a) =====

	.target	sm_90a

	.elftype	@"ET_EXEC"


//--------------------- .note.nv.tkinfo           --------------------------
	.section	.note.nv.tkinfo,"",@"SHT_NOTE"
	.sectionflags	@"SHF_NOTE_NV_TKINFO"
	.tkinfo
        /*0018*/ 	.word	0x00000002
        /*0030*/ 	.string	""
        /*0030*/ 	.string	"ptxas"
        /*0030*/ 	.string	"Cuda compilation tools, release 13.0, V13.0.88"
        /*0030*/ 	.string	"Build cuda_13.0.r13.0/compiler.36424714_0"
        /*0030*/ 	.string	"-v  -suppress-debug-info  -lineinfo  -arch sm_90a "



//--------------------- .note.nv.cuinfo           --------------------------
	.section	.note.nv.cuinfo,"",@"SHT_NOTE"
	.sectionflags	@"SHF_NOTE_NV_CUINFO"
        /*0018*/ 	.short	0x0002
        /*001a*/ 	.short	0x005a
        /*001c*/ 	.short	0x0082
	.zero		2


//--------------------- .nv.info                  --------------------------
	.section	.nv.info,"",@"SHT_CUDA_INFO"
	.align	4


	//----- nvinfo : EIATTR_REGCOUNT
	.align		4
        /*0000*/ 	.byte	0x04, 0x2f
        /*0002*/ 	.short	(.L_1 - .L_0)
	.align		4
.L_0:
        /*0004*/ 	.word	index@(matmul_kernel)
        /*0008*/ 	.word	0x000000ff


	//----- nvinfo : EIATTR_FRAME_SIZE
	.align		4
.L_1:
        /*000c*/ 	.byte	0x04, 0x11
        /*000e*/ 	.short	(.L_3 - .L_2)
	.align		4
.L_2:
        /*0010*/ 	.word	index@(matmul_kernel)
        /*0014*/ 	.word	0x00001210


	//----- nvinfo : EIATTR_MIN_STACK_SIZE
	.align		4
.L_3:
        /*0018*/ 	.byte	0x04, 0x12
        /*001a*/ 	.short	(.L_5 - .L_4)
	.align		4
.L_4:
        /*001c*/ 	.word	index@(matmul_kernel)
        /*0020*/ 	.word	0x00001210
.L_5:


//--------------------- .nv.compat                --------------------------
	.section	.nv.compat,"",@"SHT_CUDA_COMPAT_INFO"
	.align	4
        /*0000*/ 	.byte	0x02, 0x09, 0x01, 0x00, 0x02, 0x02, 0x04, 0x00, 0x02, 0x05, 0x05, 0x00, 0x03, 0x07, 0x01, 0x01
        /*0010*/ 	.byte	0x02, 0x03, 0x00, 0x00, 0x02, 0x06, 0x01, 0x00, 0x04, 0x0b, 0x08, 0x00, 0x00, 0x00, 0x00, 0x00
        /*0020*/ 	.byte	0x00, 0x00, 0x00, 0x00


//--------------------- .nv.info.matmul_kernel    --------------------------
	.section	.nv.info.matmul_kernel,"",@"SHT_CUDA_INFO"
	.sectionflags	@""
	.align	4


	//----- nvinfo : EIATTR_CUDA_API_VERSION
	.align		4
        /*0000*/ 	.byte	0x04, 0x37
        /*0002*/ 	.short	(.L_7 - .L_6)
.L_6:
        /*0004*/ 	.word	0x00000082


	//----- nvinfo : EIATTR_KPARAM_INFO
	.align		4
.L_7:
        /*0008*/ 	.byte	0x04, 0x17
        /*000a*/ 	.short	(.L_9 - .L_8)
.L_8:
        /*000c*/ 	.word	0x00000000
        /*0010*/ 	.short	0x000d
        /*0012*/ 	.short	0x0048
        /*0014*/ 	.byte	0x00, 0xf4, 0x21, 0x00


	//----- nvinfo : EIATTR_KPARAM_INFO
	.align		4
.L_9:
        /*0018*/ 	.byte	0x04, 0x17
        /*001a*/ 	.short	(.L_11 - .L_10)
.L_10:
        /*001c*/ 	.word	0x00000000
        /*0020*/ 	.short	0x000c
        /*0022*/ 	.short	0x0040
        /*0024*/ 	.byte	0x00, 0xf4, 0x21, 0x00


	//----- nvinfo : EIATTR_KPARAM_INFO
	.align		4
.L_11:
        /*0028*/ 	.byte	0x04, 0x17
        /*002a*/ 	.short	(.L_13 - .L_12)
.L_12:
        /*002c*/ 	.word	0x00000000
        /*0030*/ 	.short	0x000b
        /*0032*/ 	.short	0x0038
        /*0034*/ 	.byte	0x00, 0xf0, 0x11, 0x00


	//----- nvinfo : EIATTR_KPARAM_INFO
	.align		4
.L_13:
        /*0038*/ 	.byte	0x04, 0x17
        /*003a*/ 	.short	(.L_15 - .L_14)
.L_14:
        /*003c*/ 	.word	0x00000000
        /*0040*/ 	.short	0x000a
        /*0042*/ 	.short	0x0034
        /*0044*/ 	.byte	0x00, 0xf0, 0x11, 0x00


	//----- nvinfo : EIATTR_KPARAM_INFO
	.align		4
.L_15:
        /*0048*/ 	.byte	0x04, 0x17
        /*004a*/ 	.short	(.L_17 - .L_16)
.L_16:
        /*004c*/ 	.word	0x00000000
        /*0050*/ 	.short	0x0009
        /*0052*/ 	.short	0x0030
        /*0054*/ 	.byte	0x00, 0xf0, 0x11, 0x00


	//----- nvinfo : EIATTR_KPARAM_INFO
	.align		4
.L_17:
        /*0058*/ 	.byte	0x04, 0x17
        /*005a*/ 	.short	(.L_19 - .L_18)
.L_18:
        /*005c*/ 	.word	0x00000000
        /*0060*/ 	.short	0x0008
        /*0062*/ 	.short	0x002c
        /*0064*/ 	.byte	0x00, 0xf0, 0x11, 0x00


	//----- nvinfo : EIATTR_KPARAM_INFO
	.align		4
.L_19:
        /*0068*/ 	.byte	0x04, 0x17
        /*006a*/ 	.short	(.L_21 - .L_20)
.L_20:
        /*006c*/ 	.word	0x00000000
        /*0070*/ 	.short	0x0007
        /*0072*/ 	.short	0x0028
        /*0074*/ 	.byte	0x00, 0xf0, 0x11, 0x00


	//----- nvinfo : EIATTR_KPARAM_INFO
	.align		4
.L_21:
        /*0078*/ 	.byte	0x04, 0x17
        /*007a*/ 	.short	(.L_23 - .L_22)
.L_22:
        /*007c*/ 	.word	0x00000000
        /*0080*/ 	.short	0x0006
        /*0082*/ 	.short	0x0024
        /*0084*/ 	.byte	0x00, 0xf0, 0x11, 0x00


	//----- nvinfo : EIATTR_KPARAM_INFO
	.align		4
.L_23:
        /*0088*/ 	.byte	0x04, 0x17
        /*008a*/ 	.short	(.L_25 - .L_24)
.L_24:
        /*008c*/ 	.word	0x00000000
        /*0090*/ 	.short	0x0005
        /*0092*/ 	.short	0x0020
        /*0094*/ 	.byte	0x00, 0xf0, 0x11, 0x00


	//----- nvinfo : EIATTR_KPARAM_INFO
	.align		4
.L_25:
        /*0098*/ 	.byte	0x04, 0x17
        /*009a*/ 	.short	(.L_27 - .L_26)
.L_26:
        /*009c*/ 	.word	0x00000000
        /*00a0*/ 	.short	0x0004
        /*00a2*/ 	.short	0x001c
        /*00a4*/ 	.byte	0x00, 0xf0, 0x11, 0x00


	//----- nvinfo : EIATTR_KPARAM_INFO
	.align		4
.L_27:
        /*00a8*/ 	.byte	0x04, 0x17
        /*00aa*/ 	.short	(.L_29 - .L_28)
.L_28:
        /*00ac*/ 	.word	0x00000000
        /*00b0*/ 	.short	0x0003
        /*00b2*/ 	.short	0x0018
        /*00b4*/ 	.byte	0x00, 0xf0, 0x11, 0x00


	//----- nvinfo : EIATTR_KPARAM_INFO
	.align		4
.L_29:
        /*00b8*/ 	.byte	0x04, 0x17
        /*00ba*/ 	.short	(.L_31 - .L_30)
.L_30:
        /*00bc*/ 	.word	0x00000000
        /*00c0*/ 	.short	0x0002
        /*00c2*/ 	.short	0x0010
        /*00c4*/ 	.byte	0x00, 0xf4, 0x21, 0x00


	//----- nvinfo : EIATTR_KPARAM_INFO
	.align		4
.L_31:
        /*00c8*/ 	.byte	0x04, 0x17
        /*00ca*/ 	.short	(.L_33 - .L_32)
.L_32:
        /*00cc*/ 	.word	0x00000000
        /*00d0*/ 	.short	0x0001
        /*00d2*/ 	.short	0x0008
        /*00d4*/ 	.byte	0x00, 0xf4, 0x21, 0x00


	//----- nvinfo : EIATTR_KPARAM_INFO
	.align		4
.L_33:
        /*00d8*/ 	.byte	0x04, 0x17
        /*00da*/ 	.short	(.L_35 - .L_34)
.L_34:
        /*00dc*/ 	.word	0x00000000
        /*00e0*/ 	.short	0x0000
        /*00e2*/ 	.short	0x0000
        /*00e4*/ 	.byte	0x00, 0xf4, 0x21, 0x00


	//----- nvinfo : EIATTR_SPARSE_MMA_MASK
	.align		4
.L_35:
        /*00e8*/ 	.byte	0x03, 0x50
        /*00ea*/ 	.short	0x0000


	//----- nvinfo : EIATTR_MAXREG_COUNT
	.align		4
        /*00ec*/ 	.byte	0x03, 0x1b
        /*00ee*/ 	.short	0x00ff


	//----- nvinfo : EIATTR_NUM_BARRIERS
	.align		4
        /*00f0*/ 	.byte	0x02, 0x4c
        /*00f2*/ 	.byte	0x01
	.zero		1


	//----- nvinfo : EIATTR_ANNOTATIONS
	.align		4
        /*00f4*/ 	.byte	0x04, 0x55
        /*00f6*/ 	.short	(.L_37 - .L_36)


	//   ....[0]....
.L_36:
        /*00f8*/ 	.word	0x00000001
        /*00fc*/ 	.byte	0x40, 0x07, 0x00, 0x00, 0x01, 0x00, 0x00, 0x00, 0xf0, 0x07, 0x00, 0x00, 0x01, 0x00, 0x00, 0x00
        /* <DEDUP_REMOVED lines=2335> */
        /*92fc*/ 	.byte	0x60, 0x53, 0x03, 0x00


	//----- nvinfo : EIATTR_MERCURY_ISA_VERSION
	.align		4
.L_37:
        /*9300*/ 	.byte	0x03, 0x5f
        /*9302*/ 	.short	0x0101


	//----- nvinfo : EIATTR_EXIT_INSTR_OFFSETS
	.align		4
        /*9304*/ 	.byte	0x04, 0x1c
        /*9306*/ 	.short	(.L_39 - .L_38)


	//   ....[0]....
.L_38:
        /*9308*/ 	.word	0x0003b1b0


	//   ....[1]....
        /*930c*/ 	.word	0x0003b1d0


	//----- nvinfo : EIATTR_REQNTID
	.align		4
.L_39:
        /*9310*/ 	.byte	0x04, 0x10
        /*9312*/ 	.short	(.L_41 - .L_40)
.L_40:
        /*9314*/ 	.word	0x00000080
        /*9318*/ 	.word	0x00000001
        /*931c*/ 	.word	0x00000001


	//----- nvinfo : EIATTR_CBANK_PARAM_SIZE
	.align		4
.L_41:
        /*9320*/ 	.byte	0x03, 0x19
        /*9322*/ 	.short	0x0050


	//----- nvinfo : EIATTR_PARAM_CBANK
	.align		4
        /*9324*/ 	.byte	0x04, 0x0a
        /*9326*/ 	.short	(.L_43 - .L_42)
	.align		4
.L_42:
        /*9328*/ 	.word	index@(.nv.constant0.matmul_kernel)
        /*932c*/ 	.short	0x0210
        /*932e*/ 	.short	0x0050


	//----- nvinfo : EIATTR_SW_WAR
	.align		4
.L_43:
        /*9330*/ 	.byte	0x04, 0x36
        /*9332*/ 	.short	(.L_45 - .L_44)
.L_44:
        /*9334*/ 	.word	0x00000008
.L_45:


//--------------------- .nv.callgraph             --------------------------
	.section	.nv.callgraph,"",@"SHT_CUDA_CALLGRAPH"
	.align	4
	.sectionentsize	8
	.align		4
        /*0000*/ 	.word	0x00000000
	.align		4
        /*0004*/ 	.word	0xffffffff
	.align		4
        /*0008*/ 	.word	0x00000000
	.align		4
        /*000c*/ 	.word	0xfffffffe
	.align		4
        /*0010*/ 	.word	0x00000000
	.align		4
        /*0014*/ 	.word	0xfffffffd
	.align		4
        /*0018*/ 	.word	0x00000000
	.align		4
        /*001c*/ 	.word	0xfffffffc


//--------------------- .text.matmul_kernel       --------------------------
	.section	.text.matmul_kernel,"ax",@progbits
	.align	128
        .global         matmul_kernel
        .type           matmul_kernel,@function
        .size           matmul_kernel,(.L_x_3 - matmul_kernel)
        .other          matmul_kernel,@"STO_CUDA_ENTRY STV_DEFAULT"
matmul_kernel:
.text.matmul_kernel:
[----:B------:R-:W1:Y:S08]  /*0000*/  LDC R1, c[0x0][0x28] ;  /* 0x00000a00ff017b82 */ /* 0x000e700000000800 */
[----:B------:R-:W2:Y:S01]  /*0010*/  LDC.64 R158, c[0x0][0x228] ;  /* 0x00008a00ff9e7b82 */ /* 0x000ea20000000a00 */
[----:B------:R-:W3:Y:S01]  /*0020*/  S2R R5, SR_CTAID.X ;  /* 0x0000000000057919 */ /* 0x000ee20000002500 */
[----:B------:R-:W-:Y:S01]  /*0030*/  ULDC.64 UR4, c[0x0][0x218] ;  /* 0x0000860000047ab9 */ /* 0x000fe20000000a00 */
[----:B-1----:R-:W-:Y:S01]  /*0040*/  VIADD R1, R1, 0xffffedf0 ;  /* 0xffffedf001017836 */ /* 0x002fe20000000000 */
[----:B------:R-:W-:Y:S01]  /*0050*/  ULDC.64 UR6, c[0x0][0x210] ;  /* 0x0000840000067ab9 */ /* 0x000fe20000000a00 */
[----:B------:R-:W1:Y:S01]  /*0060*/  S2R R170, SR_TID.X ;  /* 0x0000000000aa7919 */ /* 0x000e620000002100 */
[----:B------:R-:W-:Y:S01]  /*0070*/  UMOV UR12, 0x400 ;  /* 0x00000400000c7882 */ /* 0x000fe20000000000 */
[----:B------:R-:W-:Y:S01]  /*0080*/  ULDC.64 UR16, c[0x0][0x208] ;  /* 0x0000820000107ab9 */ /* 0x000fe20000000a00 */
[----:B------:R-:W4:Y:S08]  /*0090*/  LDC.64 R156, c[0x0][0x238] ;  /* 0x00008e00ff9c7b82 */ /* 0x000f300000000a00 */
[----:B------:R-:W1:Y:S01]  /*00a0*/  LDC R230, c[0x0][0x230] ;  /* 0x00008c00ffe67b82 */ /* 0x000e620000000800 */
[----:B--2---:R-:W-:Y:S01]  /*00b0*/  VIADD R0, R159, 0xff ;  /* 0x000000ff9f007836 */ /* 0x004fe20000000000 */
[----:B------:R-:W-:-:S04]  /*00c0*/  LOP3.LUT R160, RZ, R159, RZ, 0x33, !PT ;  /* 0x0000009fffa07212 */ /* 0x000fc800078e33ff */
[----:B------:R-:W-:Y:S01]  /*00d0*/  SHF.R.S32.HI R3, RZ, 0x1f, R0 ;  /* 0x0000001fff037819 */ /* 0x000fe20000011400 */
[----:B----4-:R-:W-:-:S03]  /*00e0*/  IMAD R180, R156, 0x2f, RZ ;  /* 0x0000002f9cb47824 */ /* 0x010fc600078e02ff */
[----:B------:R-:W-:Y:S01]  /*00f0*/  LEA.HI R3, R3, R0, RZ, 0x8 ;  /* 0x0000000003037211 */ /* 0x000fe200078f40ff */
[C---:B------:R-:W-:Y:S01]  /*0100*/  IMAD R188, R156.reuse, 0x31, RZ ;  /* 0x000000319cbc7824 */ /* 0x040fe200078e02ff */
[----:B---3--:R-:W-:Y:S01]  /*0110*/  IABS R8, R5 ;  /* 0x0000000500087213 */ /* 0x008fe20000000000 */
[C---:B------:R-:W-:Y:S01]  /*0120*/  IMAD R196, R156.reuse, 0x33, RZ ;  /* 0x000000339cc47824 */ /* 0x040fe200078e02ff */
[----:B------:R-:W-:Y:S01]  /*0130*/  SHF.R.S32.HI R3, RZ, 0x8, R3 ;  /* 0x00000008ff037819 */ /* 0x000fe20000011403 */
[C---:B------:R-:W-:Y:S01]  /*0140*/  IMAD R204, R156.reuse, 0x35, RZ ;  /* 0x000000359ccc7824 */ /* 0x040fe200078e02ff */
[----:B-1----:R-:W-:Y:S01]  /*0150*/  SHF.R.U32.HI R13, RZ, 0x6, R170 ;  /* 0x00000006ff0d7819 */ /* 0x002fe200000116aa */
[----:B------:R-:W-:Y:S01]  /*0160*/  IMAD R212, R156, 0x37, RZ ;  /* 0x000000379cd47824 */ /* 0x000fe200078e02ff */
[C---:B------:R-:W-:Y:S01]  /*0170*/  LOP3.LUT R172, R170.reuse, 0x7f, RZ, 0xc0, !PT ;  /* 0x0000007faaac7812 */ /* 0x040fe200078ec0ff */
[----:B------:R-:W-:Y:S01]  /*0180*/  IMAD.SHL.U32 R4, R3, 0x8, RZ ;  /* 0x0000000803047824 */ /* 0x000fe200078e00ff */
[----:B------:R-:W-:-:S04]  /*0190*/  LOP3.LUT R46, R170, 0x3f, RZ, 0xc0, !PT ;  /* 0x0000003faa2e7812 */ /* 0x000fc800078ec0ff */
[-C--:B------:R-:W-:Y:S02]  /*01a0*/  IABS R7, R4.reuse ;  /* 0x0000000400077213 */ /* 0x080fe40000000000 */
[----:B------:R-:W-:Y:S02]  /*01b0*/  IABS R10, R4 ;  /* 0x00000004000a7213 */ /* 0x000fe40000000000 */
[----:B------:R-:W1:Y:S08]  /*01c0*/  I2F.RP R0, R7 ;  /* 0x0000000700007306 */ /* 0x000e700000209400 */
[----:B-1----:R-:W1:Y:S02]  /*01d0*/  MUFU.RCP R0, R0 ;  /* 0x0000000000007308 */ /* 0x002e640000001000 */
[----:B-1----:R-:W-:-:S02]  /*01e0*/  IADD3 R2, R0, 0xffffffe, RZ ;  /* 0x0ffffffe00027810 */ /* 0x002fc40007ffe0ff */
[----:B------:R-:W-:-:S04]  /*01f0*/  IADD3 R0, RZ, -R10, RZ ;  /* 0x8000000aff007210 */ /* 0x000fc80007ffe0ff */
[----:B------:R1:W2:Y:S01]  /*0200*/  F2I.FTZ.U32.TRUNC.NTZ R3, R2 ;  /* 0x0000000200037305 */ /* 0x0002a2000021f000 */
[----:B------:R-:W-:Y:S01]  /*0210*/  IABS R10, R158 ;  /* 0x0000009e000a7213 */ /* 0x000fe20000000000 */
[----:B-1----:R-:W-:Y:S02]  /*0220*/  IMAD.MOV.U32 R2, RZ, RZ, RZ ;  /* 0x000000ffff027224 */ /* 0x002fe400078e00ff */
[----:B--2---:R-:W-:-:S04]  /*0230*/  IMAD.MOV R6, RZ, RZ, -R3 ;  /* 0x000000ffff067224 */ /* 0x004fc800078e0a03 */
[----:B------:R-:W-:Y:S02]  /*0240*/  IMAD R9, R6, R7, RZ ;  /* 0x0000000706097224 */ /* 0x000fe400078e02ff */
[----:B------:R-:W-:Y:S02]  /*0250*/  IMAD.MOV.U32 R6, RZ, RZ, R8 ;  /* 0x000000ffff067224 */ /* 0x000fe400078e0008 */
[----:B------:R-:W-:-:S06]  /*0260*/  IMAD.HI.U32 R3, R3, R9, R2 ;  /* 0x0000000903037227 */ /* 0x000fcc00078e0002 */
[----:B------:R-:W-:-:S04]  /*0270*/  IMAD.HI.U32 R3, R3, R6, RZ ;  /* 0x0000000603037227 */ /* 0x000fc800078e00ff */
[----:B------:R-:W-:-:S05]  /*0280*/  IMAD R0, R3, R0, R6 ;  /* 0x0000000003007224 */ /* 0x000fca00078e0206 */
[----:B------:R-:W-:-:S13]  /*0290*/  ISETP.GT.U32.AND P1, PT, R7, R0, PT ;  /* 0x000000000700720c */ /* 0x000fda0003f24070 */
[----:B------:R-:W-:Y:S02]  /*02a0*/  @!P1 IMAD.IADD R0, R0, 0x1, -R7 ;  /* 0x0000000100009824 */ /* 0x000fe400078e0a07 */
[----:B------:R-:W-:Y:S01]  /*02b0*/  @!P1 VIADD R3, R3, 0x1 ;  /* 0x0000000103039836 */ /* 0x000fe20000000000 */
[----:B------:R-:W-:Y:S02]  /*02c0*/  ISETP.NE.AND P1, PT, R4, RZ, PT ;  /* 0x000000ff0400720c */ /* 0x000fe40003f25270 */
[----:B------:R-:W-:Y:S02]  /*02d0*/  ISETP.GE.U32.AND P0, PT, R0, R7, PT ;  /* 0x000000070000720c */ /* 0x000fe40003f06070 */
[----:B------:R-:W-:-:S04]  /*02e0*/  LOP3.LUT R0, R5, R4, RZ, 0x3c, !PT ;  /* 0x0000000405007212 */ /* 0x000fc800078e3cff */
[----:B------:R-:W-:Y:S01]  /*02f0*/  ISETP.GE.AND P2, PT, R0, RZ, PT ;  /* 0x000000ff0000720c */ /* 0x000fe20003f46270 */
[----:B------:R-:W-:-:S06]  /*0300*/  VIADD R0, R158, 0xff ;  /* 0x000000ff9e007836 */ /* 0x000fcc0000000000 */
[----:B------:R-:W-:-:S05]  /*0310*/  @P0 VIADD R3, R3, 0x1 ;  /* 0x0000000103030836 */ /* 0x000fca0000000000 */
[----:B------:R-:W-:Y:S02]  /*0320*/  MOV R2, R3 ;  /* 0x0000000300027202 */ /* 0x000fe40000000f00 */
[----:B------:R-:W-:-:S03]  /*0330*/  SHF.R.S32.HI R3, RZ, 0x1f, R0 ;  /* 0x0000001fff037819 */ /* 0x000fc60000011400 */
[----:B------:R-:W-:Y:S01]  /*0340*/  @!P2 IMAD.MOV R2, RZ, RZ, -R2 ;  /* 0x000000ffff02a224 */ /* 0x000fe200078e0a02 */
[----:B------:R-:W-:Y:S02]  /*0350*/  @!P1 LOP3.LUT R2, RZ, R4, RZ, 0x33, !PT ;  /* 0x00000004ff029212 */ /* 0x000fe400078e33ff */
[----:B------:R-:W-:-:S03]  /*0360*/  LEA.HI R3, R3, R0, RZ, 0x8 ;  /* 0x0000000003037211 */ /* 0x000fc600078f40ff */
[----:B------:R-:W-:Y:S02]  /*0370*/  IMAD.SHL.U32 R12, R2, 0x8, RZ ;  /* 0x00000008020c7824 */ /* 0x000fe400078e00ff */
[----:B------:R-:W-:-:S03]  /*0380*/  IMAD.MOV R2, RZ, RZ, -R2 ;  /* 0x000000ffff027224 */ /* 0x000fc600078e0a02 */
[----:B------:R-:W-:Y:S01]  /*0390*/  LEA.HI.SX32 R3, R3, -R12, 0x18 ;  /* 0x8000000c03037211 */ /* 0x000fe200078fc2ff */
[----:B------:R-:W-:Y:S01]  /*03a0*/  IMAD R14, R4, R2, R5 ;  /* 0x00000002040e7224 */ /* 0x000fe200078e0205 */
[----:B------:R-:W-:Y:S02]  /*03b0*/  MOV R2, RZ ;  /* 0x000000ff00027202 */ /* 0x000fe40000000f00 */
[----:B------:R-:W-:-:S04]  /*03c0*/  VIMNMX R11, R3, 0x8, PT ;  /* 0x00000008030b7848 */ /* 0x000fc80003fe0100 */
[-C--:B------:R-:W-:Y:S02]  /*03d0*/  IABS R6, R11.reuse ;  /* 0x0000000b00067213 */ /* 0x080fe40000000000 */
[----:B------:R-:W-:Y:S02]  /*03e0*/  IABS R4, R11 ;  /* 0x0000000b00047213 */ /* 0x000fe40000000000 */
[----:B------:R-:W1:Y:S08]  /*03f0*/  I2F.RP R0, R6 ;  /* 0x0000000600007306 */ /* 0x000e700000209400 */
[----:B-1----:R-:W1:Y:S02]  /*0400*/  MUFU.RCP R0, R0 ;  /* 0x0000000000007308 */ /* 0x002e640000001000 */
[----:B-1----:R-:W-:-:S02]  /*0410*/  IADD3 R3, R0, 0xffffffe, RZ ;  /* 0x0ffffffe00037810 */ /* 0x002fc40007ffe0ff */
[----:B------:R-:W-:-:S04]  /*0420*/  IABS R0, R159 ;  /* 0x0000009f00007213 */ /* 0x000fc80000000000 */
[----:B------:R-:W1:Y:S02]  /*0430*/  F2I.FTZ.U32.TRUNC.NTZ R3, R3 ;  /* 0x0000000300037305 */ /* 0x000e64000021f000 */
[----:B-1----:R-:W-:-:S04]  /*0440*/  IMAD.MOV R7, RZ, RZ, -R3 ;  /* 0x000000ffff077224 */ /* 0x002fc800078e0a03 */
[----:B------:R-:W-:Y:S01]  /*0450*/  IMAD.MOV.U32 R5, RZ, RZ, R7 ;  /* 0x000000ffff057224 */ /* 0x000fe200078e0007 */
[----:B------:R-:W-:-:S03]  /*0460*/  IABS R7, R14 ;  /* 0x0000000e00077213 */ /* 0x000fc60000000000 */
[----:B------:R-:W-:-:S04]  /*0470*/  IMAD R5, R5, R6, RZ ;  /* 0x0000000605057224 */ /* 0x000fc800078e02ff */
[----:B------:R-:W-:Y:S02]  /*0480*/  IMAD.HI.U32 R2, R3, R5, R2 ;  /* 0x0000000503027227 */ /* 0x000fe400078e0002 */
[----:B------:R-:W1:Y:S02]  /*0490*/  I2F.RP R5, R0 ;  /* 0x0000000000057306 */ /* 0x000e640000209400 */
[----:B------:R-:W-:Y:S02]  /*04a0*/  IMAD.MOV R3, RZ, RZ, -R4 ;  /* 0x000000ffff037224 */ /* 0x000fe400078e0a04 */
[----:B------:R-:W-:-:S04]  /*04b0*/  IMAD.HI.U32 R2, R2, R7, RZ ;  /* 0x0000000702027227 */ /* 0x000fc800078e00ff */
[----:B------:R-:W-:Y:S01]  /*04c0*/  IMAD R3, R2, R3, R7 ;  /* 0x0000000302037224 */ /* 0x000fe200078e0207 */
[----:B------:R-:W2:Y:S04]  /*04d0*/  I2F.RP R4, R10 ;  /* 0x0000000a00047306 */ /* 0x000ea80000209400 */
[----:B------:R-:W-:-:S04]  /*04e0*/  ISETP.GT.U32.AND P1, PT, R6, R3, PT ;  /* 0x000000030600720c */ /* 0x000fc80003f24070 */
[----:B-1----:R-:W1:Y:S08]  /*04f0*/  MUFU.RCP R5, R5 ;  /* 0x0000000500057308 */ /* 0x002e700000001000 */
[----:B--2---:R-:W2:Y:S01]  /*0500*/  MUFU.RCP R4, R4 ;  /* 0x0000000400047308 */ /* 0x004ea20000001000 */
[----:B------:R-:W-:Y:S02]  /*0510*/  @!P1 IMAD.IADD R3, R3, 0x1, -R6 ;  /* 0x0000000103039824 */ /* 0x000fe400078e0a06 */
[----:B------:R-:W-:Y:S01]  /*0520*/  @!P1 VIADD R2, R2, 0x1 ;  /* 0x0000000102029836 */ /* 0x000fe20000000000 */
[----:B------:R-:W-:-:S02]  /*0530*/  ISETP.NE.AND P1, PT, R11, RZ, PT ;  /* 0x000000ff0b00720c */ /* 0x000fc40003f25270 */
[----:B------:R-:W-:Y:S02]  /*0540*/  ISETP.GE.U32.AND P0, PT, R3, R6, PT ;  /* 0x000000060300720c */ /* 0x000fe40003f06070 */
[----:B------:R-:W-:Y:S01]  /*0550*/  LOP3.LUT R3, R14, R11, RZ, 0x3c, !PT ;  /* 0x0000000b0e037212 */ /* 0x000fe200078e3cff */
[----:B-1----:R-:W-:-:S03]  /*0560*/  VIADD R8, R5, 0xffffffe ;  /* 0x0ffffffe05087836 */ /* 0x002fc60000000000 */
[----:B------:R-:W-:Y:S01]  /*0570*/  ISETP.GE.AND P2, PT, R3, RZ, PT ;  /* 0x000000ff0300720c */ /* 0x000fe20003f46270 */
[----:B------:R1:W3:Y:S01]  /*0580*/  F2I.FTZ.U32.TRUNC.NTZ R9, R8 ;  /* 0x0000000800097305 */ /* 0x0002e2000021f000 */
[----:B------:R-:W-:Y:S01]  /*0590*/  IMAD.SHL.U32 R3, R170, 0x4, RZ ;  /* 0x00000004aa037824 */ /* 0x000fe200078e00ff */
[----:B--2---:R-:W-:-:S04]  /*05a0*/  IADD3 R5, R4, 0xffffffe, RZ ;  /* 0x0ffffffe04057810 */ /* 0x004fc80007ffe0ff */
[----:B------:R-:W-:Y:S01]  /*05b0*/  @P0 IADD3 R2, R2, 0x1, RZ ;  /* 0x0000000102020810 */ /* 0x000fe20007ffe0ff */
[----:B-1----:R-:W-:Y:S01]  /*05c0*/  IMAD.MOV.U32 R8, RZ, RZ, RZ ;  /* 0x000000ffff087224 */ /* 0x002fe200078e00ff */
[----:B------:R-:W1:Y:S03]  /*05d0*/  F2I.FTZ.U32.TRUNC.NTZ R5, R5 ;  /* 0x0000000500057305 */ /* 0x000e66000021f000 */
[----:B------:R-:W-:Y:S01]  /*05e0*/  IMAD.MOV.U32 R7, RZ, RZ, R2 ;  /* 0x000000ffff077224 */ /* 0x000fe200078e0002 */
[----:B------:R-:W-:-:S03]  /*05f0*/  SHF.R.S32.HI R2, RZ, 0x6, R170 ;  /* 0x00000006ff027819 */ /* 0x000fc600000114aa */
[----:B------:R-:W-:Y:S01]  /*0600*/  @!P2 IMAD.MOV R7, RZ, RZ, -R7 ;  /* 0x000000ffff07a224 */ /* 0x000fe200078e0a07 */
[----:B------:R-:W-:Y:S01]  /*0610*/  @!P1 LOP3.LUT R7, RZ, R11, RZ, 0x33, !PT ;  /* 0x0000000bff079212 */ /* 0x000fe200078e33ff */
[----:B---3--:R-:W-:Y:S01]  /*0620*/  IMAD.MOV R15, RZ, RZ, -R9 ;  /* 0x000000ffff0f7224 */ /* 0x008fe200078e0a09 */
[----:B------:R-:W-:-:S03]  /*0630*/  SGXT R2, R2, 0x1 ;  /* 0x000000010202781a */ /* 0x000fc60000000200 */
[----:B------:R-:W-:Y:S01]  /*0640*/  IMAD.MOV R6, RZ, RZ, -R7 ;  /* 0x000000ffff067224 */ /* 0x000fe200078e0a07 */
[----:B------:R-:W-:-:S03]  /*0650*/  LOP3.LUT R4, R2, 0x90, RZ, 0xc0, !PT ;  /* 0x0000009002047812 */ /* 0x000fc600078ec0ff */
[----:B------:R-:W-:Y:S01]  /*0660*/  IMAD R2, R11, R6, R14 ;  /* 0x000000060b027224 */ /* 0x000fe200078e020e */
[----:B------:R-:W-:Y:S01]  /*0670*/  LOP3.LUT R11, R4, 0x7c, R3, 0x78, !PT ;  /* 0x0000007c040b7812 */ /* 0x000fe200078e7803 */
[----:B------:R-:W-:Y:S01]  /*0680*/  IMAD.MOV.U32 R4, RZ, RZ, RZ ;  /* 0x000000ffff047224 */ /* 0x000fe200078e00ff */
[----:B------:R-:W-:Y:S01]  /*0690*/  SGXT.U32 R3, R13, 0x1 ;  /* 0x000000010d03781a */ /* 0x000fe20000000000 */
[----:B-1----:R-:W-:Y:S01]  /*06a0*/  IMAD.MOV R13, RZ, RZ, -R5 ;  /* 0x000000ffff0d7224 */ /* 0x002fe200078e0a05 */
[----:B------:R-:W-:Y:S01]  /*06b0*/  SHF.L.U32 R6, R7, 0x8, RZ ;  /* 0x0000000807067819 */ /* 0x000fe200000006ff */
[----:B------:R-:W-:Y:S02]  /*06c0*/  IMAD.IADD R7, R12, 0x1, R2 ;  /* 0x000000010c077824 */ /* 0x000fe400078e0202 */
[----:B------:R-:W-:Y:S01]  /*06d0*/  IMAD.SHL.U32 R14, R170, 0x400, RZ ;  /* 0x00000400aa0e7824 */ /* 0x000fe200078e00ff */
[----:B------:R-:W-:Y:S01]  /*06e0*/  LOP3.LUT R2, R6, R3, RZ, 0xfc, !PT ;  /* 0x0000000306027212 */ /* 0x000fe200078efcff */
[----:B------:R-:W-:Y:S01]  /*06f0*/  IMAD R3, R15, R0, RZ ;  /* 0x000000000f037224 */ /* 0x000fe200078e02ff */
[----:B------:R-:W-:-:S02]  /*0700*/  LEA R7, R7, R172, 0x8 ;  /* 0x000000ac07077211 */ /* 0x000fc400078e40ff */
[C---:B------:R-:W-:Y:S01]  /*0710*/  LOP3.LUT R12, R2.reuse, 0xfe, RZ, 0xfc, !PT ;  /* 0x000000fe020c7812 */ /* 0x040fe200078efcff */
[----:B------:R-:W-:Y:S01]  /*0720*/  IMAD.HI.U32 R3, R9, R3, R8 ;  /* 0x0000000309037227 */ /* 0x000fe200078e0008 */
[----:B------:R-:W-:Y:S01]  /*0730*/  IABS R167, R7 ;  /* 0x0000000700a77213 */ /* 0x000fe20000000000 */
[----:B------:R1:W-:Y:S01]  /*0740*/  STL.64 [R1+0xde8], R6 ;  /* 0x000de80601007387 */ /* 0x0003e20000100a00 */
[----:B------:R-:W-:Y:S01]  /*0750*/  IABS R239, R12 ;  /* 0x0000000c00ef7213 */ /* 0x000fe20000000000 */
[----:B------:R-:W-:Y:S01]  /*0760*/  IMAD R9, R13, R10, RZ ;  /* 0x0000000a0d097224 */ /* 0x000fe200078e02ff */
[----:B------:R-:W-:Y:S01]  /*0770*/  IABS R155, R2 ;  /* 0x00000002009b7213 */ /* 0x000fe20000000000 */
[----:B------:R-:W-:Y:S01]  /*0780*/  VIADD R8, R7, 0x80 ;  /* 0x0000008007087836 */ /* 0x000fe20000000000 */
[----:B------:R-:W-:Y:S01]  /*0790*/  LOP3.LUT R14, R11, 0x8000, R14, 0xf8, !PT ;  /* 0x000080000b0e7812 */ /* 0x000fe200078ef80e */
[----:B------:R-:W-:Y:S01]  /*07a0*/  IMAD.HI.U32 R4, R5, R9, R4 ;  /* 0x0000000905047227 */ /* 0x000fe200078e0004 */
[----:B------:R-:W-:-:S02]  /*07b0*/  LOP3.LUT R11, R2, 0x4, RZ, 0xfc, !PT ;  /* 0x00000004020b7812 */ /* 0x000fc400078efcff */
[----:B------:R-:W-:Y:S01]  /*07c0*/  IABS R245, R8 ;  /* 0x0000000800f57213 */ /* 0x000fe20000000000 */
[----:B------:R-:W-:Y:S01]  /*07d0*/  IMAD.HI.U32 R9, R3, R239, RZ ;  /* 0x000000ef03097227 */ /* 0x000fe200078e00ff */
[----:B------:R-:W-:Y:S01]  /*07e0*/  IABS R139, R11 ;  /* 0x0000000b008b7213 */ /* 0x000fe20000000000 */
[----:B------:R-:W-:Y:S01]  /*07f0*/  STL [R1+0xe08], R8 ;  /* 0x000e080801007387 */ /* 0x000fe20000100800 */
[----:B------:R-:W-:Y:S01]  /*0800*/  ISETP.GE.AND P3, PT, R12, RZ, PT ;  /* 0x000000ff0c00720c */ /* 0x000fe20003f66270 */
[----:B------:R-:W-:Y:S01]  /*0810*/  IMAD.HI.U32 R5, R4, R167, RZ ;  /* 0x000000a704057227 */ /* 0x000fe200078e00ff */
[----:B------:R-:W-:Y:S02]  /*0820*/  IADD3 R9, -R9, RZ, RZ ;  /* 0x000000ff09097210 */ /* 0x000fe40007ffe1ff */
[C---:B------:R-:W-:Y:S01]  /*0830*/  LOP3.LUT R12, R2.reuse, 0x8, RZ, 0xfc, !PT ;  /* 0x00000008020c7812 */ /* 0x040fe200078efcff */
[----:B------:R-:W-:Y:S01]  /*0840*/  IMAD.MOV R5, RZ, RZ, -R5 ;  /* 0x000000ffff057224 */ /* 0x000fe200078e0a05 */
[----:B------:R-:W-:Y:S01]  /*0850*/  LOP3.LUT R13, R2, 0xa, RZ, 0xfc, !PT ;  /* 0x0000000a020d7812 */ /* 0x000fe200078efcff */
[----:B------:R-:W-:Y:S01]  /*0860*/  IMAD R239, R0, R9, R239 ;  /* 0x0000000900ef7224 */ /* 0x000fe200078e02ef */
[----:B------:R-:W-:Y:S01]  /*0870*/  LOP3.LUT R9, R2, 0x2, RZ, 0xfc, !PT ;  /* 0x0000000202097812 */ /* 0x000fe200078efcff */
[----:B------:R-:W-:Y:S01]  /*0880*/  IMAD R167, R10, R5, R167 ;  /* 0x000000050aa77224 */ /* 0x000fe200078e02a7 */
[----:B------:R-:W-:Y:S01]  /*0890*/  IABS R77, R13 ;  /* 0x0000000d004d7213 */ /* 0x000fe20000000000 */
[----:B------:R-:W-:Y:S01]  /*08a0*/  IMAD.HI.U32 R5, R3, R155, RZ ;  /* 0x0000009b03057227 */ /* 0x000fe200078e00ff */
[----:B------:R-:W-:-:S02]  /*08b0*/  ISETP.GT.U32.AND P0, PT, R0, R239, PT ;  /* 0x000000ef0000720c */ /* 0x000fc40003f04070 */
[----:B------:R-:W-:Y:S01]  /*08c0*/  ISETP.GT.U32.AND P6, PT, R10, R167, PT ;  /* 0x000000a70a00720c */ /* 0x000fe20003fc4070 */
[----:B------:R-:W-:Y:S01]  /*08d0*/  IMAD.MOV R5, RZ, RZ, -R5 ;  /* 0x000000ffff057224 */ /* 0x000fe200078e0a05 */
[----:B------:R-:W-:Y:S01]  /*08e0*/  IABS R75, R9 ;  /* 0x00000009004b7213 */ /* 0x000fe20000000000 */
[----:B------:R-:W-:Y:S01]  /*08f0*/  IMAD.HI.U32 R4, R4, R245, RZ ;  /* 0x000000f504047227 */ /* 0x000fe200078e00ff */
[----:B------:R-:W-:Y:S02]  /*0900*/  ISETP.GE.AND P5, PT, R9, RZ, PT ;  /* 0x000000ff0900720c */ /* 0x000fe40003fa6270 */
[----:B------:R-:W-:Y:S01]  /*0910*/  LOP3.LUT R9, R2, 0x6, RZ, 0xfc, !PT ;  /* 0x0000000602097812 */ /* 0x000fe200078efcff */
[----:B------:R-:W-:Y:S01]  /*0920*/  IMAD R155, R0, R5, R155 ;  /* 0x00000005009b7224 */ /* 0x000fe200078e029b */
[----:B------:R-:W-:Y:S01]  /*0930*/  LOP3.LUT R15, R2, 0x16, RZ, 0xfc, !PT ;  /* 0x00000016020f7812 */ /* 0x000fe200078efcff */
[----:B------:R-:W-:Y:S01]  /*0940*/  IMAD.HI.U32 R5, R3, R139, RZ ;  /* 0x0000008b03057227 */ /* 0x000fe200078e00ff */
[----:B------:R-:W-:-:S02]  /*0950*/  IABS R237, R9 ;  /* 0x0000000900ed7213 */ /* 0x000fc40000000000 */
[----:B------:R-:W-:Y:S01]  /*0960*/  @!P0 IADD3 R239, R239, -R0, RZ ;  /* 0x80000000efef8210 */ /* 0x000fe20007ffe0ff */
[----:B------:R-:W-:Y:S01]  /*0970*/  @!P6 IMAD.IADD R167, R167, 0x1, -R10 ;  /* 0x00000001a7a7e824 */ /* 0x000fe200078e0a0a */
[C---:B------:R-:W-:Y:S01]  /*0980*/  ISETP.GT.U32.AND P4, PT, R0.reuse, R155, PT ;  /* 0x0000009b0000720c */ /* 0x040fe20003f84070 */
[----:B------:R-:W-:Y:S01]  /*0990*/  IMAD.MOV R4, RZ, RZ, -R4 ;  /* 0x000000ffff047224 */ /* 0x000fe200078e0a04 */
[----:B------:R-:W-:Y:S01]  /*09a0*/  ISETP.GT.U32.AND P1, PT, R0, R239, PT ;  /* 0x000000ef0000720c */ /* 0x000fe20003f24070 */
[----:B------:R-:W-:Y:S01]  /*09b0*/  IMAD.MOV R5, RZ, RZ, -R5 ;  /* 0x000000ffff057224 */ /* 0x000fe200078e0a05 */
[C---:B------:R-:W-:Y:S01]  /*09c0*/  ISETP.GT.U32.AND P6, PT, R10.reuse, R167, PT ;  /* 0x000000a70a00720c */ /* 0x040fe20003fc4070 */
[----:B------:R-:W-:Y:S01]  /*09d0*/  IMAD R245, R10, R4, R245 ;  /* 0x000000040af57224 */ /* 0x000fe200078e02f5 */
[----:B------:R-:W-:Y:S01]  /*09e0*/  ISETP.GE.AND P0, PT, R11, RZ, PT ;  /* 0x000000ff0b00720c */ /* 0x000fe20003f06270 */
[----:B------:R-:W-:Y:S01]  /*09f0*/  IMAD R139, R0, R5, R139 ;  /* 0x00000005008b7224 */ /* 0x000fe200078e028b */
[----:B------:R-:W-:Y:S01]  /*0a00*/  IABS R11, R12 ;  /* 0x0000000c000b7213 */ /* 0x000fe20000000000 */
[----:B------:R-:W-:Y:S01]  /*0a10*/  IMAD.HI.U32 R4, R3, R75, RZ ;  /* 0x0000004b03047227 */ /* 0x000fe200078e00ff */
[----:B------:R-:W-:-:S02]  /*0a20*/  ISETP.GT.U32.AND P2, PT, R10, R245, PT ;  /* 0x000000f50a00720c */ /* 0x000fc40003f44070 */
[----:B------:R-:W-:Y:S01]  /*0a30*/  IABS R233, R15 ;  /* 0x0000000f00e97213 */ /* 0x000fe20000000000 */
[----:B------:R-:W-:Y:S01]  /*0a40*/  IMAD.MOV R4, RZ, RZ, -R4 ;  /* 0x000000ffff047224 */ /* 0x000fe200078e0a04 */
[C---:B------:R-:W-:Y:S01]  /*0a50*/  LOP3.LUT R16, R2.reuse, 0x18, RZ, 0xfc, !PT ;  /* 0x0000001802107812 */ /* 0x040fe200078efcff */
[--C-:B------:R-:W-:Y:S01]  /*0a60*/  @!P4 IMAD.IADD R155, R155, 0x1, -R0.reuse ;  /* 0x000000019b9bc824 */ /* 0x100fe200078e0a00 */
[----:B------:R-:W-:Y:S01]  /*0a70*/  LOP3.LUT R20, R2, 0x1c, RZ, 0xfc, !PT ;  /* 0x0000001c02147812 */ /* 0x000fe200078efcff */
[C---:B------:R-:W-:Y:S01]  /*0a80*/  IMAD R75, R0.reuse, R4, R75 ;  /* 0x00000004004b7224 */ /* 0x040fe200078e024b */
[----:B------:R-:W-:Y:S01]  /*0a90*/  @!P6 IADD3 R167, R167, -R10, RZ ;  /* 0x8000000aa7a7e210 */ /* 0x000fe20007ffe0ff */
[----:B------:R-:W-:Y:S01]  /*0aa0*/  IMAD.HI.U32 R4, R3, R237, RZ ;  /* 0x000000ed03047227 */ /* 0x000fe200078e00ff */
[C---:B------:R-:W-:Y:S02]  /*0ab0*/  ISETP.GT.U32.AND P6, PT, R0.reuse, R139, PT ;  /* 0x0000008b0000720c */ /* 0x040fe40003fc4070 */
[----:B------:R-:W-:Y:S01]  /*0ac0*/  IABS R17, R16 ;  /* 0x0000001000117213 */ /* 0x000fe20000000000 */
[----:B------:R-:W-:Y:S01]  /*0ad0*/  @!P1 IMAD.IADD R239, R239, 0x1, -R0 ;  /* 0x00000001efef9824 */ /* 0x000fe200078e0a00 */
[C---:B------:R-:W-:Y:S01]  /*0ae0*/  ISETP.GT.U32.AND P1, PT, R0.reuse, R75, PT ;  /* 0x0000004b0000720c */ /* 0x040fe20003f24070 */
[----:B------:R-:W-:Y:S01]  /*0af0*/  IMAD.MOV R4, RZ, RZ, -R4 ;  /* 0x000000ffff047224 */ /* 0x000fe200078e0a04 */
[----:B------:R-:W-:Y:S01]  /*0b00*/  @!P2 IADD3 R245, R245, -R10, RZ ;  /* 0x8000000af5f5a210 */ /* 0x000fe20007ffe0ff */
[----:B------:R-:W-:Y:S01]  /*0b10*/  @!P3 IMAD.MOV R239, RZ, RZ, -R239 ;  /* 0x000000ffffefb224 */ /* 0x000fe200078e0aef */
[C---:B------:R-:W-:Y:S01]  /*0b20*/  ISETP.GT.U32.AND P2, PT, R0.reuse, R155, PT ;  /* 0x0000009b0000720c */ /* 0x040fe20003f44070 */
[----:B------:R-:W-:Y:S01]  /*0b30*/  IMAD R237, R0, R4, R237 ;  /* 0x0000000400ed7224 */ /* 0x000fe200078e02ed */
[----:B------:R-:W-:Y:S01]  /*0b40*/  ISETP.GT.U32.AND P4, PT, R10, R245, PT ;  /* 0x000000f50a00720c */ /* 0x000fe20003f84070 */
[----:B------:R-:W-:Y:S01]  /*0b50*/  IMAD.HI.U32 R4, R3, R11, RZ ;  /* 0x0000000b03047227 */ /* 0x000fe200078e00ff */
[----:B------:R-:W-:-:S02]  /*0b60*/  IABS R145, R20 ;  /* 0x0000001400917213 */ /* 0x000fc40000000000 */
[----:B------:R-:W-:Y:S01]  /*0b70*/  @!P6 IADD3 R139, R139, -R0, RZ ;  /* 0x800000008b8be210 */ /* 0x000fe20007ffe0ff */
[----:B------:R-:W-:Y:S01]  /*0b80*/  IMAD.MOV R4, RZ, RZ, -R4 ;  /* 0x000000ffff047224 */ /* 0x000fe200078e0a04 */
[----:B------:R-:W-:Y:S01]  /*0b90*/  ISETP.GE.AND P6, PT, R9, RZ, PT ;  /* 0x000000ff0900720c */ /* 0x000fe20003fc6270 */
[--C-:B------:R-:W-:Y:S01]  /*0ba0*/  @!P1 IMAD.IADD R75, R75, 0x1, -R0.reuse ;  /* 0x000000014b4b9824 */ /* 0x100fe200078e0a00 */
[C---:B------:R-:W-:Y:S01]  /*0bb0*/  ISETP.GT.U32.AND P3, PT, R0.reuse, R139, PT ;  /* 0x0000008b0000720c */ /* 0x040fe20003f64070 */
[C---:B------:R-:W-:Y:S01]  /*0bc0*/  IMAD R11, R0.reuse, R4, R11 ;  /* 0x00000004000b7224 */ /* 0x040fe200078e020b */
[C---:B------:R-:W-:Y:S01]  /*0bd0*/  ISETP.GT.U32.AND P1, PT, R0.reuse, R237, PT ;  /* 0x000000ed0000720c */ /* 0x040fe20003f24070 */
[----:B------:R-:W-:Y:S01]  /*0be0*/  @!P2 IMAD.IADD R155, R155, 0x1, -R0 ;  /* 0x000000019b9ba824 */ /* 0x000fe200078e0a00 */
[----:B------:R-:W-:Y:S01]  /*0bf0*/  ISETP.GT.U32.AND P2, PT, R0, R75, PT ;  /* 0x0000004b0000720c */ /* 0x000fe20003f44070 */
[----:B------:R-:W-:Y:S01]  /*0c00*/  IMAD.HI.U32 R5, R3, R77, RZ ;  /* 0x0000004d03057227 */ /* 0x000fe200078e00ff */
[----:B------:R-:W-:-:S02]  /*0c10*/  LOP3.LUT R4, R2, 0xc, RZ, 0xfc, !PT ;  /* 0x0000000c02047812 */ /* 0x000fc400078efcff */
[----:B------:R-:W-:Y:S01]  /*0c20*/  LOP3.LUT R9, R2, 0x10, RZ, 0xfc, !PT ;  /* 0x0000001002097812 */ /* 0x000fe200078efcff */
[----:B------:R-:W-:Y:S01]  /*0c30*/  @!P4 IMAD.IADD R245, R245, 0x1, -R10 ;  /* 0x00000001f5f5c824 */ /* 0x000fe200078e0a0a */
[----:B------:R-:W-:Y:S02]  /*0c40*/  IADD3 R5, -R5, RZ, RZ ;  /* 0x000000ff05057210 */ /* 0x000fe40007ffe1ff */
[----:B------:R-:W-:Y:S01]  /*0c50*/  IABS R141, R4 ;  /* 0x00000004008d7213 */ /* 0x000fe20000000000 */
[--C-:B------:R-:W-:Y:S01]  /*0c60*/  @!P3 IMAD.IADD R139, R139, 0x1, -R0.reuse ;  /* 0x000000018b8bb824 */ /* 0x100fe200078e0a00 */
[----:B------:R-:W-:Y:S01]  /*0c70*/  ISETP.GT.U32.AND P3, PT, R0, R11, PT ;  /* 0x0000000b0000720c */ /* 0x000fe20003f64070 */
[--C-:B------:R-:W-:Y:S01]  /*0c80*/  @!P1 IMAD.IADD R237, R237, 0x1, -R0.reuse ;  /* 0x00000001eded9824 */ /* 0x100fe200078e0a00 */
[----:B------:R-:W-:Y:S01]  /*0c90*/  ISETP.GE.AND P4, PT, R2, RZ, PT ;  /* 0x000000ff0200720c */ /* 0x000fe20003f86270 */
[----:B------:R-:W-:Y:S01]  /*0ca0*/  @!P2 IMAD.IADD R75, R75, 0x1, -R0 ;  /* 0x000000014b4ba824 */ /* 0x000fe200078e0a00 */
[----:B------:R-:W-:Y:S01]  /*0cb0*/  ISETP.GE.AND P2, PT, R13, RZ, PT ;  /* 0x000000ff0d00720c */ /* 0x000fe20003f46270 */
[----:B------:R-:W-:Y:S01]  /*0cc0*/  IMAD R77, R0, R5, R77 ;  /* 0x00000005004d7224 */ /* 0x000fe200078e024d */
[----:B------:R-:W-:Y:S01]  /*0cd0*/  LOP3.LUT R5, R2, 0xe, RZ, 0xfc, !PT ;  /* 0x0000000e02057812 */ /* 0x000fe200078efcff */
[----:B------:R-:W-:Y:S01]  /*0ce0*/  @!P0 IMAD.MOV R139, RZ, RZ, -R139 ;  /* 0x000000ffff8b8224 */ /* 0x000fe200078e0a8b */
[----:B------:R-:W-:-:S02]  /*0cf0*/  @!P5 IADD3 R75, -R75, RZ, RZ ;  /* 0x000000ff4b4bd210 */ /* 0x000fc40007ffe1ff */
[----:B------:R-:W-:Y:S01]  /*0d00*/  ISETP.GE.AND P5, PT, R4, RZ, PT ;  /* 0x000000ff0400720c */ /* 0x000fe20003fa6270 */
[----:B------:R-:W-:Y:S01]  /*0d10*/  IMAD.HI.U32 R4, R3, R141, RZ ;  /* 0x0000008d03047227 */ /* 0x000fe200078e00ff */
[----:B------:R-:W-:Y:S02]  /*0d20*/  ISETP.GT.U32.AND P1, PT, R0, R237, PT ;  /* 0x000000ed0000720c */ /* 0x000fe40003f24070 */
[----:B------:R-:W-:Y:S01]  /*0d30*/  IABS R235, R5 ;  /* 0x0000000500eb7213 */ /* 0x000fe20000000000 */
[----:B------:R-:W-:Y:S01]  /*0d40*/  @!P3 IMAD.IADD R11, R11, 0x1, -R0 ;  /* 0x000000010b0bb824 */ /* 0x000fe200078e0a00 */
[----:B------:R-:W-:Y:S01]  /*0d50*/  ISETP.GE.AND P0, PT, R5, RZ, PT ;  /* 0x000000ff0500720c */ /* 0x000fe20003f06270 */
[----:B------:R-:W-:Y:S01]  /*0d60*/  @!P4 IMAD.MOV R155, RZ, RZ, -R155 ;  /* 0x000000ffff9bc224 */ /* 0x000fe200078e0a9b */
[----:B------:R-:W-:Y:S01]  /*0d70*/  IADD3 R4, -R4, RZ, RZ ;  /* 0x000000ff04047210 */ /* 0x000fe20007ffe1ff */
[----:B------:R-:W-:Y:S01]  /*0d80*/  IMAD.HI.U32 R5, R3, R235, RZ ;  /* 0x000000eb03057227 */ /* 0x000fe200078e00ff */
[----:B------:R-:W-:-:S02]  /*0d90*/  ISETP.GT.U32.AND P3, PT, R0, R11, PT ;  /* 0x0000000b0000720c */ /* 0x000fc40003f64070 */
[----:B------:R-:W-:Y:S01]  /*0da0*/  IABS R13, R9 ;  /* 0x00000009000d7213 */ /* 0x000fe20000000000 */
[----:B------:R-:W-:Y:S01]  /*0db0*/  IMAD.MOV R5, RZ, RZ, -R5 ;  /* 0x000000ffff057224 */ /* 0x000fe200078e0a05 */
[----:B------:R-:W-:Y:S01]  /*0dc0*/  LOP3.LUT R10, R2, 0x12, RZ, 0xfc, !PT ;  /* 0x00000012020a7812 */ /* 0x000fe200078efcff */
[----:B------:R-:W-:Y:S01]  /*0dd0*/  IMAD R141, R0, R4, R141 ;  /* 0x00000004008d7224 */ /* 0x000fe200078e028d */
[----:B------:R-:W-:Y:S01]  /*0de0*/  ISETP.GE.AND P4, PT, R12, RZ, PT ;  /* 0x000000ff0c00720c */ /* 0x000fe20003f86270 */
[--C-:B------:R-:W-:Y:S01]  /*0df0*/  @!P1 IMAD.IADD R237, R237, 0x1, -R0.reuse ;  /* 0x00000001eded9824 */ /* 0x100fe200078e0a00 */
[C---:B------:R-:W-:Y:S01]  /*0e00*/  ISETP.GT.U32.AND P1, PT, R0.reuse, R77, PT ;  /* 0x0000004d0000720c */ /* 0x040fe20003f24070 */
[----:B------:R-:W-:Y:S01]  /*0e10*/  IMAD R235, R0, R5, R235 ;  /* 0x0000000500eb7224 */ /* 0x000fe200078e02eb */
[----:B------:R-:W-:Y:S01]  /*0e20*/  IABS R79, R10 ;  /* 0x0000000a004f7213 */ /* 0x000fe20000000000 */
[----:B------:R-:W-:Y:S01]  /*0e30*/  @!P6 IMAD.MOV R237, RZ, RZ, -R237 ;  /* 0x000000ffffede224 */ /* 0x000fe200078e0aed */
[----:B------:R-:W-:Y:S01]  /*0e40*/  LOP3.LUT R12, R2, 0x14, RZ, 0xfc, !PT ;  /* 0x00000014020c7812 */ /* 0x000fe200078efcff */
[----:B------:R-:W-:Y:S01]  /*0e50*/  @!P3 IMAD.IADD R11, R11, 0x1, -R0 ;  /* 0x000000010b0bb824 */ /* 0x000fe200078e0a00 */
[C---:B------:R-:W-:Y:S01]  /*0e60*/  ISETP.GT.U32.AND P3, PT, R0.reuse, R141, PT ;  /* 0x0000008d0000720c */ /* 0x040fe20003f64070 */
[----:B------:R-:W-:Y:S01]  /*0e70*/  IMAD.HI.U32 R4, R3, R13, RZ ;  /* 0x0000000d03047227 */ /* 0x000fe200078e00ff */
[----:B------:R-:W-:-:S02]  /*0e80*/  ISETP.GT.U32.AND P6, PT, R0, R235, PT ;  /* 0x000000eb0000720c */ /* 0x000fc40003fc4070 */
[----:B------:R-:W-:Y:S01]  /*0e90*/  IABS R143, R12 ;  /* 0x0000000c008f7213 */ /* 0x000fe20000000000 */
[----:B------:R-:W-:Y:S01]  /*0ea0*/  IMAD.HI.U32 R5, R3, R79, RZ ;  /* 0x0000004f03057227 */ /* 0x000fe200078e00ff */
[----:B------:R-:W-:Y:S02]  /*0eb0*/  IADD3 R4, -R4, RZ, RZ ;  /* 0x000000ff04047210 */ /* 0x000fe40007ffe1ff */
[C---:B------:R-:W-:Y:S01]  /*0ec0*/  LOP3.LUT R18, R2.reuse, 0x1a, RZ, 0xfc, !PT ;  /* 0x0000001a02127812 */ /* 0x040fe200078efcff */
[--C-:B------:R-:W-:Y:S01]  /*0ed0*/  @!P1 IMAD.IADD R77, R77, 0x1, -R0.reuse ;  /* 0x000000014d4d9824 */ /* 0x100fe200078e0a00 */
[----:B------:R-:W-:Y:S01]  /*0ee0*/  LOP3.LUT R22, R2, 0xd4, RZ, 0xfc, !PT ;  /* 0x000000d402167812 */ /* 0x000fe200078efcff */
[----:B------:R-:W-:Y:S01]  /*0ef0*/  IMAD.MOV R5, RZ, RZ, -R5 ;  /* 0x000000ffff057224 */ /* 0x000fe200078e0a05 */
[----:B------:R-:W-:Y:S01]  /*0f00*/  IABS R81, R18 ;  /* 0x0000001200517213 */ /* 0x000fe20000000000 */
[--C-:B------:R-:W-:Y:S01]  /*0f10*/  @!P3 IMAD.IADD R141, R141, 0x1, -R0.reuse ;  /* 0x000000018d8db824 */ /* 0x100fe200078e0a00 */
[C---:B------:R-:W-:Y:S01]  /*0f20*/  ISETP.GT.U32.AND P1, PT, R0.reuse, R77, PT ;  /* 0x0000004d0000720c */ /* 0x040fe20003f24070 */
[----:B------:R-:W-:Y:S01]  /*0f30*/  @!P6 IMAD.IADD R235, R235, 0x1, -R0 ;  /* 0x00000001ebebe824 */ /* 0x000fe200078e0a00 */
[----:B------:R-:W-:Y:S01]  /*0f40*/  IABS R73, R22 ;  /* 0x0000001600497213 */ /* 0x000fe20000000000 */
[C---:B------:R-:W-:Y:S01]  /*0f50*/  IMAD R13, R0.reuse, R4, R13 ;  /* 0x00000004000d7224 */ /* 0x040fe200078e020d */
[C---:B------:R-:W-:Y:S01]  /*0f60*/  ISETP.GT.U32.AND P3, PT, R0.reuse, R141, PT ;  /* 0x0000008d0000720c */ /* 0x040fe20003f64070 */
[C---:B------:R-:W-:Y:S01]  /*0f70*/  IMAD R79, R0.reuse, R5, R79 ;  /* 0x00000005004f7224 */ /* 0x040fe200078e024f */
[----:B------:R-:W-:Y:S01]  /*0f80*/  ISETP.GT.U32.AND P6, PT, R0, R235, PT ;  /* 0x000000eb0000720c */ /* 0x000fe20003fc4070 */
[----:B------:R-:W-:Y:S01]  /*0f90*/  IMAD.HI.U32 R4, R3, R143, RZ ;  /* 0x0000008f03047227 */ /* 0x000fe200078e00ff */
[----:B------:R-:W-:-:S02]  /*0fa0*/  LOP3.LUT R24, R2, 0xe4, RZ, 0xfc, !PT ;  /* 0x000000e402187812 */ /* 0x000fc400078efcff */
[----:B------:R-:W-:Y:S01]  /*0fb0*/  LOP3.LUT R28, R2, 0xe8, RZ, 0xfc, !PT ;  /* 0x000000e8021c7812 */ /* 0x000fe200078efcff */
[----:B------:R-:W-:Y:S01]  /*0fc0*/  @!P4 IMAD.MOV R11, RZ, RZ, -R11 ;  /* 0x000000ffff0bc224 */ /* 0x000fe200078e0a0b */
[----:B------:R-:W-:Y:S01]  /*0fd0*/  ISETP.GE.AND P4, PT, R9, RZ, PT ;  /* 0x000000ff0900720c */ /* 0x000fe20003f86270 */
[----:B------:R-:W-:Y:S01]  /*0fe0*/  IMAD.HI.U32 R5, R3, R17, RZ ;  /* 0x0000001103057227 */ /* 0x000fe200078e00ff */
[----:B------:R-:W-:Y:S02]  /*0ff0*/  IADD3 R9, -R4, RZ, RZ ;  /* 0x000000ff04097210 */ /* 0x000fe40007ffe1ff */
[----:B------:R-:W-:Y:S01]  /*1000*/  @!P1 IADD3 R77, R77, -R0, RZ ;  /* 0x800000004d4d9210 */ /* 0x000fe20007ffe0ff */
[--C-:B------:R-:W-:Y:S01]  /*1010*/  @!P3 IMAD.IADD R141, R141, 0x1, -R0.reuse ;  /* 0x000000018d8db824 */ /* 0x100fe200078e0a00 */
[C---:B------:R-:W-:Y:S01]  /*1020*/  ISETP.GT.U32.AND P3, PT, R0.reuse, R13, PT ;  /* 0x0000000d0000720c */ /* 0x040fe20003f64070 */
[----:B------:R-:W-:Y:S01]  /*1030*/  @!P6 IMAD.IADD R235, R235, 0x1, -R0 ;  /* 0x00000001ebebe824 */ /* 0x000fe200078e0a00 */
[----:B------:R-:W-:Y:S01]  /*1040*/  ISETP.GT.U32.AND P6, PT, R0, R79, PT ;  /* 0x0000004f0000720c */ /* 0x000fe20003fc4070 */
[----:B------:R-:W-:Y:S01]  /*1050*/  IMAD.HI.U32 R4, R3, R233, RZ ;  /* 0x000000e903047227 */ /* 0x000fe200078e00ff */
[----:B------:R-:W-:-:S02]  /*1060*/  ISETP.GE.AND P1, PT, R10, RZ, PT ;  /* 0x000000ff0a00720c */ /* 0x000fc40003f26270 */
[----:B------:R-:W-:Y:S01]  /*1070*/  @!P0 IADD3 R235, -R235, RZ, RZ ;  /* 0x000000ffebeb8210 */ /* 0x000fe20007ffe1ff */
[----:B------:R-:W-:Y:S01]  /*1080*/  IMAD.MOV R10, RZ, RZ, -R4 ;  /* 0x000000ffff0a7224 */ /* 0x000fe200078e0a04 */
[----:B------:R-:W-:Y:S01]  /*1090*/  IABS R69, R24 ;  /* 0x0000001800457213 */ /* 0x000fe20000000000 */
[----:B------:R-:W-:Y:S01]  /*10a0*/  IMAD R143, R0, R9, R143 ;  /* 0x00000009008f7224 */ /* 0x000fe200078e028f */
[----:B------:R-:W-:Y:S01]  /*10b0*/  LOP3.LUT R26, R2, 0xe6, RZ, 0xfc, !PT ;  /* 0x000000e6021a7812 */ /* 0x000fe200078efcff */
[----:B------:R-:W-:Y:S01]  /*10c0*/  IMAD R233, R0, R10, R233 ;  /* 0x0000000a00e97224 */ /* 0x000fe200078e02e9 */
[----:B------:R-:W-:Y:S01]  /*10d0*/  LOP3.LUT R10, R2, 0x20, RZ, 0xfc, !PT ;  /* 0x00000020020a7812 */ /* 0x000fe200078efcff */
[----:B------:R-:W-:Y:S01]  /*10e0*/  IMAD.MOV R5, RZ, RZ, -R5 ;  /* 0x000000ffff057224 */ /* 0x000fe200078e0a05 */
[----:B------:R-:W-:Y:S01]  /*10f0*/  @!P3 IADD3 R13, R13, -R0, RZ ;  /* 0x800000000d0db210 */ /* 0x000fe20007ffe0ff */
[----:B------:R-:W-:Y:S01]  /*1100*/  @!P6 IMAD.IADD R79, R79, 0x1, -R0 ;  /* 0x000000014f4fe824 */ /* 0x000fe200078e0a00 */
[C---:B------:R-:W-:Y:S01]  /*1110*/  ISETP.GT.U32.AND P3, PT, R0.reuse, R143, PT ;  /* 0x0000008f0000720c */ /* 0x040fe20003f64070 */
[----:B------:R-:W-:Y:S01]  /*1120*/  IMAD.HI.U32 R4, R3, R145, RZ ;  /* 0x0000009103047227 */ /* 0x000fe200078e00ff */
[----:B------:R-:W-:-:S02]  /*1130*/  ISETP.GT.U32.AND P6, PT, R0, R233, PT ;  /* 0x000000e90000720c */ /* 0x000fc40003fc4070 */
[----:B------:R-:W-:Y:S01]  /*1140*/  IABS R19, R10 ;  /* 0x0000000a00137213 */ /* 0x000fe20000000000 */
[C---:B------:R-:W-:Y:S01]  /*1150*/  IMAD R17, R0.reuse, R5, R17 ;  /* 0x0000000500117224 */ /* 0x040fe200078e0211 */
[----:B------:R-:W-:Y:S01]  /*1160*/  IABS R249, R28 ;  /* 0x0000001c00f97213 */ /* 0x000fe20000000000 */
[----:B------:R-:W-:Y:S01]  /*1170*/  IMAD.MOV R4, RZ, RZ, -R4 ;  /* 0x000000ffff047224 */ /* 0x000fe200078e0a04 */
[----:B------:R-:W-:Y:S01]  /*1180*/  IABS R71, R26 ;  /* 0x0000001a00477213 */ /* 0x000fe20000000000 */
[----:B------:R-:W-:Y:S01]  /*1190*/  @!P5 IMAD.MOV R141, RZ, RZ, -R141 ;  /* 0x000000ffff8dd224 */ /* 0x000fe200078e0a8d */
[C---:B------:R-:W-:Y:S01]  /*11a0*/  ISETP.GT.U32.AND P0, PT, R0.reuse, R17, PT ;  /* 0x000000110000720c */ /* 0x040fe20003f04070 */
[----:B------:R-:W-:Y:S01]  /*11b0*/  IMAD R145, R0, R4, R145 ;  /* 0x0000000400917224 */ /* 0x000fe200078e0291 */
[----:B------:R-:W-:Y:S01]  /*11c0*/  LOP3.LUT R30, R2, 0xea, RZ, 0xfc, !PT ;  /* 0x000000ea021e7812 */ /* 0x000fe200078efcff */
[----:B------:R-:W-:Y:S01]  /*11d0*/  IMAD.HI.U32 R9, R3, R81, RZ ;  /* 0x0000005103097227 */ /* 0x000fe200078e00ff */
[----:B------:R-:W-:-:S02]  /*11e0*/  @!P3 IADD3 R143, R143, -R0, RZ ;  /* 0x800000008f8fb210 */ /* 0x000fc40007ffe0ff */
[C---:B------:R-:W-:Y:S01]  /*11f0*/  ISETP.GT.U32.AND P3, PT, R0.reuse, R13, PT ;  /* 0x0000000d0000720c */ /* 0x040fe20003f64070 */
[--C-:B------:R-:W-:Y:S01]  /*1200*/  @!P6 IMAD.IADD R233, R233, 0x1, -R0.reuse ;  /* 0x00000001e9e9e824 */ /* 0x100fe200078e0a00 */
[C---:B------:R-:W-:Y:S01]  /*1210*/  ISETP.GT.U32.AND P6, PT, R0.reuse, R143, PT ;  /* 0x0000008f0000720c */ /* 0x040fe20003fc4070 */
[----:B------:R-:W-:Y:S01]  /*1220*/  @!P2 IMAD.MOV R77, RZ, RZ, -R77 ;  /* 0x000000ffff4da224 */ /* 0x000fe200078e0a4d */
[C---:B------:R-:W-:Y:S01]  /*1230*/  ISETP.GT.U32.AND P2, PT, R0.reuse, R79, PT ;  /* 0x0000004f0000720c */ /* 0x040fe20003f44070 */
[----:B------:R-:W-:Y:S01]  /*1240*/  IMAD.MOV R9, RZ, RZ, -R9 ;  /* 0x000000ffff097224 */ /* 0x000fe200078e0a09 */
[----:B------:R-:W-:Y:S01]  /*1250*/  ISETP.GT.U32.AND P5, PT, R0, R233, PT ;  /* 0x000000e90000720c */ /* 0x000fe20003fa4070 */
[----:B------:R-:W-:Y:S01]  /*1260*/  IMAD.HI.U32 R5, R3, R19, RZ ;  /* 0x0000001303057227 */ /* 0x000fe200078e00ff */
[----:B------:R-:W-:Y:S02]  /*1270*/  IABS R133, R30 ;  /* 0x0000001e00857213 */ /* 0x000fe40000000000 */
[----:B------:R-:W-:Y:S01]  /*1280*/  LOP3.LUT R32, R2, 0xec, RZ, 0xfc, !PT ;  /* 0x000000ec02207812 */ /* 0x000fe200078efcff */
[----:B------:R-:W-:Y:S01]  /*1290*/  IMAD R81, R0, R9, R81 ;  /* 0x0000000900517224 */ /* 0x000fe200078e0251 */
[----:B------:R-:W-:Y:S01]  /*12a0*/  LOP3.LUT R9, R2, 0x1e, RZ, 0xfc, !PT ;  /* 0x0000001e02097812 */ /* 0x000fe200078efcff */
[--C-:B------:R-:W-:Y:S01]  /*12b0*/  @!P3 IMAD.IADD R13, R13, 0x1, -R0.reuse ;  /* 0x000000010d0db824 */ /* 0x100fe200078e0a00 */
[----:B------:R-:W-:Y:S01]  /*12c0*/  IABS R135, R32 ;  /* 0x0000002000877213 */ /* 0x000fe20000000000 */
[--C-:B------:R-:W-:Y:S01]  /*12d0*/  @!P6 IMAD.IADD R143, R143, 0x1, -R0.reuse ;  /* 0x000000018f8fe824 */ /* 0x100fe200078e0a00 */
[C---:B------:R-:W-:Y:S01]  /*12e0*/  ISETP.GT.U32.AND P6, PT, R0.reuse, R145, PT ;  /* 0x000000910000720c */ /* 0x040fe20003fc4070 */
[--C-:B------:R-:W-:Y:S01]  /*12f0*/  @!P0 IMAD.IADD R17, R17, 0x1, -R0.reuse ;  /* 0x0000000111118824 */ /* 0x100fe200078e0a00 */
[----:B------:R-:W-:Y:S01]  /*1300*/  IABS R231, R9 ;  /* 0x0000000900e77213 */ /* 0x000fe20000000000 */
[----:B------:R-:W-:Y:S01]  /*1310*/  IMAD.MOV R5, RZ, RZ, -R5 ;  /* 0x000000ffff057224 */ /* 0x000fe200078e0a05 */
[----:B------:R-:W-:Y:S01]  /*1320*/  @!P5 IADD3 R233, R233, -R0, RZ ;  /* 0x80000000e9e9d210 */ /* 0x000fe20007ffe0ff */
[----:B------:R-:W-:Y:S01]  /*1330*/  @!P4 IMAD.MOV R13, RZ, RZ, -R13 ;  /* 0x000000ffff0dc224 */ /* 0x000fe200078e0a0d */
[----:B------:R-:W-:Y:S01]  /*1340*/  ISETP.GE.AND P5, PT, R15, RZ, PT ;  /* 0x000000ff0f00720c */ /* 0x000fe20003fa6270 */
[----:B------:R-:W-:Y:S01]  /*1350*/  @!P2 IMAD.IADD R79, R79, 0x1, -R0 ;  /* 0x000000014f4fa824 */ /* 0x000fe200078e0a00 */
[----:B------:R-:W-:Y:S01]  /*1360*/  ISETP.GT.U32.AND P4, PT, R0, R17, PT ;  /* 0x000000110000720c */ /* 0x000fe20003f84070 */
[----:B------:R-:W-:Y:S01]  /*1370*/  IMAD.HI.U32 R4, R3, R231, RZ ;  /* 0x000000e703047227 */ /* 0x000fe200078e00ff */
[----:B------:R-:W-:-:S02]  /*1380*/  ISETP.GE.AND P2, PT, R12, RZ, PT ;  /* 0x000000ff0c00720c */ /* 0x000fc40003f46270 */
[----:B------:R-:W-:Y:S01]  /*1390*/  ISETP.GT.U32.AND P3, PT, R0, R81, PT ;  /* 0x000000510000720c */ /* 0x000fe20003f64070 */
[----:B------:R-:W-:Y:S01]  /*13a0*/  @!P6 IMAD.IADD R145, R145, 0x1, -R0 ;  /* 0x000000019191e824 */ /* 0x000fe200078e0a00 */
[----:B------:R-:W-:Y:S01]  /*13b0*/  ISETP.GE.AND P0, PT, R16, RZ, PT ;  /* 0x000000ff1000720c */ /* 0x000fe20003f06270 */
[----:B------:R-:W-:Y:S01]  /*13c0*/  IMAD R19, R0, R5, R19 ;  /* 0x0000000500137224 */ /* 0x000fe200078e0213 */
[----:B------:R-:W-:Y:S01]  /*13d0*/  LOP3.LUT R5, R2, 0x22, RZ, 0xfc, !PT ;  /* 0x0000002202057812 */ /* 0x000fe200078efcff */
[----:B------:R-:W-:Y:S01]  /*13e0*/  IMAD.MOV R4, RZ, RZ, -R4 ;  /* 0x000000ffff047224 */ /* 0x000fe200078e0a04 */
[C---:B------:R-:W-:Y:S01]  /*13f0*/  ISETP.GT.U32.AND P6, PT, R0.reuse, R145, PT ;  /* 0x000000910000720c */ /* 0x040fe20003fc4070 */
[----:B------:R-:W-:Y:S01]  /*1400*/  @!P5 IMAD.MOV R233, RZ, RZ, -R233 ;  /* 0x000000ffffe9d224 */ /* 0x000fe200078e0ae9 */
[----:B------:R-:W-:Y:S01]  /*1410*/  IABS R83, R5 ;  /* 0x0000000500537213 */ /* 0x000fe20000000000 */
[----:B------:R-:W-:Y:S01]  /*1420*/  IMAD R231, R0, R4, R231 ;  /* 0x0000000400e77224 */ /* 0x000fe200078e02e7 */
[----:B------:R-:W-:Y:S01]  /*1430*/  ISETP.GE.AND P5, PT, R20, RZ, PT ;  /* 0x000000ff1400720c */ /* 0x000fe20003fa6270 */
[----:B------:R-:W-:Y:S01]  /*1440*/  @!P4 IMAD.IADD R17, R17, 0x1, -R0 ;  /* 0x000000011111c824 */ /* 0x000fe200078e0a00 */
[----:B------:R-:W-:Y:S01]  /*1450*/  @!P2 IADD3 R143, -R143, RZ, RZ ;  /* 0x000000ff8f8fa210 */ /* 0x000fe20007ffe1ff */
[----:B------:R-:W-:Y:S01]  /*1460*/  IMAD.HI.U32 R4, R3, R83, RZ ;  /* 0x0000005303047227 */ /* 0x000fe200078e00ff */
[----:B------:R-:W-:-:S02]  /*1470*/  ISETP.GT.U32.AND P4, PT, R0, R19, PT ;  /* 0x000000130000720c */ /* 0x000fc40003f84070 */
[----:B------:R-:W-:Y:S01]  /*1480*/  ISETP.GT.U32.AND P2, PT, R0, R231, PT ;  /* 0x000000e70000720c */ /* 0x000fe20003f44070 */
[----:B------:R-:W-:Y:S01]  /*1490*/  IMAD.MOV R4, RZ, RZ, -R4 ;  /* 0x000000ffff047224 */ /* 0x000fe200078e0a04 */
[----:B------:R-:W-:Y:S01]  /*14a0*/  LOP3.LUT R12, R2, 0x24, RZ, 0xfc, !PT ;  /* 0x00000024020c7812 */ /* 0x000fe200078efcff */
[----:B------:R-:W-:Y:S01]  /*14b0*/  @!P1 IMAD.MOV R79, RZ, RZ, -R79 ;  /* 0x000000ffff4f9224 */ /* 0x000fe200078e0a4f */
[----:B------:R-:W-:Y:S01]  /*14c0*/  @!P6 IADD3 R145, R145, -R0, RZ ;  /* 0x800000009191e210 */ /* 0x000fe20007ffe0ff */
[C---:B------:R-:W-:Y:S01]  /*14d0*/  IMAD R83, R0.reuse, R4, R83 ;  /* 0x0000000400537224 */ /* 0x040fe200078e0253 */
[----:B------:R-:W-:Y:S02]  /*14e0*/  @!P3 IADD3 R81, R81, -R0, RZ ;  /* 0x800000005151b210 */ /* 0x000fe40007ffe0ff */
[----:B------:R-:W-:Y:S01]  /*14f0*/  IABS R147, R12 ;  /* 0x0000000c00937213 */ /* 0x000fe20000000000 */
[----:B------:R-:W-:Y:S01]  /*1500*/  @!P5 IMAD.MOV R145, RZ, RZ, -R145 ;  /* 0x000000ffff91d224 */ /* 0x000fe200078e0a91 */
[C---:B------:R-:W-:Y:S01]  /*1510*/  ISETP.GT.U32.AND P5, PT, R0.reuse, R83, PT ;  /* 0x000000530000720c */ /* 0x040fe20003fa4070 */
[--C-:B------:R-:W-:Y:S01]  /*1520*/  @!P4 IMAD.IADD R19, R19, 0x1, -R0.reuse ;  /* 0x000000011313c824 */ /* 0x100fe200078e0a00 */
[----:B------:R-:W-:Y:S01]  /*1530*/  ISETP.GT.U32.AND P1, PT, R0, R81, PT ;  /* 0x000000510000720c */ /* 0x000fe20003f24070 */
[----:B------:R-:W-:Y:S01]  /*1540*/  @!P2 IMAD.IADD R231, R231, 0x1, -R0 ;  /* 0x00000001e7e7a824 */ /* 0x000fe200078e0a00 */
[----:B------:R-:W-:Y:S01]  /*1550*/  ISETP.GE.AND P2, PT, R5, RZ, PT ;  /* 0x000000ff0500720c */ /* 0x000fe20003f46270 */
[----:B------:R-:W-:Y:S01]  /*1560*/  IMAD.HI.U32 R5, R3, R147, RZ ;  /* 0x0000009303057227 */ /* 0x000fe200078e00ff */
[----:B------:R-:W-:-:S02]  /*1570*/  @!P0 IADD3 R17, -R17, RZ, RZ ;  /* 0x000000ff11118210 */ /* 0x000fc40007ffe1ff */
[C---:B------:R-:W-:Y:S01]  /*1580*/  ISETP.GT.U32.AND P4, PT, R0.reuse, R19, PT ;  /* 0x000000130000720c */ /* 0x040fe20003f84070 */
[----:B------:R-:W-:Y:S01]  /*1590*/  IMAD.MOV R5, RZ, RZ, -R5 ;  /* 0x000000ffff057224 */ /* 0x000fe200078e0a05 */
[----:B------:R-:W-:Y:S02]  /*15a0*/  ISETP.GT.U32.AND P0, PT, R0, R231, PT ;  /* 0x000000e70000720c */ /* 0x000fe40003f04070 */
[----:B------:R-:W-:Y:S01]  /*15b0*/  ISETP.GE.AND P6, PT, R10, RZ, PT ;  /* 0x000000ff0a00720c */ /* 0x000fe20003fc6270 */
[--C-:B------:R-:W-:Y:S01]  /*15c0*/  @!P5 IMAD.IADD R83, R83, 0x1, -R0.reuse ;  /* 0x000000015353d824 */ /* 0x100fe200078e0a00 */
[----:B------:R-:W-:Y:S01]  /*15d0*/  LOP3.LUT R10, R2, 0x2a, RZ, 0xfc, !PT ;  /* 0x0000002a020a7812 */ /* 0x000fe200078efcff */
[----:B------:R-:W-:Y:S01]  /*15e0*/  IMAD R147, R0, R5, R147 ;  /* 0x0000000500937224 */ /* 0x000fe200078e0293 */
[----:B------:R-:W-:Y:S01]  /*15f0*/  LOP3.LUT R4, R2, 0x26, RZ, 0xfc, !PT ;  /* 0x0000002602047812 */ /* 0x000fe200078efcff */
[----:B------:R-:W-:Y:S01]  /*1600*/  @!P1 IMAD.IADD R81, R81, 0x1, -R0 ;  /* 0x0000000151519824 */ /* 0x000fe200078e0a00 */
[----:B------:R-:W-:-:S02]  /*1610*/  IABS R85, R10 ;  /* 0x0000000a00557213 */ /* 0x000fc40000000000 */
[----:B------:R-:W-:Y:S01]  /*1620*/  IABS R229, R4 ;  /* 0x0000000400e57213 */ /* 0x000fe20000000000 */
[----:B------:R-:W-:Y:S01]  /*1630*/  @!P4 IMAD.IADD R19, R19, 0x1, -R0 ;  /* 0x000000011313c824 */ /* 0x000fe200078e0a00 */
[C---:B------:R-:W-:Y:S02]  /*1640*/  ISETP.GT.U32.AND P5, PT, R0.reuse, R83, PT ;  /* 0x000000530000720c */ /* 0x040fe40003fa4070 */
[----:B------:R-:W-:Y:S01]  /*1650*/  ISETP.GE.AND P1, PT, R9, RZ, PT ;  /* 0x000000ff0900720c */ /* 0x000fe20003f26270 */
[----:B------:R-:W-:Y:S01]  /*1660*/  IMAD.HI.U32 R9, R3, R85, RZ ;  /* 0x0000005503097227 */ /* 0x000fe200078e00ff */
[----:B------:R-:W-:Y:S02]  /*1670*/  @!P0 IADD3 R231, R231, -R0, RZ ;  /* 0x80000000e7e78210 */ /* 0x000fe40007ffe0ff */
[----:B------:R-:W-:Y:S01]  /*1680*/  ISETP.GT.U32.AND P4, PT, R0, R147, PT ;  /* 0x000000930000720c */ /* 0x000fe20003f84070 */
[----:B------:R-:W-:Y:S01]  /*1690*/  @!P6 IMAD.MOV R19, RZ, RZ, -R19 ;  /* 0x000000ffff13e224 */ /* 0x000fe200078e0a13 */
[----:B------:R-:W-:Y:S01]  /*16a0*/  ISETP.GE.AND P0, PT, R4, RZ, PT ;  /* 0x000000ff0400720c */ /* 0x000fe20003f06270 */
[----:B------:R-:W-:Y:S01]  /*16b0*/  IMAD.HI.U32 R4, R3, R229, RZ ;  /* 0x000000e503047227 */ /* 0x000fe200078e00ff */
[----:B------:R-:W-:-:S02]  /*16c0*/  IADD3 R9, -R9, RZ, RZ ;  /* 0x000000ff09097210 */ /* 0x000fc40007ffe1ff */
[----:B------:R-:W-:Y:S01]  /*16d0*/  ISETP.GE.AND P3, PT, R18, RZ, PT ;  /* 0x000000ff1200720c */ /* 0x000fe20003f66270 */
[----:B------:R-:W-:Y:S01]  /*16e0*/  IMAD.MOV R4, RZ, RZ, -R4 ;  /* 0x000000ffff047224 */ /* 0x000fe200078e0a04 */
[C---:B------:R-:W-:Y:S01]  /*16f0*/  LOP3.LUT R5, R2.reuse, 0x28, RZ, 0xfc, !PT ;  /* 0x0000002802057812 */ /* 0x040fe200078efcff */
[----:B------:R-:W-:Y:S01]  /*1700*/  @!P5 IMAD.IADD R83, R83, 0x1, -R0 ;  /* 0x000000015353d824 */ /* 0x000fe200078e0a00 */
[----:B------:R-:W-:Y:S01]  /*1710*/  LOP3.LUT R15, R2, 0x32, RZ, 0xfc, !PT ;  /* 0x00000032020f7812 */ /* 0x000fe200078efcff */
[C---:B------:R-:W-:Y:S01]  /*1720*/  IMAD R229, R0.reuse, R4, R229 ;  /* 0x0000000400e57224 */ /* 0x040fe200078e02e5 */
[----:B------:R-:W-:Y:S01]  /*1730*/  IABS R21, R5 ;  /* 0x0000000500157213 */ /* 0x000fe20000000000 */
[C---:B------:R-:W-:Y:S01]  /*1740*/  IMAD R85, R0.reuse, R9, R85 ;  /* 0x0000000900557224 */ /* 0x040fe200078e0255 */
[----:B------:R-:W-:Y:S01]  /*1750*/  @!P4 IADD3 R147, R147, -R0, RZ ;  /* 0x800000009393c210 */ /* 0x000fe20007ffe0ff */
[----:B------:R-:W-:Y:S01]  /*1760*/  @!P1 IMAD.MOV R231, RZ, RZ, -R231 ;  /* 0x000000ffffe79224 */ /* 0x000fe200078e0ae7 */
[----:B------:R-:W-:Y:S01]  /*1770*/  ISETP.GE.AND P1, PT, R5, RZ, PT ;  /* 0x000000ff0500720c */ /* 0x000fe20003f26270 */
[----:B------:R-:W-:Y:S01]  /*1780*/  IMAD.HI.U32 R5, R3, R21, RZ ;  /* 0x0000001503057227 */ /* 0x000fe200078e00ff */
[----:B------:R-:W-:-:S02]  /*1790*/  ISETP.GT.U32.AND P5, PT, R0, R229, PT ;  /* 0x000000e50000720c */ /* 0x000fc40003fa4070 */
[----:B------:R-:W-:Y:S01]  /*17a0*/  @!P2 IADD3 R83, -R83, RZ, RZ ;  /* 0x000000ff5353a210 */ /* 0x000fe20007ffe1ff */
[----:B------:R-:W-:Y:S01]  /*17b0*/  @!P3 IMAD.MOV R81, RZ, RZ, -R81 ;  /* 0x000000ffff51b224 */ /* 0x000fe200078e0a51 */
[C---:B------:R-:W-:Y:S01]  /*17c0*/  ISETP.GT.U32.AND P2, PT, R0.reuse, R85, PT ;  /* 0x000000550000720c */ /* 0x040fe20003f44070 */
[----:B------:R-:W-:Y:S01]  /*17d0*/  IMAD.MOV R5, RZ, RZ, -R5 ;  /* 0x000000ffff057224 */ /* 0x000fe200078e0a05 */
[----:B------:R-:W-:Y:S02]  /*17e0*/  ISETP.GT.U32.AND P4, PT, R0, R147, PT ;  /* 0x000000930000720c */ /* 0x000fe40003f84070 */
[----:B------:R-:W-:Y:S01]  /*17f0*/  ISETP.GE.AND P3, PT, R12, RZ, PT ;  /* 0x000000ff0c00720c */ /* 0x000fe20003f66270 */
[----:B------:R-:W-:Y:S01]  /*1800*/  IMAD R21, R0, R5, R21 ;  /* 0x0000000500157224 */ /* 0x000fe200078e0215 */
[C---:B------:R-:W-:Y:S02]  /*1810*/  LOP3.LUT R5, R2.reuse, 0x2c, RZ, 0xfc, !PT ;  /* 0x0000002c02057812 */ /* 0x040fe400078efcff */
[----:B------:R-:W-:Y:S01]  /*1820*/  LOP3.LUT R12, R2, 0x30, RZ, 0xfc, !PT ;  /* 0x00000030020c7812 */ /* 0x000fe200078efcff */
[----:B------:R-:W-:Y:S01]  /*1830*/  @!P5 IMAD.IADD R229, R229, 0x1, -R0 ;  /* 0x00000001e5e5d824 */ /* 0x000fe200078e0a00 */
[----:B------:R-:W-:-:S02]  /*1840*/  IABS R149, R5 ;  /* 0x0000000500957213 */ /* 0x000fc40000000000 */
[----:B------:R-:W-:Y:S01]  /*1850*/  IABS R23, R12 ;  /* 0x0000000c00177213 */ /* 0x000fe20000000000 */
[--C-:B------:R-:W-:Y:S01]  /*1860*/  @!P2 IMAD.IADD R85, R85, 0x1, -R0.reuse ;  /* 0x000000015555a824 */ /* 0x100fe200078e0a00 */
[C---:B------:R-:W-:Y:S01]  /*1870*/  ISETP.GT.U32.AND P5, PT, R0.reuse, R229, PT ;  /* 0x000000e50000720c */ /* 0x040fe20003fa4070 */
[----:B------:R-:W-:Y:S01]  /*1880*/  @!P4 IMAD.IADD R147, R147, 0x1, -R0 ;  /* 0x000000019393c824 */ /* 0x000fe200078e0a00 */
[----:B------:R-:W-:Y:S01]  /*1890*/  IABS R87, R15 ;  /* 0x0000000f00577213 */ /* 0x000fe20000000000 */
[----:B------:R-:W-:Y:S01]  /*18a0*/  IMAD.HI.U32 R4, R3, R149, RZ ;  /* 0x0000009503047227 */ /* 0x000fe200078e00ff */
[----:B------:R-:W-:Y:S02]  /*18b0*/  ISETP.GT.U32.AND P2, PT, R0, R85, PT ;  /* 0x000000550000720c */ /* 0x000fe40003f44070 */
[----:B------:R-:W-:Y:S01]  /*18c0*/  ISETP.GE.AND P6, PT, R10, RZ, PT ;  /* 0x000000ff0a00720c */ /* 0x000fe20003fc6270 */
[----:B------:R-:W-:Y:S01]  /*18d0*/  @!P3 IMAD.MOV R147, RZ, RZ, -R147 ;  /* 0x000000ffff93b224 */ /* 0x000fe200078e0a93 */
[----:B------:R-:W-:Y:S01]  /*18e0*/  ISETP.GE.AND P3, PT, R5, RZ, PT ;  /* 0x000000ff0500720c */ /* 0x000fe20003f66270 */
[----:B------:R-:W-:Y:S01]  /*18f0*/  IMAD.HI.U32 R5, R3, R23, RZ ;  /* 0x0000001703057227 */ /* 0x000fe200078e00ff */
[----:B------:R-:W-:-:S02]  /*1900*/  LOP3.LUT R10, R2, 0x2e, RZ, 0xfc, !PT ;  /* 0x0000002e020a7812 */ /* 0x000fc400078efcff */
[----:B------:R-:W-:Y:S01]  /*1910*/  ISETP.GT.U32.AND P4, PT, R0, R21, PT ;  /* 0x000000150000720c */ /* 0x000fe20003f84070 */
[----:B------:R-:W-:Y:S01]  /*1920*/  IMAD.MOV R4, RZ, RZ, -R4 ;  /* 0x000000ffff047224 */ /* 0x000fe200078e0a04 */
[----:B------:R-:W-:Y:S01]  /*1930*/  IABS R227, R10 ;  /* 0x0000000a00e37213 */ /* 0x000fe20000000000 */
[----:B------:R-:W-:Y:S01]  /*1940*/  IMAD.HI.U32 R9, R3, R87, RZ ;  /* 0x0000005703097227 */ /* 0x000fe200078e00ff */
[-C--:B------:R-:W-:Y:S02]  /*1950*/  @!P5 IADD3 R229, R229, -R0.reuse, RZ ;  /* 0x80000000e5e5d210 */ /* 0x080fe40007ffe0ff */
[----:B------:R-:W-:Y:S01]  /*1960*/  @!P2 IADD3 R85, R85, -R0, RZ ;  /* 0x800000005555a210 */ /* 0x000fe20007ffe0ff */
[----:B------:R-:W-:Y:S01]  /*1970*/  IMAD.MOV R5, RZ, RZ, -R5 ;  /* 0x000000ffff057224 */ /* 0x000fe200078e0a05 */
[----:B------:R-:W-:Y:S01]  /*1980*/  LOP3.LUT R16, R2, 0x46, RZ, 0xfc, !PT ;  /* 0x0000004602107812 */ /* 0x000fe200078efcff */
[----:B------:R-:W-:Y:S01]  /*1990*/  IMAD R149, R0, R4, R149 ;  /* 0x0000000400957224 */ /* 0x000fe200078e0295 */
[----:B------:R-:W-:Y:S01]  /*19a0*/  LOP3.LUT R18, R2, 0x8e, RZ, 0xfc, !PT ;  /* 0x0000008e02127812 */ /* 0x000fe200078efcff */
[----:B------:R-:W-:Y:S01]  /*19b0*/  IMAD.MOV R9, RZ, RZ, -R9 ;  /* 0x000000ffff097224 */ /* 0x000fe200078e0a09 */
[----:B------:R-:W-:Y:S01]  /*19c0*/  IABS R219, R16 ;  /* 0x0000001000db7213 */ /* 0x000fe20000000000 */
[C---:B------:R-:W-:Y:S01]  /*19d0*/  IMAD R23, R0.reuse, R5, R23 ;  /* 0x0000000500177224 */ /* 0x040fe200078e0217 */
[C---:B------:R-:W-:Y:S01]  /*19e0*/  ISETP.GT.U32.AND P5, PT, R0.reuse, R149, PT ;  /* 0x000000950000720c */ /* 0x040fe20003fa4070 */
[----:B------:R-:W-:Y:S01]  /*19f0*/  IMAD R87, R0, R9, R87 ;  /* 0x0000000900577224 */ /* 0x000fe200078e0257 */
[----:B------:R-:W-:Y:S01]  /*1a00*/  LOP3.LUT R5, R2, 0x34, RZ, 0xfc, !PT ;  /* 0x0000003402057812 */ /* 0x000fe200078efcff */
[----:B------:R-:W-:Y:S01]  /*1a10*/  IMAD.HI.U32 R4, R3, R227, RZ ;  /* 0x000000e303047227 */ /* 0x000fe200078e00ff */
[----:B------:R-:W-:-:S02]  /*1a20*/  ISETP.GT.U32.AND P2, PT, R0, R23, PT ;  /* 0x000000170000720c */ /* 0x000fc40003f44070 */
[----:B------:R-:W-:Y:S01]  /*1a30*/  IABS R151, R5 ;  /* 0x0000000500977213 */ /* 0x000fe20000000000 */
[----:B------:R-:W-:Y:S01]  /*1a40*/  @!P6 IMAD.MOV R85, RZ, RZ, -R85 ;  /* 0x000000ffff55e224 */ /* 0x000fe200078e0a55 */
[----:B------:R-:W-:Y:S01]  /*1a50*/  ISETP.GT.U32.AND P6, PT, R0, R87, PT ;  /* 0x000000570000720c */ /* 0x000fe20003fc4070 */
[----:B------:R-:W-:Y:S01]  /*1a60*/  IMAD.MOV R4, RZ, RZ, -R4 ;  /* 0x000000ffff047224 */ /* 0x000fe200078e0a04 */
[----:B------:R-:W-:Y:S01]  /*1a70*/  LOP3.LUT R9, R2, 0x36, RZ, 0xfc, !PT ;  /* 0x0000003602097812 */ /* 0x000fe200078efcff */
[----:B------:R-:W-:Y:S01]  /*1a80*/  @!P4 IMAD.IADD R21, R21, 0x1, -R0 ;  /* 0x000000011515c824 */ /* 0x000fe200078e0a00 */
[----:B------:R-:W-:Y:S01]  /*1a90*/  IABS R183, R18 ;  /* 0x0000001200b77213 */ /* 0x000fe20000000000 */
[C---:B------:R-:W-:Y:S01]  /*1aa0*/  IMAD R227, R0.reuse, R4, R227 ;  /* 0x0000000400e37224 */ /* 0x040fe200078e02e3 */
[----:B------:R-:W-:Y:S01]  /*1ab0*/  IABS R225, R9 ;  /* 0x0000000900e17213 */ /* 0x000fe20000000000 */
[----:B------:R-:W-:Y:S01]  /*1ac0*/  IMAD.HI.U32 R4, R3, R151, RZ ;  /* 0x0000009703047227 */ /* 0x000fe200078e00ff */
[----:B------:R-:W-:-:S02]  /*1ad0*/  ISETP.GT.U32.AND P4, PT, R0, R21, PT ;  /* 0x000000150000720c */ /* 0x000fc40003f84070 */
[C---:B------:R-:W-:Y:S01]  /*1ae0*/  LOP3.LUT R20, R2.reuse, 0xae, RZ, 0xfc, !PT ;  /* 0x000000ae02147812 */ /* 0x040fe200078efcff */
[--C-:B------:R-:W-:Y:S01]  /*1af0*/  @!P5 IMAD.IADD R149, R149, 0x1, -R0.reuse ;  /* 0x000000019595d824 */ /* 0x100fe200078e0a00 */
[----:B------:R-:W-:Y:S01]  /*1b00*/  LOP3.LUT R34, R2, 0xee, RZ, 0xfc, !PT ;  /* 0x000000ee02227812 */ /* 0x000fe200078efcff */
[----:B------:R-:W-:Y:S01]  /*1b10*/  @!P2 IMAD.IADD R23, R23, 0x1, -R0 ;  /* 0x000000011717a824 */ /* 0x000fe200078e0a00 */
[----:B------:R-:W-:Y:S01]  /*1b20*/  IABS R131, R20 ;  /* 0x0000001400837213 */ /* 0x000fe20000000000 */
[----:B------:R-:W-:Y:S01]  /*1b30*/  IMAD.MOV R4, RZ, RZ, -R4 ;  /* 0x000000ffff047224 */ /* 0x000fe200078e0a04 */
[C---:B------:R-:W-:Y:S01]  /*1b40*/  ISETP.GT.U32.AND P5, PT, R0.reuse, R149, PT ;  /* 0x000000950000720c */ /* 0x040fe20003fa4070 */
[----:B------:R-:W-:Y:S01]  /*1b50*/  @!P6 IMAD.IADD R87, R87, 0x1, -R0 ;  /* 0x000000015757e824 */ /* 0x000fe200078e0a00 */
[C---:B------:R-:W-:Y:S01]  /*1b60*/  ISETP.GT.U32.AND P6, PT, R0.reuse, R23, PT ;  /* 0x000000170000720c */ /* 0x040fe20003fc4070 */
[----:B------:R-:W-:Y:S01]  /*1b70*/  IMAD R151, R0, R4, R151 ;  /* 0x0000000400977224 */ /* 0x000fe200078e0297 */
[----:B------:R-:W-:Y:S01]  /*1b80*/  IABS R137, R34 ;  /* 0x0000002200897213 */ /* 0x000fe20000000000 */
[----:B------:R-:W-:Y:S01]  /*1b90*/  IMAD.HI.U32 R4, R3, R225, RZ ;  /* 0x000000e103047227 */ /* 0x000fe200078e00ff */
[----:B------:R-:W-:-:S02]  /*1ba0*/  @!P4 IADD3 R21, R21, -R0, RZ ;  /* 0x800000001515c210 */ /* 0x000fc40007ffe0ff */
[----:B------:R-:W-:Y:S01]  /*1bb0*/  ISETP.GE.AND P4, PT, R10, RZ, PT ;  /* 0x000000ff0a00720c */ /* 0x000fe20003f86270 */
[----:B------:R-:W-:Y:S01]  /*1bc0*/  @!P0 IMAD.MOV R229, RZ, RZ, -R229 ;  /* 0x000000ffffe58224 */ /* 0x000fe200078e0ae5 */
[----:B------:R-:W-:Y:S01]  /*1bd0*/  ISETP.GT.U32.AND P0, PT, R0, R227, PT ;  /* 0x000000e30000720c */ /* 0x000fe20003f04070 */
[----:B------:R-:W-:Y:S01]  /*1be0*/  IMAD.MOV R4, RZ, RZ, -R4 ;  /* 0x000000ffff047224 */ /* 0x000fe200078e0a04 */
[----:B------:R-:W-:Y:S01]  /*1bf0*/  LOP3.LUT R10, R2, 0x38, RZ, 0xfc, !PT ;  /* 0x00000038020a7812 */ /* 0x000fe200078efcff */
[--C-:B------:R-:W-:Y:S01]  /*1c00*/  @!P5 IMAD.IADD R149, R149, 0x1, -R0.reuse ;  /* 0x000000019595d824 */ /* 0x100fe200078e0a00 */
[----:B------:R-:W-:Y:S01]  /*1c10*/  ISETP.GE.AND P5, PT, R15, RZ, PT ;  /* 0x000000ff0f00720c */ /* 0x000fe20003fa6270 */
[C---:B------:R-:W-:Y:S01]  /*1c20*/  IMAD R225, R0.reuse, R4, R225 ;  /* 0x0000000400e17224 */ /* 0x040fe200078e02e1 */
[----:B------:R-:W-:Y:S01]  /*1c30*/  IABS R25, R10 ;  /* 0x0000000a00197213 */ /* 0x000fe20000000000 */
[----:B------:R-:W-:Y:S01]  /*1c40*/  @!P6 IMAD.IADD R23, R23, 0x1, -R0 ;  /* 0x000000011717e824 */ /* 0x000fe200078e0a00 */
[----:B------:R-:W-:Y:S01]  /*1c50*/  @!P3 IADD3 R149, -R149, RZ, RZ ;  /* 0x000000ff9595b210 */ /* 0x000fe20007ffe1ff */
[----:B------:R-:W-:Y:S01]  /*1c60*/  @!P1 IMAD.MOV R21, RZ, RZ, -R21 ;  /* 0x000000ffff159224 */ /* 0x000fe200078e0a15 */
[C---:B------:R-:W-:Y:S01]  /*1c70*/  ISETP.GT.U32.AND P6, PT, R0.reuse, R225, PT ;  /* 0x000000e10000720c */ /* 0x040fe20003fc4070 */
[----:B------:R-:W-:Y:S01]  /*1c80*/  IMAD.HI.U32 R4, R3, R25, RZ ;  /* 0x0000001903047227 */ /* 0x000fe200078e00ff */
[----:B------:R-:W-:-:S02]  /*1c90*/  ISETP.GT.U32.AND P3, PT, R0, R87, PT ;  /* 0x000000570000720c */ /* 0x000fc40003f64070 */
[----:B------:R-:W-:Y:S01]  /*1ca0*/  @!P0 IADD3 R227, R227, -R0, RZ ;  /* 0x80000000e3e38210 */ /* 0x000fe20007ffe0ff */
[----:B------:R-:W-:Y:S01]  /*1cb0*/  IMAD.MOV R4, RZ, RZ, -R4 ;  /* 0x000000ffff047224 */ /* 0x000fe200078e0a04 */
[----:B------:R-:W-:Y:S02]  /*1cc0*/  ISETP.GE.AND P1, PT, R12, RZ, PT ;  /* 0x000000ff0c00720c */ /* 0x000fe40003f26270 */
[----:B------:R-:W-:Y:S01]  /*1cd0*/  LOP3.LUT R12, R2, 0x3a, RZ, 0xfc, !PT ;  /* 0x0000003a020c7812 */ /* 0x000fe200078efcff */
[C---:B------:R-:W-:Y:S01]  /*1ce0*/  IMAD R25, R0.reuse, R4, R25 ;  /* 0x0000000400197224 */ /* 0x040fe200078e0219 */
[----:B------:R-:W-:Y:S02]  /*1cf0*/  ISETP.GT.U32.AND P2, PT, R0, R227, PT ;  /* 0x000000e30000720c */ /* 0x000fe40003f44070 */
[----:B------:R-:W-:Y:S02]  /*1d00*/  LOP3.LUT R15, R2, 0x3c, RZ, 0xfc, !PT ;  /* 0x0000003c020f7812 */ /* 0x000fe400078efcff */
[----:B------:R-:W-:-:S02]  /*1d10*/  IABS R89, R12 ;  /* 0x0000000c00597213 */ /* 0x000fc40000000000 */
[----:B------:R-:W-:Y:S02]  /*1d20*/  ISETP.GE.AND P0, PT, R5, RZ, PT ;  /* 0x000000ff0500720c */ /* 0x000fe40003f06270 */
[----:B------:R-:W-:Y:S01]  /*1d30*/  IABS R153, R15 ;  /* 0x0000000f00997213 */ /* 0x000fe20000000000 */
[----:B------:R-:W-:Y:S01]  /*1d40*/  IMAD.HI.U32 R5, R3, R89, RZ ;  /* 0x0000005903057227 */ /* 0x000fe200078e00ff */
[-C--:B------:R-:W-:Y:S02]  /*1d50*/  @!P6 IADD3 R225, R225, -R0.reuse, RZ ;  /* 0x80000000e1e1e210 */ /* 0x080fe40007ffe0ff */
[----:B------:R-:W-:Y:S01]  /*1d60*/  @!P3 IADD3 R87, R87, -R0, RZ ;  /* 0x800000005757b210 */ /* 0x000fe20007ffe0ff */
[----:B------:R-:W-:Y:S01]  /*1d70*/  IMAD.MOV R5, RZ, RZ, -R5 ;  /* 0x000000ffff057224 */ /* 0x000fe200078e0a05 */
[----:B------:R-:W-:Y:S01]  /*1d80*/  ISETP.GE.AND P3, PT, R9, RZ, PT ;  /* 0x000000ff0900720c */ /* 0x000fe20003f66270 */
[----:B------:R-:W-:Y:S01]  /*1d90*/  IMAD.HI.U32 R9, R3, R153, RZ ;  /* 0x0000009903097227 */ /* 0x000fe200078e00ff */
[----:B------:R-:W-:-:S02]  /*1da0*/  ISETP.GT.U32.AND P6, PT, R0, R225, PT ;  /* 0x000000e10000720c */ /* 0x000fc40003fc4070 */
[----:B------:R-:W-:Y:S01]  /*1db0*/  @!P5 IADD3 R87, -R87, RZ, RZ ;  /* 0x000000ff5757d210 */ /* 0x000fe20007ffe1ff */
[--C-:B------:R-:W-:Y:S01]  /*1dc0*/  @!P2 IMAD.IADD R227, R227, 0x1, -R0.reuse ;  /* 0x00000001e3e3a824 */ /* 0x100fe200078e0a00 */
[----:B------:R-:W-:Y:S01]  /*1dd0*/  ISETP.GT.U32.AND P2, PT, R0, R151, PT ;  /* 0x000000970000720c */ /* 0x000fe20003f44070 */
[----:B------:R-:W-:Y:S01]  /*1de0*/  IMAD.MOV R9, RZ, RZ, -R9 ;  /* 0x000000ffff097224 */ /* 0x000fe200078e0a09 */
[----:B------:R-:W-:Y:S01]  /*1df0*/  LOP3.LUT R36, R2, 0xf0, RZ, 0xfc, !PT ;  /* 0x000000f002247812 */ /* 0x000fe200078efcff */
[----:B------:R-:W-:Y:S01]  /*1e00*/  IMAD R89, R0, R5, R89 ;  /* 0x0000000500597224 */ /* 0x000fe200078e0259 */
[----:B------:R-:W-:Y:S01]  /*1e10*/  LOP3.LUT R38, R2, 0xf2, RZ, 0xfc, !PT ;  /* 0x000000f202267812 */ /* 0x000fe200078efcff */
[----:B------:R-:W-:Y:S01]  /*1e20*/  @!P1 IMAD.MOV R23, RZ, RZ, -R23 ;  /* 0x000000ffff179224 */ /* 0x000fe200078e0a17 */
[C---:B------:R-:W-:Y:S01]  /*1e30*/  ISETP.GT.U32.AND P1, PT, R0.reuse, R25, PT ;  /* 0x000000190000720c */ /* 0x040fe20003f24070 */
[C---:B------:R-:W-:Y:S01]  /*1e40*/  IMAD R153, R0.reuse, R9, R153 ;  /* 0x0000000900997224 */ /* 0x040fe200078e0299 */
[----:B------:R-:W-:Y:S01]  /*1e50*/  ISETP.GT.U32.AND P5, PT, R0, R89, PT ;  /* 0x000000590000720c */ /* 0x000fe20003fa4070 */
[--C-:B------:R-:W-:Y:S01]  /*1e60*/  @!P6 IMAD.IADD R225, R225, 0x1, -R0.reuse ;  /* 0x00000001e1e1e824 */ /* 0x100fe200078e0a00 */
[----:B------:R-:W-:Y:S01]  /*1e70*/  LOP3.LUT R9, R2, 0x3e, RZ, 0xfc, !PT ;  /* 0x0000003e02097812 */ /* 0x000fe200078efcff */
[----:B------:R-:W-:Y:S01]  /*1e80*/  @!P4 IMAD.MOV R227, RZ, RZ, -R227 ;  /* 0x000000ffffe3c224 */ /* 0x000fe200078e0ae3 */
[----:B------:R-:W-:Y:S01]  /*1e90*/  ISETP.GT.U32.AND P6, PT, R0, R153, PT ;  /* 0x000000990000720c */ /* 0x000fe20003fc4070 */
[----:B------:R-:W-:Y:S01]  /*1ea0*/  @!P2 IMAD.IADD R151, R151, 0x1, -R0 ;  /* 0x000000019797a824 */ /* 0x000fe200078e0a00 */
[----:B------:R-:W-:-:S02]  /*1eb0*/  ISETP.GE.AND P2, PT, R10, RZ, PT ;  /* 0x000000ff0a00720c */ /* 0x000fc40003f46270 */
[----:B------:R-:W-:Y:S02]  /*1ec0*/  IABS R223, R9 ;  /* 0x0000000900df7213 */ /* 0x000fe40000000000 */
[----:B------:R-:W-:Y:S01]  /*1ed0*/  LOP3.LUT R10, R2, 0x40, RZ, 0xfc, !PT ;  /* 0x00000040020a7812 */ /* 0x000fe200078efcff */
[----:B------:R-:W-:Y:S01]  /*1ee0*/  @!P1 IMAD.IADD R25, R25, 0x1, -R0 ;  /* 0x0000000119199824 */ /* 0x000fe200078e0a00 */
[C---:B------:R-:W-:Y:S01]  /*1ef0*/  ISETP.GT.U32.AND P4, PT, R0.reuse, R151, PT ;  /* 0x000000970000720c */ /* 0x040fe20003f84070 */
[----:B------:R-:W-:Y:S01]  /*1f00*/  IMAD.HI.U32 R4, R3, R223, RZ ;  /* 0x000000df03047227 */ /* 0x000fe200078e00ff */
[----:B------:R-:W-:Y:S02]  /*1f10*/  IABS R27, R10 ;  /* 0x0000000a001b7213 */ /* 0x000fe40000000000 */
[----:B------:R-:W-:Y:S01]  /*1f20*/  @!P5 IADD3 R89, R89, -R0, RZ ;  /* 0x800000005959d210 */ /* 0x000fe20007ffe0ff */
[----:B------:R-:W-:Y:S01]  /*1f30*/  IMAD.MOV R5, RZ, RZ, -R4 ;  /* 0x000000ffff057224 */ /* 0x000fe200078e0a04 */
[----:B------:R-:W-:Y:S01]  /*1f40*/  ISETP.GT.U32.AND P5, PT, R0, R25, PT ;  /* 0x000000190000720c */ /* 0x000fe20003fa4070 */
[----:B------:R-:W-:Y:S01]  /*1f50*/  IMAD.HI.U32 R4, R3, R27, RZ ;  /* 0x0000001b03047227 */ /* 0x000fe200078e00ff */
[----:B------:R-:W-:-:S02]  /*1f60*/  ISETP.GE.AND P1, PT, R15, RZ, PT ;  /* 0x000000ff0f00720c */ /* 0x000fc40003f26270 */
[----:B------:R-:W-:Y:S01]  /*1f70*/  LOP3.LUT R15, R2, 0x44, RZ, 0xfc, !PT ;  /* 0x00000044020f7812 */ /* 0x000fe200078efcff */
[--C-:B------:R-:W-:Y:S01]  /*1f80*/  @!P6 IMAD.IADD R153, R153, 0x1, -R0.reuse ;  /* 0x000000019999e824 */ /* 0x100fe200078e0a00 */
[C---:B------:R-:W-:Y:S01]  /*1f90*/  ISETP.GT.U32.AND P6, PT, R0.reuse, R89, PT ;  /* 0x000000590000720c */ /* 0x040fe20003fc4070 */
[----:B------:R-:W-:Y:S01]  /*1fa0*/  IMAD R223, R0, R5, R223 ;  /* 0x0000000500df7224 */ /* 0x000fe200078e02df */
[----:B------:R-:W-:Y:S01]  /*1fb0*/  IADD3 R4, -R4, RZ, RZ ;  /* 0x000000ff04047210 */ /* 0x000fe20007ffe1ff */
[--C-:B------:R-:W-:Y:S01]  /*1fc0*/  @!P4 IMAD.IADD R151, R151, 0x1, -R0.reuse ;  /* 0x000000019797c824 */ /* 0x100fe200078e0a00 */
[----:B------:R-:W-:Y:S02]  /*1fd0*/  ISETP.GE.AND P4, PT, R12, RZ, PT ;  /* 0x000000ff0c00720c */ /* 0x000fe40003f86270 */
[----:B------:R-:W-:Y:S01]  /*1fe0*/  LOP3.LUT R12, R2, 0x42, RZ, 0xfc, !PT ;  /* 0x00000042020c7812 */ /* 0x000fe200078efcff */
[--C-:B------:R-:W-:Y:S01]  /*1ff0*/  @!P5 IMAD.IADD R25, R25, 0x1, -R0.reuse ;  /* 0x000000011919d824 */ /* 0x100fe200078e0a00 */
[C---:B------:R-:W-:Y:S01]  /*2000*/  ISETP.GT.U32.AND P5, PT, R0.reuse, R223, PT ;  /* 0x000000df0000720c */ /* 0x040fe20003fa4070 */
[C---:B------:R-:W-:Y:S01]  /*2010*/  IMAD R27, R0.reuse, R4, R27 ;  /* 0x00000004001b7224 */ /* 0x040fe200078e021b */
[----:B------:R-:W-:Y:S01]  /*2020*/  IABS R91, R12 ;  /* 0x0000000c005b7213 */ /* 0x000fe20000000000 */
[----:B------:R-:W-:Y:S01]  /*2030*/  @!P0 IMAD.MOV R151, RZ, RZ, -R151 ;  /* 0x000000ffff978224 */ /* 0x000fe200078e0a97 */
[----:B------:R-:W-:Y:S01]  /*2040*/  IABS R221, R15 ;  /* 0x0000000f00dd7213 */ /* 0x000fe20000000000 */
[----:B------:R-:W-:Y:S01]  /*2050*/  @!P6 IMAD.IADD R89, R89, 0x1, -R0 ;  /* 0x000000015959e824 */ /* 0x000fe200078e0a00 */
[----:B------:R-:W-:Y:S01]  /*2060*/  ISETP.GT.U32.AND P6, PT, R0, R27, PT ;  /* 0x0000001b0000720c */ /* 0x000fe20003fc4070 */
[----:B------:R-:W-:Y:S01]  /*2070*/  IMAD.HI.U32 R4, R3, R91, RZ ;  /* 0x0000005b03047227 */ /* 0x000fe200078e00ff */
[----:B------:R-:W-:-:S02]  /*2080*/  @!P3 IADD3 R225, -R225, RZ, RZ ;  /* 0x000000ffe1e1b210 */ /* 0x000fc40007ffe1ff */
[----:B------:R-:W-:Y:S01]  /*2090*/  ISETP.GT.U32.AND P0, PT, R0, R153, PT ;  /* 0x000000990000720c */ /* 0x000fe20003f04070 */
[----:B------:R-:W-:Y:S01]  /*20a0*/  @!P2 IMAD.MOV R25, RZ, RZ, -R25 ;  /* 0x000000ffff19a224 */ /* 0x000fe200078e0a19 */
[----:B------:R-:W-:Y:S01]  /*20b0*/  IADD3 R5, -R4, RZ, RZ ;  /* 0x000000ff04057210 */ /* 0x000fe20007ffe1ff */
[--C-:B------:R-:W-:Y:S01]  /*20c0*/  @!P5 IMAD.IADD R223, R223, 0x1, -R0.reuse ;  /* 0x00000001dfdfd824 */ /* 0x100fe200078e0a00 */
[----:B------:R-:W-:Y:S01]  /*20d0*/  ISETP.GE.AND P5, PT, R10, RZ, PT ;  /* 0x000000ff0a00720c */ /* 0x000fe20003fa6270 */
[----:B------:R-:W-:Y:S01]  /*20e0*/  IMAD.HI.U32 R4, R3, R221, RZ ;  /* 0x000000dd03047227 */ /* 0x000fe200078e00ff */
[----:B------:R-:W-:Y:S02]  /*20f0*/  LOP3.LUT R10, R2, 0x4c, RZ, 0xfc, !PT ;  /* 0x0000004c020a7812 */ /* 0x000fe400078efcff */
[----:B------:R-:W-:Y:S01]  /*2100*/  IABS R247, R36 ;  /* 0x0000002400f77213 */ /* 0x000fe20000000000 */
[----:B------:R-:W-:Y:S01]  /*2110*/  @!P6 IMAD.IADD R27, R27, 0x1, -R0 ;  /* 0x000000011b1be824 */ /* 0x000fe200078e0a00 */
[C---:B------:R-:W-:Y:S01]  /*2120*/  ISETP.GT.U32.AND P6, PT, R0.reuse, R223, PT ;  /* 0x000000df0000720c */ /* 0x040fe20003fc4070 */
[C---:B------:R-:W-:Y:S01]  /*2130*/  IMAD R91, R0.reuse, R5, R91 ;  /* 0x00000005005b7224 */ /* 0x040fe200078e025b */
[----:B------:R-:W-:Y:S01]  /*2140*/  IABS R217, R10 ;  /* 0x0000000a00d97213 */ /* 0x000fe20000000000 */
[----:B------:R-:W-:Y:S01]  /*2150*/  IMAD.MOV R5, RZ, RZ, -R4 ;  /* 0x000000ffff057224 */ /* 0x000fe200078e0a04 */
[C---:B------:R-:W-:Y:S01]  /*2160*/  ISETP.GT.U32.AND P2, PT, R0.reuse, R27, PT ;  /* 0x0000001b0000720c */ /* 0x040fe20003f44070 */
[----:B------:R-:W-:Y:S01]  /*2170*/  IMAD.HI.U32 R4, R3, R219, RZ ;  /* 0x000000db03047227 */ /* 0x000fe200078e00ff */
[----:B------:R-:W-:-:S02]  /*2180*/  ISETP.GT.U32.AND P3, PT, R0, R91, PT ;  /* 0x0000005b0000720c */ /* 0x000fc40003f64070 */
[----:B------:R-:W-:Y:S01]  /*2190*/  IABS R165, R38 ;  /* 0x0000002600a57213 */ /* 0x000fe20000000000 */
[----:B------:R-:W-:Y:S01]  /*21a0*/  IMAD R221, R0, R5, R221 ;  /* 0x0000000500dd7224 */ /* 0x000fe200078e02dd */
[----:B------:R-:W-:Y:S01]  /*21b0*/  LOP3.LUT R5, R2, 0x48, RZ, 0xfc, !PT ;  /* 0x0000004802057812 */ /* 0x000fe200078efcff */
[--C-:B------:R-:W-:Y:S01]  /*21c0*/  @!P0 IMAD.IADD R153, R153, 0x1, -R0.reuse ;  /* 0x0000000199998824 */ /* 0x100fe200078e0a00 */
[----:B------:R-:W-:Y:S01]  /*21d0*/  IADD3 R4, -R4, RZ, RZ ;  /* 0x000000ff04047210 */ /* 0x000fe20007ffe1ff */
[--C-:B------:R-:W-:Y:S01]  /*21e0*/  @!P6 IMAD.IADD R223, R223, 0x1, -R0.reuse ;  /* 0x00000001dfdfe824 */ /* 0x100fe200078e0a00 */
[C---:B------:R-:W-:Y:S01]  /*21f0*/  ISETP.GT.U32.AND P6, PT, R0.reuse, R221, PT ;  /* 0x000000dd0000720c */ /* 0x040fe20003fc4070 */
[----:B------:R-:W-:Y:S01]  /*2200*/  @!P4 IMAD.MOV R89, RZ, RZ, -R89 ;  /* 0x000000ffff59c224 */ /* 0x000fe200078e0a59 */
[----:B------:R-:W-:Y:S01]  /*2210*/  IABS R29, R5 ;  /* 0x00000005001d7213 */ /* 0x000fe20000000000 */
[----:B------:R-:W-:Y:S01]  /*2220*/  IMAD R219, R0, R4, R219 ;  /* 0x0000000400db7224 */ /* 0x000fe200078e02db */
[----:B------:R-:W-:Y:S01]  /*2230*/  ISETP.GE.AND P0, PT, R9, RZ, PT ;  /* 0x000000ff0900720c */ /* 0x000fe20003f06270 */
[----:B------:R-:W-:Y:S01]  /*2240*/  @!P3 IMAD.IADD R91, R91, 0x1, -R0 ;  /* 0x000000015b5bb824 */ /* 0x000fe200078e0a00 */
[----:B------:R-:W-:Y:S01]  /*2250*/  ISETP.GE.AND P4, PT, R12, RZ, PT ;  /* 0x000000ff0c00720c */ /* 0x000fe20003f86270 */
[----:B------:R-:W-:Y:S01]  /*2260*/  IMAD.HI.U32 R4, R3, R29, RZ ;  /* 0x0000001d03047227 */ /* 0x000fe200078e00ff */
[----:B------:R-:W-:-:S02]  /*2270*/  LOP3.LUT R9, R2, 0x4a, RZ, 0xfc, !PT ;  /* 0x0000004a02097812 */ /* 0x000fc400078efcff */
[----:B------:R-:W-:Y:S01]  /*2280*/  LOP3.LUT R12, R2, 0x4e, RZ, 0xfc, !PT ;  /* 0x0000004e020c7812 */ /* 0x000fe200078efcff */
[----:B------:R-:W-:Y:S01]  /*2290*/  IMAD.MOV R4, RZ, RZ, -R4 ;  /* 0x000000ffff047224 */ /* 0x000fe200078e0a04 */
[----:B------:R-:W-:Y:S01]  /*22a0*/  IABS R93, R9 ;  /* 0x00000009005d7213 */ /* 0x000fe20000000000 */
[----:B------:R-:W-:Y:S01]  /*22b0*/  @!P2 IMAD.IADD R27, R27, 0x1, -R0 ;  /* 0x000000011b1ba824 */ /* 0x000fe200078e0a00 */
[----:B------:R-:W-:Y:S01]  /*22c0*/  @!P6 IADD3 R221, R221, -R0, RZ ;  /* 0x80000000dddde210 */ /* 0x000fe20007ffe0ff */
[C---:B------:R-:W-:Y:S01]  /*22d0*/  IMAD R29, R0.reuse, R4, R29 ;  /* 0x00000004001d7224 */ /* 0x040fe200078e021d */
[C---:B------:R-:W-:Y:S01]  /*22e0*/  ISETP.GT.U32.AND P6, PT, R0.reuse, R91, PT ;  /* 0x0000005b0000720c */ /* 0x040fe20003fc4070 */
[----:B------:R-:W-:Y:S01]  /*22f0*/  @!P5 IMAD.MOV R27, RZ, RZ, -R27 ;  /* 0x000000ffff1bd224 */ /* 0x000fe200078e0a1b */
[C---:B------:R-:W-:Y:S01]  /*2300*/  ISETP.GT.U32.AND P5, PT, R0.reuse, R219, PT ;  /* 0x000000db0000720c */ /* 0x040fe20003fa4070 */
[----:B------:R-:W-:Y:S01]  /*2310*/  @!P0 IMAD.MOV R223, RZ, RZ, -R223 ;  /* 0x000000ffffdf8224 */ /* 0x000fe200078e0adf */
[----:B------:R-:W-:Y:S01]  /*2320*/  ISETP.GT.U32.AND P0, PT, R0, R221, PT ;  /* 0x000000dd0000720c */ /* 0x000fe20003f04070 */
[----:B------:R-:W-:Y:S01]  /*2330*/  @!P1 IMAD.MOV R153, RZ, RZ, -R153 ;  /* 0x000000ffff999224 */ /* 0x000fe200078e0a99 */
[----:B------:R-:W-:Y:S01]  /*2340*/  ISETP.GE.AND P1, PT, R15, RZ, PT ;  /* 0x000000ff0f00720c */ /* 0x000fe20003f26270 */
[----:B------:R-:W-:Y:S01]  /*2350*/  IMAD.HI.U32 R4, R3, R93, RZ ;  /* 0x0000005d03047227 */ /* 0x000fe200078e00ff */
[----:B------:R-:W-:-:S02]  /*2360*/  ISETP.GE.AND P3, PT, R5, RZ, PT ;  /* 0x000000ff0500720c */ /* 0x000fc40003f66270 */
[----:B------:R-:W-:Y:S01]  /*2370*/  IABS R215, R12 ;  /* 0x0000000c00d77213 */ /* 0x000fe20000000000 */
[----:B------:R-:W-:Y:S01]  /*2380*/  IMAD.HI.U32 R5, R3, R217, RZ ;  /* 0x000000d903057227 */ /* 0x000fe200078e00ff */
[----:B------:R-:W-:Y:S02]  /*2390*/  ISETP.GE.AND P2, PT, R16, RZ, PT ;  /* 0x000000ff1000720c */ /* 0x000fe40003f46270 */
[-C--:B------:R-:W-:Y:S01]  /*23a0*/  @!P6 IADD3 R91, R91, -R0.reuse, RZ ;  /* 0x800000005b5be210 */ /* 0x080fe20007ffe0ff */
[----:B------:R-:W-:Y:S01]  /*23b0*/  IMAD.MOV R5, RZ, RZ, -R5 ;  /* 0x000000ffff057224 */ /* 0x000fe200078e0a05 */
[----:B------:R-:W-:Y:S01]  /*23c0*/  ISETP.GT.U32.AND P6, PT, R0, R29, PT ;  /* 0x0000001d0000720c */ /* 0x000fe20003fc4070 */
[----:B------:R-:W-:Y:S01]  /*23d0*/  @!P0 IMAD.IADD R221, R221, 0x1, -R0 ;  /* 0x00000001dddd8824 */ /* 0x000fe200078e0a00 */
[----:B------:R-:W-:Y:S01]  /*23e0*/  @!P5 IADD3 R219, R219, -R0, RZ ;  /* 0x80000000dbdbd210 */ /* 0x000fe20007ffe0ff */
[----:B------:R-:W-:Y:S01]  /*23f0*/  @!P4 IMAD.MOV R91, RZ, RZ, -R91 ;  /* 0x000000ffff5bc224 */ /* 0x000fe200078e0a5b */
[----:B------:R-:W-:Y:S01]  /*2400*/  ISETP.GE.AND P0, PT, R9, RZ, PT ;  /* 0x000000ff0900720c */ /* 0x000fe20003f06270 */
[----:B------:R-:W-:Y:S01]  /*2410*/  IMAD.MOV R9, RZ, RZ, -R4 ;  /* 0x000000ffff097224 */ /* 0x000fe200078e0a04 */
[----:B------:R-:W-:Y:S01]  /*2420*/  @!P1 IADD3 R221, -R221, RZ, RZ ;  /* 0x000000ffdddd9210 */ /* 0x000fe20007ffe1ff */
[----:B------:R-:W-:Y:S01]  /*2430*/  IMAD.HI.U32 R4, R3, R215, RZ ;  /* 0x000000d703047227 */ /* 0x000fe200078e00ff */
[----:B------:R-:W-:-:S02]  /*2440*/  ISETP.GE.AND P5, PT, R10, RZ, PT ;  /* 0x000000ff0a00720c */ /* 0x000fc40003fa6270 */
[----:B------:R-:W-:Y:S01]  /*2450*/  LOP3.LUT R10, R2, 0x52, RZ, 0xfc, !PT ;  /* 0x00000052020a7812 */ /* 0x000fe200078efcff */
[----:B------:R-:W-:Y:S01]  /*2460*/  IMAD R93, R0, R9, R93 ;  /* 0x00000009005d7224 */ /* 0x000fe200078e025d */
[----:B------:R-:W-:Y:S01]  /*2470*/  LOP3.LUT R9, R2, 0x50, RZ, 0xfc, !PT ;  /* 0x0000005002097812 */ /* 0x000fe200078efcff */
[----:B------:R-:W-:Y:S01]  /*2480*/  @!P6 IMAD.IADD R29, R29, 0x1, -R0 ;  /* 0x000000011d1de824 */ /* 0x000fe200078e0a00 */
[C---:B------:R-:W-:Y:S01]  /*2490*/  ISETP.GT.U32.AND P6, PT, R0.reuse, R219, PT ;  /* 0x000000db0000720c */ /* 0x040fe20003fc4070 */
[----:B------:R-:W-:Y:S01]  /*24a0*/  IMAD.MOV R4, RZ, RZ, -R4 ;  /* 0x000000ffff047224 */ /* 0x000fe200078e0a04 */
[C---:B------:R-:W-:Y:S01]  /*24b0*/  ISETP.GT.U32.AND P1, PT, R0.reuse, R93, PT ;  /* 0x0000005d0000720c */ /* 0x040fe20003f24070 */
[C---:B------:R-:W-:Y:S01]  /*24c0*/  IMAD R217, R0.reuse, R5, R217 ;  /* 0x0000000500d97224 */ /* 0x040fe200078e02d9 */
[C---:B------:R-:W-:Y:S01]  /*24d0*/  ISETP.GT.U32.AND P4, PT, R0.reuse, R29, PT ;  /* 0x0000001d0000720c */ /* 0x040fe20003f84070 */
[----:B------:R-:W-:Y:S01]  /*24e0*/  IMAD R215, R0, R4, R215 ;  /* 0x0000000400d77224 */ /* 0x000fe200078e02d7 */
[----:B------:R-:W-:-:S02]  /*24f0*/  IABS R31, R9 ;  /* 0x00000009001f7213 */ /* 0x000fc40000000000 */
[----:B------:R-:W-:Y:S02]  /*2500*/  IABS R95, R10 ;  /* 0x0000000a005f7213 */ /* 0x000fe40000000000 */
[C---:B------:R-:W-:Y:S01]  /*2510*/  LOP3.LUT R16, R2.reuse, 0x56, RZ, 0xfc, !PT ;  /* 0x0000005602107812 */ /* 0x040fe200078efcff */
[----:B------:R-:W-:Y:S01]  /*2520*/  IMAD.HI.U32 R4, R3, R31, RZ ;  /* 0x0000001f03047227 */ /* 0x000fe200078e00ff */
[----:B------:R-:W-:Y:S02]  /*2530*/  LOP3.LUT R15, R2, 0x54, RZ, 0xfc, !PT ;  /* 0x00000054020f7812 */ /* 0x000fe400078efcff */
[----:B------:R-:W-:Y:S01]  /*2540*/  IABS R211, R16 ;  /* 0x0000001000d37213 */ /* 0x000fe20000000000 */
[--C-:B------:R-:W-:Y:S01]  /*2550*/  @!P6 IMAD.IADD R219, R219, 0x1, -R0.reuse ;  /* 0x00000001dbdbe824 */ /* 0x100fe200078e0a00 */
[C---:B------:R-:W-:Y:S01]  /*2560*/  ISETP.GT.U32.AND P6, PT, R0.reuse, R217, PT ;  /* 0x000000d90000720c */ /* 0x040fe20003fc4070 */
[--C-:B------:R-:W-:Y:S01]  /*2570*/  @!P4 IMAD.IADD R29, R29, 0x1, -R0.reuse ;  /* 0x000000011d1dc824 */ /* 0x100fe200078e0a00 */
[----:B------:R-:W-:Y:S01]  /*2580*/  ISETP.GT.U32.AND P4, PT, R0, R215, PT ;  /* 0x000000d70000720c */ /* 0x000fe20003f84070 */
[----:B------:R-:W-:Y:S01]  /*2590*/  @!P1 IMAD.IADD R93, R93, 0x1, -R0 ;  /* 0x000000015d5d9824 */ /* 0x000fe200078e0a00 */
[----:B------:R-:W-:Y:S01]  /*25a0*/  IADD3 R4, -R4, RZ, RZ ;  /* 0x000000ff04047210 */ /* 0x000fe20007ffe1ff */
[----:B------:R-:W-:Y:S01]  /*25b0*/  IMAD.HI.U32 R5, R3, R95, RZ ;  /* 0x0000005f03057227 */ /* 0x000fe200078e00ff */
[----:B------:R-:W-:-:S02]  /*25c0*/  IABS R213, R15 ;  /* 0x0000000f00d57213 */ /* 0x000fc40000000000 */
[----:B------:R-:W-:Y:S01]  /*25d0*/  @!P2 IADD3 R219, -R219, RZ, RZ ;  /* 0x000000ffdbdba210 */ /* 0x000fe20007ffe1ff */
[----:B------:R-:W-:Y:S01]  /*25e0*/  IMAD.MOV R5, RZ, RZ, -R5 ;  /* 0x000000ffff057224 */ /* 0x000fe200078e0a05 */
[----:B------:R-:W-:Y:S01]  /*25f0*/  ISETP.GE.AND P1, PT, R12, RZ, PT ;  /* 0x000000ff0c00720c */ /* 0x000fe20003f26270 */
[----:B------:R-:W-:Y:S01]  /*2600*/  IMAD R31, R0, R4, R31 ;  /* 0x00000004001f7224 */ /* 0x000fe200078e021f */
[----:B------:R-:W-:Y:S01]  /*2610*/  LOP3.LUT R12, R2, 0x68, RZ, 0xfc, !PT ;  /* 0x00000068020c7812 */ /* 0x000fe200078efcff */
[--C-:B------:R-:W-:Y:S01]  /*2620*/  @!P6 IMAD.IADD R217, R217, 0x1, -R0.reuse ;  /* 0x00000001d9d9e824 */ /* 0x100fe200078e0a00 */
[C---:B------:R-:W-:Y:S01]  /*2630*/  ISETP.GT.U32.AND P6, PT, R0.reuse, R93, PT ;  /* 0x0000005d0000720c */ /* 0x040fe20003fc4070 */
[----:B------:R-:W-:Y:S01]  /*2640*/  @!P4 IMAD.IADD R215, R215, 0x1, -R0 ;  /* 0x00000001d7d7c824 */ /* 0x000fe200078e0a00 */
[----:B------:R-:W-:Y:S01]  /*2650*/  IABS R37, R12 ;  /* 0x0000000c00257213 */ /* 0x000fe20000000000 */
[C---:B------:R-:W-:Y:S01]  /*2660*/  IMAD R95, R0.reuse, R5, R95 ;  /* 0x00000005005f7224 */ /* 0x040fe200078e025f */
[C---:B------:R-:W-:Y:S01]  /*2670*/  ISETP.GT.U32.AND P4, PT, R0.reuse, R217, PT ;  /* 0x000000d90000720c */ /* 0x040fe20003f84070 */
[----:B------:R-:W-:Y:S01]  /*2680*/  IMAD.HI.U32 R5, R3, R211, RZ ;  /* 0x000000d303057227 */ /* 0x000fe200078e00ff */
[----:B------:R-:W-:-:S02]  /*2690*/  ISETP.GT.U32.AND P2, PT, R0, R215, PT ;  /* 0x000000d70000720c */ /* 0x000fc40003f44070 */
[C---:B------:R-:W-:Y:S01]  /*26a0*/  LOP3.LUT R40, R2.reuse, 0xf6, RZ, 0xfc, !PT ;  /* 0x000000f602287812 */ /* 0x040fe200078efcff */
[----:B------:R-:W-:Y:S01]  /*26b0*/  @!P3 IMAD.MOV R29, RZ, RZ, -R29 ;  /* 0x000000ffff1db224 */ /* 0x000fe200078e0a1d */
[----:B------:R-:W-:Y:S01]  /*26c0*/  ISETP.GE.AND P3, PT, R9, RZ, PT ;  /* 0x000000ff0900720c */ /* 0x000fe20003f66270 */
[----:B------:R-:W-:Y:S01]  /*26d0*/  IMAD.HI.U32 R4, R3, R213, RZ ;  /* 0x000000d503047227 */ /* 0x000fe200078e00ff */
[----:B------:R-:W-:Y:S02]  /*26e0*/  IADD3 R5, -R5, RZ, RZ ;  /* 0x000000ff05057210 */ /* 0x000fe40007ffe1ff */
[----:B------:R-:W-:Y:S01]  /*26f0*/  LOP3.LUT R9, R2, 0x58, RZ, 0xfc, !PT ;  /* 0x0000005802097812 */ /* 0x000fe200078efcff */
[--C-:B------:R-:W-:Y:S01]  /*2700*/  @!P6 IMAD.IADD R93, R93, 0x1, -R0.reuse ;  /* 0x000000015d5de824 */ /* 0x100fe200078e0a00 */
[C---:B------:R-:W-:Y:S01]  /*2710*/  ISETP.GT.U32.AND P6, PT, R0.reuse, R31, PT ;  /* 0x0000001f0000720c */ /* 0x040fe20003fc4070 */
[----:B------:R-:W-:Y:S01]  /*2720*/  @!P4 IMAD.IADD R217, R217, 0x1, -R0 ;  /* 0x00000001d9d9c824 */ /* 0x000fe200078e0a00 */
[C---:B------:R-:W-:Y:S01]  /*2730*/  ISETP.GT.U32.AND P4, PT, R0.reuse, R95, PT ;  /* 0x0000005f0000720c */ /* 0x040fe20003f84070 */
[----:B------:R-:W-:Y:S01]  /*2740*/  IMAD.MOV R4, RZ, RZ, -R4 ;  /* 0x000000ffff047224 */ /* 0x000fe200078e0a04 */
[----:B------:R-:W-:Y:S01]  /*2750*/  IABS R33, R9 ;  /* 0x0000000900217213 */ /* 0x000fe20000000000 */
[----:B------:R-:W-:Y:S01]  /*2760*/  IMAD R211, R0, R5, R211 ;  /* 0x0000000500d37224 */ /* 0x000fe200078e02d3 */
[C---:B------:R-:W-:Y:S01]  /*2770*/  LOP3.LUT R5, R2.reuse, 0x5a, RZ, 0xfc, !PT ;  /* 0x0000005a02057812 */ /* 0x040fe200078efcff */
[----:B------:R-:W-:Y:S01]  /*2780*/  @!P0 IMAD.MOV R93, RZ, RZ, -R93 ;  /* 0x000000ffff5d8224 */ /* 0x000fe200078e0a5d */
[----:B------:R-:W-:Y:S01]  /*2790*/  LOP3.LUT R42, R2, 0xf8, RZ, 0xfc, !PT ;  /* 0x000000f8022a7812 */ /* 0x000fe200078efcff */
[C---:B------:R-:W-:Y:S01]  /*27a0*/  IMAD R213, R0.reuse, R4, R213 ;  /* 0x0000000400d57224 */ /* 0x040fe200078e02d5 */
[----:B------:R-:W-:Y:S01]  /*27b0*/  IABS R97, R5 ;  /* 0x0000000500617213 */ /* 0x000fe20000000000 */
[----:B------:R-:W-:Y:S01]  /*27c0*/  @!P5 IMAD.MOV R217, RZ, RZ, -R217 ;  /* 0x000000ffffd9d224 */ /* 0x000fe200078e0ad9 */
[C---:B------:R-:W-:Y:S01]  /*27d0*/  ISETP.GT.U32.AND P5, PT, R0.reuse, R211, PT ;  /* 0x000000d30000720c */ /* 0x040fe20003fa4070 */
[----:B------:R-:W-:Y:S01]  /*27e0*/  @!P6 IMAD.IADD R31, R31, 0x1, -R0 ;  /* 0x000000011f1fe824 */ /* 0x000fe200078e0a00 */
[----:B------:R-:W-:Y:S01]  /*27f0*/  ISETP.GT.U32.AND P6, PT, R0, R213, PT ;  /* 0x000000d50000720c */ /* 0x000fe20003fc4070 */
[----:B------:R-:W-:Y:S01]  /*2800*/  IMAD.HI.U32 R4, R3, R33, RZ ;  /* 0x0000002103047227 */ /* 0x000fe200078e00ff */
[----:B------:R-:W-:-:S02]  /*2810*/  @!P4 IADD3 R95, R95, -R0, RZ ;  /* 0x800000005f5fc210 */ /* 0x000fc40007ffe0ff */
[C---:B------:R-:W-:Y:S01]  /*2820*/  ISETP.GT.U32.AND P0, PT, R0.reuse, R31, PT ;  /* 0x0000001f0000720c */ /* 0x040fe20003f04070 */
[----:B------:R-:W-:Y:S01]  /*2830*/  IMAD.MOV R4, RZ, RZ, -R4 ;  /* 0x000000ffff047224 */ /* 0x000fe200078e0a04 */
[----:B------:R-:W-:Y:S01]  /*2840*/  ISETP.GT.U32.AND P4, PT, R0, R95, PT ;  /* 0x0000005f0000720c */ /* 0x000fe20003f84070 */
[----:B------:R-:W-:Y:S01]  /*2850*/  @!P2 IMAD.IADD R215, R215, 0x1, -R0 ;  /* 0x00000001d7d7a824 */ /* 0x000fe200078e0a00 */
[----:B------:R-:W-:Y:S01]  /*2860*/  ISETP.GE.AND P2, PT, R10, RZ, PT ;  /* 0x000000ff0a00720c */ /* 0x000fe20003f46270 */
[----:B------:R-:W-:Y:S01]  /*2870*/  IMAD R33, R0, R4, R33 ;  /* 0x0000000400217224 */ /* 0x000fe200078e0221 */
[----:B------:R-:W-:Y:S01]  /*2880*/  LOP3.LUT R10, R2, 0x62, RZ, 0xfc, !PT ;  /* 0x00000062020a7812 */ /* 0x000fe200078efcff */
[----:B------:R-:W-:Y:S01]  /*2890*/  IMAD.HI.U32 R4, R3, R97, RZ ;  /* 0x0000006103047227 */ /* 0x000fe200078e00ff */
[-C--:B------:R-:W-:Y:S02]  /*28a0*/  @!P5 IADD3 R211, R211, -R0.reuse, RZ ;  /* 0x80000000d3d3d210 */ /* 0x080fe40007ffe0ff */
[----:B------:R-:W-:Y:S01]  /*28b0*/  @!P6 IADD3 R213, R213, -R0, RZ ;  /* 0x80000000d5d5e210 */ /* 0x000fe20007ffe0ff */
[----:B------:R-:W-:Y:S01]  /*28c0*/  IMAD.MOV R4, RZ, RZ, -R4 ;  /* 0x000000ffff047224 */ /* 0x000fe200078e0a04 */
[----:B------:R-:W-:Y:S01]  /*28d0*/  ISETP.GE.AND P5, PT, R9, RZ, PT ;  /* 0x000000ff0900720c */ /* 0x000fe20003fa6270 */
[--C-:B------:R-:W-:Y:S01]  /*28e0*/  @!P0 IMAD.IADD R31, R31, 0x1, -R0.reuse ;  /* 0x000000011f1f8824 */ /* 0x100fe200078e0a00 */
[----:B------:R-:W-:Y:S01]  /*28f0*/  ISETP.GE.AND P0, PT, R16, RZ, PT ;  /* 0x000000ff1000720c */ /* 0x000fe20003f06270 */
[----:B------:R-:W-:Y:S01]  /*2900*/  @!P4 IMAD.IADD R95, R95, 0x1, -R0 ;  /* 0x000000015f5fc824 */ /* 0x000fe200078e0a00 */
[C---:B------:R-:W-:Y:S01]  /*2910*/  ISETP.GT.U32.AND P4, PT, R0.reuse, R33, PT ;  /* 0x000000210000720c */ /* 0x040fe20003f84070 */
[----:B------:R-:W-:Y:S01]  /*2920*/  @!P3 IMAD.MOV R31, RZ, RZ, -R31 ;  /* 0x000000ffff1fb224 */ /* 0x000fe200078e0a1f */
[C---:B------:R-:W-:Y:S01]  /*2930*/  ISETP.GT.U32.AND P3, PT, R0.reuse, R211, PT ;  /* 0x000000d30000720c */ /* 0x040fe20003f64070 */
[----:B------:R-:W-:Y:S01]  /*2940*/  IMAD R97, R0, R4, R97 ;  /* 0x0000000400617224 */ /* 0x000fe200078e0261 */
[C---:B------:R-:W-:Y:S01]  /*2950*/  LOP3.LUT R4, R2.reuse, 0x5c, RZ, 0xfc, !PT ;  /* 0x0000005c02047812 */ /* 0x040fe200078efcff */
[----:B------:R-:W-:Y:S01]  /*2960*/  @!P2 IMAD.MOV R95, RZ, RZ, -R95 ;  /* 0x000000ffff5fa224 */ /* 0x000fe200078e0a5f */
[----:B------:R-:W-:Y:S01]  /*2970*/  LOP3.LUT R9, R2, 0x60, RZ, 0xfc, !PT ;  /* 0x0000006002097812 */ /* 0x000fe200078efcff */
[----:B------:R-:W-:Y:S01]  /*2980*/  @!P1 IMAD.MOV R215, RZ, RZ, -R215 ;  /* 0x000000ffffd79224 */ /* 0x000fe200078e0ad7 */
[----:B------:R-:W-:-:S02]  /*2990*/  IABS R209, R4 ;  /* 0x0000000400d17213 */ /* 0x000fc40000000000 */
[----:B------:R-:W-:Y:S02]  /*29a0*/  ISETP.GE.AND P2, PT, R4, RZ, PT ;  /* 0x000000ff0400720c */ /* 0x000fe40003f46270 */
[C---:B------:R-:W-:Y:S01]  /*29b0*/  ISETP.GT.U32.AND P6, PT, R0.reuse, R213, PT ;  /* 0x000000d50000720c */ /* 0x040fe20003fc4070 */
[----:B------:R-:W-:Y:S01]  /*29c0*/  IMAD.HI.U32 R4, R3, R209, RZ ;  /* 0x000000d103047227 */ /* 0x000fe200078e00ff */
[----:B------:R-:W-:Y:S02]  /*29d0*/  @!P4 IADD3 R33, R33, -R0, RZ ;  /* 0x800000002121c210 */ /* 0x000fe40007ffe0ff */
[----:B------:R-:W-:Y:S01]  /*29e0*/  IABS R35, R9 ;  /* 0x0000000900237213 */ /* 0x000fe20000000000 */
[----:B------:R-:W-:Y:S01]  /*29f0*/  @!P3 IMAD.IADD R211, R211, 0x1, -R0 ;  /* 0x00000001d3d3b824 */ /* 0x000fe200078e0a00 */
[C---:B------:R-:W-:Y:S02]  /*2a00*/  ISETP.GT.U32.AND P4, PT, R0.reuse, R33, PT ;  /* 0x000000210000720c */ /* 0x040fe40003f84070 */
[----:B------:R-:W-:-:S02]  /*2a10*/  ISETP.GT.U32.AND P3, PT, R0, R97, PT ;  /* 0x000000610000720c */ /* 0x000fc40003f64070 */
[----:B------:R-:W-:Y:S02]  /*2a20*/  @!P0 IADD3 R211, -R211, RZ, RZ ;  /* 0x000000ffd3d38210 */ /* 0x000fe40007ffe1ff */
[----:B------:R-:W-:Y:S01]  /*2a30*/  ISETP.GE.AND P0, PT, R9, RZ, PT ;  /* 0x000000ff0900720c */ /* 0x000fe20003f06270 */
[----:B------:R-:W-:Y:S01]  /*2a40*/  IMAD.MOV R9, RZ, RZ, -R4 ;  /* 0x000000ffff097224 */ /* 0x000fe200078e0a04 */
[----:B------:R-:W-:Y:S01]  /*2a50*/  ISETP.GE.AND P1, PT, R15, RZ, PT ;  /* 0x000000ff0f00720c */ /* 0x000fe20003f26270 */
[--C-:B------:R-:W-:Y:S01]  /*2a60*/  @!P6 IMAD.IADD R213, R213, 0x1, -R0.reuse ;  /* 0x00000001d5d5e824 */ /* 0x100fe200078e0a00 */
[----:B------:R-:W-:Y:S01]  /*2a70*/  ISETP.GE.AND P6, PT, R5, RZ, PT ;  /* 0x000000ff0500720c */ /* 0x000fe20003fc6270 */
[----:B------:R-:W-:Y:S01]  /*2a80*/  IMAD R209, R0, R9, R209 ;  /* 0x0000000900d17224 */ /* 0x000fe200078e02d1 */
[----:B------:R-:W-:Y:S01]  /*2a90*/  LOP3.LUT R5, R2, 0x5e, RZ, 0xfc, !PT ;  /* 0x0000005e02057812 */ /* 0x000fe200078efcff */
[--C-:B------:R-:W-:Y:S01]  /*2aa0*/  @!P4 IMAD.IADD R33, R33, 0x1, -R0.reuse ;  /* 0x000000012121c824 */ /* 0x100fe200078e0a00 */
[----:B------:R-:W-:Y:S01]  /*2ab0*/  IABS R99, R10 ;  /* 0x0000000a00637213 */ /* 0x000fe20000000000 */
[----:B------:R-:W-:Y:S01]  /*2ac0*/  @!P3 IMAD.IADD R97, R97, 0x1, -R0 ;  /* 0x000000016161b824 */ /* 0x000fe200078e0a00 */
[----:B------:R-:W-:Y:S01]  /*2ad0*/  IABS R207, R5 ;  /* 0x0000000500cf7213 */ /* 0x000fe20000000000 */
[----:B------:R-:W-:Y:S01]  /*2ae0*/  @!P5 IMAD.MOV R33, RZ, RZ, -R33 ;  /* 0x000000ffff21d224 */ /* 0x000fe200078e0a21 */
[----:B------:R-:W-:-:S02]  /*2af0*/  ISETP.GT.U32.AND P5, PT, R0, R209, PT ;  /* 0x000000d10000720c */ /* 0x000fc40003fa4070 */
[----:B------:R-:W-:Y:S01]  /*2b00*/  ISETP.GT.U32.AND P3, PT, R0, R97, PT ;  /* 0x000000610000720c */ /* 0x000fe20003f64070 */
[----:B------:R-:W-:Y:S01]  /*2b10*/  @!P1 IMAD.MOV R213, RZ, RZ, -R213 ;  /* 0x000000ffffd59224 */ /* 0x000fe200078e0ad5 */
[----:B------:R-:W-:Y:S01]  /*2b20*/  ISETP.GE.AND P1, PT, R5, RZ, PT ;  /* 0x000000ff0500720c */ /* 0x000fe20003f26270 */
[C---:B------:R-:W-:Y:S01]  /*2b30*/  IMAD.HI.U32 R5, R3.reuse, R35, RZ ;  /* 0x0000002303057227 */ /* 0x040fe200078e00ff */
[----:B------:R-:W-:Y:S02]  /*2b40*/  ISETP.GE.AND P4, PT, R10, RZ, PT ;  /* 0x000000ff0a00720c */ /* 0x000fe40003f86270 */
[C---:B------:R-:W-:Y:S01]  /*2b50*/  LOP3.LUT R10, R2.reuse, 0x66, RZ, 0xfc, !PT ;  /* 0x00000066020a7812 */ /* 0x040fe200078efcff */
[----:B------:R-:W-:Y:S01]  /*2b60*/  IMAD.MOV R5, RZ, RZ, -R5 ;  /* 0x000000ffff057224 */ /* 0x000fe200078e0a05 */
[----:B------:R-:W-:Y:S01]  /*2b70*/  LOP3.LUT R15, R2, 0x6a, RZ, 0xfc, !PT ;  /* 0x0000006a020f7812 */ /* 0x000fe200078efcff */
[----:B------:R-:W-:Y:S01]  /*2b80*/  IMAD.HI.U32 R4, R3, R207, RZ ;  /* 0x000000cf03047227 */ /* 0x000fe200078e00ff */
[----:B------:R-:W-:-:S02]  /*2b90*/  IABS R203, R10 ;  /* 0x0000000a00cb7213 */ /* 0x000fc40000000000 */
[----:B------:R-:W-:Y:S01]  /*2ba0*/  IABS R101, R15 ;  /* 0x0000000f00657213 */ /* 0x000fe20000000000 */
[----:B------:R-:W-:Y:S01]  /*2bb0*/  @!P5 IMAD.IADD R209, R209, 0x1, -R0 ;  /* 0x00000001d1d1d824 */ /* 0x000fe200078e0a00 */
[----:B------:R-:W-:Y:S01]  /*2bc0*/  @!P3 IADD3 R97, R97, -R0, RZ ;  /* 0x800000006161b210 */ /* 0x000fe20007ffe0ff */
[----:B------:R-:W-:Y:S01]  /*2bd0*/  IMAD R35, R0, R5, R35 ;  /* 0x0000000500237224 */ /* 0x000fe200078e0223 */
[----:B------:R-:W-:Y:S01]  /*2be0*/  IADD3 R9, -R4, RZ, RZ ;  /* 0x000000ff04097210 */ /* 0x000fe20007ffe1ff */
[C---:B------:R-:W-:Y:S01]  /*2bf0*/  IMAD.HI.U32 R4, R3.reuse, R99, RZ ;  /* 0x0000006303047227 */ /* 0x040fe200078e00ff */
[----:B------:R-:W-:Y:S02]  /*2c00*/  ISETP.GT.U32.AND P5, PT, R0, R209, PT ;  /* 0x000000d10000720c */ /* 0x000fe40003fa4070 */
[----:B------:R-:W-:Y:S01]  /*2c10*/  LOP3.LUT R16, R2, 0x6c, RZ, 0xfc, !PT ;  /* 0x0000006c02107812 */ /* 0x000fe200078efcff */
[----:B------:R-:W-:Y:S01]  /*2c20*/  @!P6 IMAD.MOV R97, RZ, RZ, -R97 ;  /* 0x000000ffff61e224 */ /* 0x000fe200078e0a61 */
[C---:B------:R-:W-:Y:S01]  /*2c30*/  ISETP.GT.U32.AND P6, PT, R0.reuse, R35, PT ;  /* 0x000000230000720c */ /* 0x040fe20003fc4070 */
[----:B------:R-:W-:Y:S01]  /*2c40*/  IMAD.MOV R4, RZ, RZ, -R4 ;  /* 0x000000ffff047224 */ /* 0x000fe200078e0a04 */
[----:B------:R-:W-:Y:S01]  /*2c50*/  IABS R201, R16 ;  /* 0x0000001000c97213 */ /* 0x000fe20000000000 */
[----:B------:R-:W-:Y:S01]  /*2c60*/  IMAD R207, R0, R9, R207 ;  /* 0x0000000900cf7224 */ /* 0x000fe200078e02cf */
[----:B------:R-:W-:Y:S01]  /*2c70*/  LOP3.LUT R9, R2, 0x64, RZ, 0xfc, !PT ;  /* 0x0000006402097812 */ /* 0x000fe200078efcff */
[----:B------:R-:W-:Y:S01]  /*2c80*/  IMAD R99, R0, R4, R99 ;  /* 0x0000000400637224 */ /* 0x000fe200078e0263 */
[----:B------:R-:W-:Y:S01]  /*2c90*/  LOP3.LUT R44, R2, 0xfa, RZ, 0xfc, !PT ;  /* 0x000000fa022c7812 */ /* 0x000fe200078efcff */
[----:B------:R-:W-:Y:S01]  /*2ca0*/  IMAD.HI.U32 R5, R3, R203, RZ ;  /* 0x000000cb03057227 */ /* 0x000fe200078e00ff */
[----:B------:R-:W-:-:S02]  /*2cb0*/  IABS R205, R9 ;  /* 0x0000000900cd7213 */ /* 0x000fc40000000000 */
[C---:B------:R-:W-:Y:S01]  /*2cc0*/  ISETP.GT.U32.AND P3, PT, R0.reuse, R207, PT ;  /* 0x000000cf0000720c */ /* 0x040fe20003f64070 */
[----:B------:R-:W-:Y:S01]  /*2cd0*/  @!P5 IMAD.IADD R209, R209, 0x1, -R0 ;  /* 0x00000001d1d1d824 */ /* 0x000fe200078e0a00 */
[C---:B------:R-:W-:Y:S01]  /*2ce0*/  ISETP.GT.U32.AND P5, PT, R0.reuse, R99, PT ;  /* 0x000000630000720c */ /* 0x040fe20003fa4070 */
[----:B------:R-:W-:Y:S01]  /*2cf0*/  IMAD.HI.U32 R4, R3, R205, RZ ;  /* 0x000000cd03047227 */ /* 0x000fe200078e00ff */
[----:B------:R-:W-:Y:S02]  /*2d00*/  @!P6 IADD3 R35, R35, -R0, RZ ;  /* 0x800000002323e210 */ /* 0x000fe40007ffe0ff */
[----:B------:R-:W-:Y:S01]  /*2d10*/  IABS R241, R40 ;  /* 0x0000002800f17213 */ /* 0x000fe20000000000 */
[----:B------:R-:W-:Y:S01]  /*2d20*/  IMAD.MOV R5, RZ, RZ, -R5 ;  /* 0x000000ffff057224 */ /* 0x000fe200078e0a05 */
[C---:B------:R-:W-:Y:S01]  /*2d30*/  ISETP.GT.U32.AND P6, PT, R0.reuse, R35, PT ;  /* 0x000000230000720c */ /* 0x040fe20003fc4070 */
[----:B------:R-:W-:Y:S01]  /*2d40*/  IMAD.MOV R4, RZ, RZ, -R4 ;  /* 0x000000ffff047224 */ /* 0x000fe200078e0a04 */
[----:B------:R-:W-:Y:S01]  /*2d50*/  IABS R243, R42 ;  /* 0x0000002a00f37213 */ /* 0x000fe20000000000 */
[C---:B------:R-:W-:Y:S01]  /*2d60*/  IMAD R203, R0.reuse, R5, R203 ;  /* 0x0000000500cb7224 */ /* 0x040fe200078e02cb */
[----:B------:R-:W-:Y:S01]  /*2d70*/  IABS R161, R44 ;  /* 0x0000002c00a17213 */ /* 0x000fe20000000000 */
[----:B------:R-:W-:-:S02]  /*2d80*/  IMAD R205, R0, R4, R205 ;  /* 0x0000000400cd7224 */ /* 0x000fc400078e02cd */
[--C-:B------:R-:W-:Y:S01]  /*2d90*/  @!P5 IMAD.IADD R99, R99, 0x1, -R0.reuse ;  /* 0x000000016363d824 */ /* 0x100fe200078e0a00 */
[----:B------:R-:W-:Y:S01]  /*2da0*/  ISETP.GE.AND P5, PT, R9, RZ, PT ;  /* 0x000000ff0900720c */ /* 0x000fe20003fa6270 */
[----:B------:R-:W-:Y:S01]  /*2db0*/  @!P2 IMAD.MOV R209, RZ, RZ, -R209 ;  /* 0x000000ffffd1a224 */ /* 0x000fe200078e0ad1 */
[----:B------:R-:W-:Y:S01]  /*2dc0*/  LOP3.LUT R9, R2, 0x6e, RZ, 0xfc, !PT ;  /* 0x0000006e02097812 */ /* 0x000fe200078efcff */
[----:B------:R-:W-:Y:S01]  /*2dd0*/  IMAD.HI.U32 R4, R3, R37, RZ ;  /* 0x0000002503047227 */ /* 0x000fe200078e00ff */
[C---:B------:R-:W-:Y:S02]  /*2de0*/  ISETP.GT.U32.AND P2, PT, R0.reuse, R99, PT ;  /* 0x000000630000720c */ /* 0x040fe40003f44070 */
[----:B------:R-:W-:Y:S01]  /*2df0*/  IABS R199, R9 ;  /* 0x0000000900c77213 */ /* 0x000fe20000000000 */
[--C-:B------:R-:W-:Y:S01]  /*2e00*/  @!P6 IMAD.IADD R35, R35, 0x1, -R0.reuse ;  /* 0x000000012323e824 */ /* 0x100fe200078e0a00 */
[----:B------:R-:W-:Y:S01]  /*2e10*/  ISETP.GT.U32.AND P6, PT, R0, R203, PT ;  /* 0x000000cb0000720c */ /* 0x000fe20003fc4070 */
[----:B------:R-:W-:Y:S01]  /*2e20*/  @!P3 IMAD.IADD R207, R207, 0x1, -R0 ;  /* 0x00000001cfcfb824 */ /* 0x000fe200078e0a00 */
[----:B------:R-:W-:Y:S01]  /*2e30*/  IADD3 R4, -R4, RZ, RZ ;  /* 0x000000ff04047210 */ /* 0x000fe20007ffe1ff */
[----:B------:R-:W-:-:S03]  /*2e40*/  IMAD.HI.U32 R5, R3, R101, RZ ;  /* 0x0000006503057227 */ /* 0x000fc600078e00ff */
[C---:B------:R-:W-:Y:S01]  /*2e50*/  ISETP.GT.U32.AND P3, PT, R0.reuse, R207, PT ;  /* 0x000000cf0000720c */ /* 0x040fe20003f64070 */
[----:B------:R-:W-:Y:S02]  /*2e60*/  IMAD.MOV R5, RZ, RZ, -R5 ;  /* 0x000000ffff057224 */ /* 0x000fe400078e0a05 */
[C---:B------:R-:W-:Y:S02]  /*2e70*/  IMAD R37, R0.reuse, R4, R37 ;  /* 0x0000000400257224 */ /* 0x040fe400078e0225 */
[--C-:B------:R-:W-:Y:S02]  /*2e80*/  @!P2 IMAD.IADD R99, R99, 0x1, -R0.reuse ;  /* 0x000000016363a824 */ /* 0x100fe400078e0a00 */
[C---:B------:R-:W-:Y:S01]  /*2e90*/  IMAD R101, R0.reuse, R5, R101 ;  /* 0x0000000500657224 */ /* 0x040fe200078e0265 */
[C---:B------:R-:W-:Y:S01]  /*2ea0*/  ISETP.GT.U32.AND P2, PT, R0.reuse, R37, PT ;  /* 0x000000250000720c */ /* 0x040fe20003f44070 */
[----:B------:R-:W-:Y:S01]  /*2eb0*/  @!P6 IMAD.IADD R203, R203, 0x1, -R0 ;  /* 0x00000001cbcbe824 */ /* 0x000fe200078e0a00 */
[----:B------:R-:W-:Y:S01]  /*2ec0*/  @!P4 IADD3 R99, -R99, RZ, RZ ;  /* 0x000000ff6363c210 */ /* 0x000fe20007ffe1ff */
[----:B------:R-:W-:Y:S01]  /*2ed0*/  IMAD.HI.U32 R4, R3, R201, RZ ;  /* 0x000000c903047227 */ /* 0x000fe200078e00ff */
[----:B------:R-:W-:-:S02]  /*2ee0*/  ISETP.GT.U32.AND P4, PT, R0, R101, PT ;  /* 0x000000650000720c */ /* 0x000fc40003f84070 */
[C---:B------:R-:W-:Y:S01]  /*2ef0*/  ISETP.GT.U32.AND P6, PT, R0.reuse, R203, PT ;  /* 0x000000cb0000720c */ /* 0x040fe20003fc4070 */
[----:B------:R-:W-:Y:S01]  /*2f00*/  IMAD.MOV R4, RZ, RZ, -R4 ;  /* 0x000000ffff047224 */ /* 0x000fe200078e0a04 */
[----:B------:R-:W-:Y:S01]  /*2f10*/  @!P3 IADD3 R207, R207, -R0, RZ ;  /* 0x80000000cfcfb210 */ /* 0x000fe20007ffe0ff */
[----:B------:R-:W-:Y:S01]  /*2f20*/  @!P0 IMAD.MOV R35, RZ, RZ, -R35 ;  /* 0x000000ffff238224 */ /* 0x000fe200078e0a23 */
[C---:B------:R-:W-:Y:S01]  /*2f30*/  ISETP.GT.U32.AND P3, PT, R0.reuse, R205, PT ;  /* 0x000000cd0000720c */ /* 0x040fe20003f64070 */
[----:B------:R-:W-:Y:S01]  /*2f40*/  IMAD R201, R0, R4, R201 ;  /* 0x0000000400c97224 */ /* 0x000fe200078e02c9 */
[----:B------:R-:W-:Y:S01]  /*2f50*/  @!P1 IADD3 R207, -R207, RZ, RZ ;  /* 0x000000ffcfcf9210 */ /* 0x000fe20007ffe1ff */
[----:B------:R-:W-:Y:S01]  /*2f60*/  @!P2 IMAD.IADD R37, R37, 0x1, -R0 ;  /* 0x000000012525a824 */ /* 0x000fe200078e0a00 */
[----:B------:R-:W-:Y:S01]  /*2f70*/  ISETP.GE.AND P0, PT, R12, RZ, PT ;  /* 0x000000ff0c00720c */ /* 0x000fe20003f06270 */
[----:B------:R-:W-:Y:S01]  /*2f80*/  IMAD.HI.U32 R4, R3, R199, RZ ;  /* 0x000000c703047227 */ /* 0x000fe200078e00ff */
[----:B------:R-:W-:-:S02]  /*2f90*/  LOP3.LUT R12, R2, 0x72, RZ, 0xfc, !PT ;  /* 0x00000072020c7812 */ /* 0x000fc400078efcff */
[----:B------:R-:W-:Y:S01]  /*2fa0*/  @!P4 IADD3 R101, R101, -R0, RZ ;  /* 0x800000006565c210 */ /* 0x000fe20007ffe0ff */
[----:B------:R-:W-:Y:S01]  /*2fb0*/  @!P6 IMAD.IADD R203, R203, 0x1, -R0 ;  /* 0x00000001cbcbe824 */ /* 0x000fe200078e0a00 */
[C---:B------:R-:W-:Y:S01]  /*2fc0*/  ISETP.GT.U32.AND P6, PT, R0.reuse, R201, PT ;  /* 0x000000c90000720c */ /* 0x040fe20003fc4070 */
[----:B------:R-:W-:Y:S01]  /*2fd0*/  IMAD.MOV R5, RZ, RZ, -R4 ;  /* 0x000000ffff057224 */ /* 0x000fe200078e0a04 */
[----:B------:R-:W-:Y:S01]  /*2fe0*/  ISETP.GT.U32.AND P4, PT, R0, R37, PT ;  /* 0x000000250000720c */ /* 0x000fe20003f84070 */
[----:B------:R-:W-:Y:S01]  /*2ff0*/  @!P3 IMAD.IADD R205, R205, 0x1, -R0 ;  /* 0x00000001cdcdb824 */ /* 0x000fe200078e0a00 */
[----:B------:R-:W-:Y:S01]  /*3000*/  ISETP.GE.AND P3, PT, R10, RZ, PT ;  /* 0x000000ff0a00720c */ /* 0x000fe20003f66270 */
[----:B------:R-:W-:Y:S01]  /*3010*/  IMAD R199, R0, R5, R199 ;  /* 0x0000000500c77224 */ /* 0x000fe200078e02c7 */
[----:B------:R-:W-:Y:S02]  /*3020*/  LOP3.LUT R10, R2, 0x70, RZ, 0xfc, !PT ;  /* 0x00000070020a7812 */ /* 0x000fe400078efcff */
[----:B------:R-:W-:-:S02]  /*3030*/  ISETP.GT.U32.AND P1, PT, R0, R205, PT ;  /* 0x000000cd0000720c */ /* 0x000fc40003f24070 */
[----:B------:R-:W-:Y:S02]  /*3040*/  IABS R39, R10 ;  /* 0x0000000a00277213 */ /* 0x000fe40000000000 */
[----:B------:R-:W-:Y:S01]  /*3050*/  IABS R103, R12 ;  /* 0x0000000c00677213 */ /* 0x000fe20000000000 */
[--C-:B------:R-:W-:Y:S01]  /*3060*/  @!P6 IMAD.IADD R201, R201, 0x1, -R0.reuse ;  /* 0x00000001c9c9e824 */ /* 0x100fe200078e0a00 */
[C---:B------:R-:W-:Y:S01]  /*3070*/  ISETP.GT.U32.AND P6, PT, R0.reuse, R101, PT ;  /* 0x000000650000720c */ /* 0x040fe20003fc4070 */
[--C-:B------:R-:W-:Y:S01]  /*3080*/  @!P4 IMAD.IADD R37, R37, 0x1, -R0.reuse ;  /* 0x000000012525c824 */ /* 0x100fe200078e0a00 */
[----:B------:R-:W-:Y:S01]  /*3090*/  ISETP.GT.U32.AND P4, PT, R0, R199, PT ;  /* 0x000000c70000720c */ /* 0x000fe20003f84070 */
[----:B------:R-:W-:Y:S01]  /*30a0*/  IMAD.HI.U32 R4, R3, R39, RZ ;  /* 0x0000002703047227 */ /* 0x000fe200078e00ff */
[----:B------:R-:W-:Y:S02]  /*30b0*/  @!P3 IADD3 R203, -R203, RZ, RZ ;  /* 0x000000ffcbcbb210 */ /* 0x000fe40007ffe1ff */
[----:B------:R-:W-:Y:S01]  /*30c0*/  ISETP.GE.AND P2, PT, R16, RZ, PT ;  /* 0x000000ff1000720c */ /* 0x000fe20003f46270 */
[--C-:B------:R-:W-:Y:S01]  /*30d0*/  @!P1 IMAD.IADD R205, R205, 0x1, -R0.reuse ;  /* 0x00000001cdcd9824 */ /* 0x100fe200078e0a00 */
[----:B------:R-:W-:Y:S01]  /*30e0*/  IADD3 R4, -R4, RZ, RZ ;  /* 0x000000ff04047210 */ /* 0x000fe20007ffe1ff */
[----:B------:R-:W-:Y:S01]  /*30f0*/  @!P0 IMAD.MOV R37, RZ, RZ, -R37 ;  /* 0x000000ffff258224 */ /* 0x000fe200078e0a25 */
[----:B------:R-:W-:Y:S01]  /*3100*/  ISETP.GE.AND P1, PT, R15, RZ, PT ;  /* 0x000000ff0f00720c */ /* 0x000fe20003f26270 */
[----:B------:R-:W-:Y:S01]  /*3110*/  @!P5 IMAD.MOV R205, RZ, RZ, -R205 ;  /* 0x000000ffffcdd224 */ /* 0x000fe200078e0acd */
[C---:B------:R-:W-:Y:S01]  /*3120*/  ISETP.GT.U32.AND P5, PT, R0.reuse, R201, PT ;  /* 0x000000c90000720c */ /* 0x040fe20003fa4070 */
[----:B------:R-:W-:Y:S01]  /*3130*/  IMAD R39, R0, R4, R39 ;  /* 0x0000000400277224 */ /* 0x000fe200078e0227 */
[C---:B------:R-:W-:Y:S01]  /*3140*/  LOP3.LUT R15, R2.reuse, 0x74, RZ, 0xfc, !PT ;  /* 0x00000074020f7812 */ /* 0x040fe200078efcff */
[----:B------:R-:W-:Y:S01]  /*3150*/  @!P6 IMAD.IADD R101, R101, 0x1, -R0 ;  /* 0x000000016565e824 */ /* 0x000fe200078e0a00 */
[----:B------:R-:W-:Y:S01]  /*3160*/  ISETP.GE.AND P6, PT, R9, RZ, PT ;  /* 0x000000ff0900720c */ /* 0x000fe20003fc6270 */
[----:B------:R-:W-:Y:S01]  /*3170*/  IMAD.HI.U32 R4, R3, R103, RZ ;  /* 0x0000006703047227 */ /* 0x000fe200078e00ff */
[----:B------:R-:W-:-:S02]  /*3180*/  LOP3.LUT R9, R2, 0x76, RZ, 0xfc, !PT ;  /* 0x0000007602097812 */ /* 0x000fc400078efcff */
[----:B------:R-:W-:Y:S01]  /*3190*/  IABS R197, R15 ;  /* 0x0000000f00c57213 */ /* 0x000fe20000000000 */
[--C-:B------:R-:W-:Y:S01]  /*31a0*/  @!P4 IMAD.IADD R199, R199, 0x1, -R0.reuse ;  /* 0x00000001c7c7c824 */ /* 0x100fe200078e0a00 */
[----:B------:R-:W-:Y:S01]  /*31b0*/  IADD3 R4, -R4, RZ, RZ ;  /* 0x000000ff04047210 */ /* 0x000fe20007ffe1ff */
[----:B------:R-:W-:Y:S01]  /*31c0*/  @!P1 IMAD.MOV R101, RZ, RZ, -R101 ;  /* 0x000000ffff659224 */ /* 0x000fe200078e0a65 */
[----:B------:R-:W-:Y:S01]  /*31d0*/  IABS R195, R9 ;  /* 0x0000000900c37213 */ /* 0x000fe20000000000 */
[----:B------:R-:W-:Y:S01]  /*31e0*/  @!P5 IMAD.IADD R201, R201, 0x1, -R0 ;  /* 0x00000001c9c9d824 */ /* 0x000fe200078e0a00 */
[C---:B------:R-:W-:Y:S01]  /*31f0*/  ISETP.GT.U32.AND P3, PT, R0.reuse, R199, PT ;  /* 0x000000c70000720c */ /* 0x040fe20003f64070 */
[C---:B------:R-:W-:Y:S01]  /*3200*/  IMAD R103, R0.reuse, R4, R103 ;  /* 0x0000000400677224 */ /* 0x040fe200078e0267 */
[----:B------:R-:W-:Y:S01]  /*3210*/  ISETP.GT.U32.AND P5, PT, R0, R39, PT ;  /* 0x000000270000720c */ /* 0x000fe20003fa4070 */
[----:B------:R-:W-:Y:S01]  /*3220*/  IMAD.HI.U32 R4, R3, R195, RZ ;  /* 0x000000c303047227 */ /* 0x000fe200078e00ff */
[----:B------:R-:W-:-:S02]  /*3230*/  ISETP.GE.AND P4, PT, R10, RZ, PT ;  /* 0x000000ff0a00720c */ /* 0x000fc40003f86270 */
[----:B------:R-:W-:Y:S01]  /*3240*/  LOP3.LUT R10, R2, 0x78, RZ, 0xfc, !PT ;  /* 0x00000078020a7812 */ /* 0x000fe200078efcff */
[----:B------:R-:W-:Y:S01]  /*3250*/  IMAD.MOV R4, RZ, RZ, -R4 ;  /* 0x000000ffff047224 */ /* 0x000fe200078e0a04 */
[----:B------:R-:W-:Y:S01]  /*3260*/  ISETP.GT.U32.AND P0, PT, R0, R103, PT ;  /* 0x000000670000720c */ /* 0x000fe20003f04070 */
[----:B------:R-:W-:Y:S01]  /*3270*/  IMAD.HI.U32 R5, R3, R197, RZ ;  /* 0x000000c503057227 */ /* 0x000fe200078e00ff */
[----:B------:R-:W-:Y:S02]  /*3280*/  IABS R41, R10 ;  /* 0x0000000a00297213 */ /* 0x000fe40000000000 */
[----:B------:R-:W-:Y:S01]  /*3290*/  LOP3.LUT R16, R2, 0x86, RZ, 0xfc, !PT ;  /* 0x0000008602107812 */ /* 0x000fe200078efcff */
[----:B------:R-:W-:Y:S01]  /*32a0*/  IMAD R195, R0, R4, R195 ;  /* 0x0000000400c37224 */ /* 0x000fe200078e02c3 */
[-C--:B------:R-:W-:Y:S01]  /*32b0*/  @!P3 IADD3 R199, R199, -R0.reuse, RZ ;  /* 0x80000000c7c7b210 */ /* 0x080fe20007ffe0ff */
[----:B------:R-:W-:Y:S01]  /*32c0*/  IMAD.MOV R5, RZ, RZ, -R5 ;  /* 0x000000ffff057224 */ /* 0x000fe200078e0a05 */
[----:B------:R-:W-:Y:S01]  /*32d0*/  ISETP.GE.AND P3, PT, R15, RZ, PT ;  /* 0x000000ff0f00720c */ /* 0x000fe20003f66270 */
[----:B------:R-:W-:Y:S01]  /*32e0*/  @!P5 IMAD.IADD R39, R39, 0x1, -R0 ;  /* 0x000000012727d824 */ /* 0x000fe200078e0a00 */
[----:B------:R-:W-:Y:S01]  /*32f0*/  LOP3.LUT R15, R2, 0x84, RZ, 0xfc, !PT ;  /* 0x00000084020f7812 */ /* 0x000fe200078efcff */
[----:B------:R-:W-:Y:S01]  /*3300*/  @!P6 IMAD.MOV R199, RZ, RZ, -R199 ;  /* 0x000000ffffc7e224 */ /* 0x000fe200078e0ac7 */
[C---:B------:R-:W-:Y:S01]  /*3310*/  ISETP.GT.U32.AND P6, PT, R0.reuse, R195, PT ;  /* 0x000000c30000720c */ /* 0x040fe20003fc4070 */
[C---:B------:R-:W-:Y:S01]  /*3320*/  IMAD R197, R0.reuse, R5, R197 ;  /* 0x0000000500c57224 */ /* 0x040fe200078e02c5 */
[----:B------:R-:W-:Y:S01]  /*3330*/  ISETP.GT.U32.AND P5, PT, R0, R39, PT ;  /* 0x000000270000720c */ /* 0x000fe20003fa4070 */
[----:B------:R-:W-:Y:S01]  /*3340*/  IMAD.HI.U32 R5, R3, R41, RZ ;  /* 0x0000002903057227 */ /* 0x000fe200078e00ff */
[----:B------:R-:W-:-:S02]  /*3350*/  @!P0 IADD3 R103, R103, -R0, RZ ;  /* 0x8000000067678210 */ /* 0x000fc40007ffe0ff */
[C---:B------:R-:W-:Y:S01]  /*3360*/  ISETP.GT.U32.AND P1, PT, R0.reuse, R197, PT ;  /* 0x000000c50000720c */ /* 0x040fe20003f24070 */
[----:B------:R-:W-:Y:S01]  /*3370*/  IMAD.MOV R5, RZ, RZ, -R5 ;  /* 0x000000ffff057224 */ /* 0x000fe200078e0a05 */
[----:B------:R-:W-:Y:S01]  /*3380*/  ISETP.GT.U32.AND P0, PT, R0, R103, PT ;  /* 0x000000670000720c */ /* 0x000fe20003f04070 */
[----:B------:R-:W-:Y:S01]  /*3390*/  @!P2 IMAD.MOV R201, RZ, RZ, -R201 ;  /* 0x000000ffffc9a224 */ /* 0x000fe200078e0ac9 */
[----:B------:R-:W-:Y:S01]  /*33a0*/  ISETP.GE.AND P2, PT, R12, RZ, PT ;  /* 0x000000ff0c00720c */ /* 0x000fe20003f46270 */
[----:B------:R-:W-:Y:S01]  /*33b0*/  IMAD R41, R0, R5, R41 ;  /* 0x0000000500297224 */ /* 0x000fe200078e0229 */
[----:B------:R-:W-:Y:S01]  /*33c0*/  LOP3.LUT R5, R2, 0x7a, RZ, 0xfc, !PT ;  /* 0x0000007a02057812 */ /* 0x000fe200078efcff */
[--C-:B------:R-:W-:Y:S01]  /*33d0*/  @!P6 IMAD.IADD R195, R195, 0x1, -R0.reuse ;  /* 0x00000001c3c3e824 */ /* 0x100fe200078e0a00 */
[----:B------:R-:W-:Y:S01]  /*33e0*/  IABS R189, R15 ;  /* 0x0000000f00bd7213 */ /* 0x000fe20000000000 */
[----:B------:R-:W-:Y:S01]  /*33f0*/  @!P5 IMAD.IADD R39, R39, 0x1, -R0 ;  /* 0x000000012727d824 */ /* 0x000fe200078e0a00 */
[----:B------:R-:W-:-:S02]  /*3400*/  IABS R105, R5 ;  /* 0x0000000500697213 */ /* 0x000fc40000000000 */
[C---:B------:R-:W-:Y:S01]  /*3410*/  ISETP.GT.U32.AND P6, PT, R0.reuse, R195, PT ;  /* 0x000000c30000720c */ /* 0x040fe20003fc4070 */
[----:B------:R-:W-:Y:S01]  /*3420*/  @!P1 IMAD.IADD R197, R197, 0x1, -R0 ;  /* 0x00000001c5c59824 */ /* 0x000fe200078e0a00 */
[----:B------:R-:W-:Y:S01]  /*3430*/  ISETP.GE.AND P5, PT, R9, RZ, PT ;  /* 0x000000ff0900720c */ /* 0x000fe20003fa6270 */
[----:B------:R-:W-:Y:S01]  /*3440*/  IMAD.HI.U32 R4, R3, R105, RZ ;  /* 0x0000006903047227 */ /* 0x000fe200078e00ff */
[----:B------:R-:W-:Y:S02]  /*3450*/  @!P0 IADD3 R103, R103, -R0, RZ ;  /* 0x8000000067678210 */ /* 0x000fe40007ffe0ff */
[----:B------:R-:W-:Y:S01]  /*3460*/  ISETP.GT.U32.AND P1, PT, R0, R197, PT ;  /* 0x000000c50000720c */ /* 0x000fe20003f24070 */
[----:B------:R-:W-:Y:S01]  /*3470*/  IMAD.MOV R4, RZ, RZ, -R4 ;  /* 0x000000ffff047224 */ /* 0x000fe200078e0a04 */
[----:B------:R-:W-:Y:S01]  /*3480*/  ISETP.GE.AND P0, PT, R10, RZ, PT ;  /* 0x000000ff0a00720c */ /* 0x000fe20003f06270 */
[----:B------:R-:W-:Y:S01]  /*3490*/  @!P4 IMAD.MOV R39, RZ, RZ, -R39 ;  /* 0x000000ffff27c224 */ /* 0x000fe200078e0a27 */
[C---:B------:R-:W-:Y:S01]  /*34a0*/  ISETP.GT.U32.AND P4, PT, R0.reuse, R41, PT ;  /* 0x000000290000720c */ /* 0x040fe20003f84070 */
[----:B------:R-:W-:Y:S01]  /*34b0*/  IMAD R105, R0, R4, R105 ;  /* 0x0000000400697224 */ /* 0x000fe200078e0269 */
[C---:B------:R-:W-:Y:S01]  /*34c0*/  LOP3.LUT R10, R2.reuse, 0x7e, RZ, 0xfc, !PT ;  /* 0x0000007e020a7812 */ /* 0x040fe200078efcff */
[----:B------:R-:W-:Y:S01]  /*34d0*/  @!P6 IMAD.IADD R195, R195, 0x1, -R0 ;  /* 0x00000001c3c3e824 */ /* 0x000fe200078e0a00 */
[----:B------:R-:W-:Y:S01]  /*34e0*/  LOP3.LUT R9, R2, 0x7c, RZ, 0xfc, !PT ;  /* 0x0000007c02097812 */ /* 0x000fe200078efcff */
[----:B------:R-:W-:Y:S01]  /*34f0*/  @!P2 IMAD.MOV R103, RZ, RZ, -R103 ;  /* 0x000000ffff67a224 */ /* 0x000fe200078e0a67 */
[----:B------:R-:W-:-:S02]  /*3500*/  ISETP.GT.U32.AND P6, PT, R0, R105, PT ;  /* 0x000000690000720c */ /* 0x000fc40003fc4070 */
[----:B------:R-:W-:Y:S01]  /*3510*/  IABS R191, R10 ;  /* 0x0000000a00bf7213 */ /* 0x000fe20000000000 */
[----:B------:R-:W-:Y:S01]  /*3520*/  @!P1 IMAD.IADD R197, R197, 0x1, -R0 ;  /* 0x00000001c5c59824 */ /* 0x000fe200078e0a00 */
[----:B------:R-:W-:Y:S02]  /*3530*/  IABS R193, R9 ;  /* 0x0000000900c17213 */ /* 0x000fe40000000000 */
[----:B------:R-:W-:Y:S01]  /*3540*/  ISETP.GE.AND P2, PT, R9, RZ, PT ;  /* 0x000000ff0900720c */ /* 0x000fe20003f46270 */
[----:B------:R-:W-:Y:S01]  /*3550*/  IMAD.HI.U32 R4, R3, R191, RZ ;  /* 0x000000bf03047227 */ /* 0x000fe200078e00ff */
[----:B------:R-:W-:Y:S02]  /*3560*/  @!P4 IADD3 R41, R41, -R0, RZ ;  /* 0x800000002929c210 */ /* 0x000fe40007ffe0ff */
[----:B------:R-:W-:Y:S01]  /*3570*/  ISETP.GE.AND P1, PT, R5, RZ, PT ;  /* 0x000000ff0500720c */ /* 0x000fe20003f26270 */
[----:B------:R-:W-:Y:S01]  /*3580*/  IMAD.HI.U32 R5, R3, R193, RZ ;  /* 0x000000c103057227 */ /* 0x000fe200078e00ff */
[----:B------:R-:W-:-:S02]  /*3590*/  ISETP.GT.U32.AND P4, PT, R0, R41, PT ;  /* 0x000000290000720c */ /* 0x000fc40003f84070 */
[----:B------:R-:W-:Y:S01]  /*35a0*/  LOP3.LUT R9, R2, 0x80, RZ, 0xfc, !PT ;  /* 0x0000008002097812 */ /* 0x000fe200078efcff */
[----:B------:R-:W-:Y:S01]  /*35b0*/  @!P6 IMAD.IADD R105, R105, 0x1, -R0 ;  /* 0x000000016969e824 */ /* 0x000fe200078e0a00 */
[----:B------:R-:W-:Y:S01]  /*35c0*/  IADD3 R4, -R4, RZ, RZ ;  /* 0x000000ff04047210 */ /* 0x000fe20007ffe1ff */
[----:B------:R-:W-:Y:S01]  /*35d0*/  IMAD.MOV R5, RZ, RZ, -R5 ;  /* 0x000000ffff057224 */ /* 0x000fe200078e0a05 */
[----:B------:R-:W-:Y:S01]  /*35e0*/  IABS R43, R9 ;  /* 0x00000009002b7213 */ /* 0x000fe20000000000 */
[----:B------:R-:W-:Y:S01]  /*35f0*/  @!P3 IMAD.MOV R197, RZ, RZ, -R197 ;  /* 0x000000ffffc5b224 */ /* 0x000fe200078e0ac5 */
[C---:B------:R-:W-:Y:S01]  /*3600*/  ISETP.GT.U32.AND P3, PT, R0.reuse, R105, PT ;  /* 0x000000690000720c */ /* 0x040fe20003f64070 */
[----:B------:R-:W-:Y:S01]  /*3610*/  IMAD R191, R0, R4, R191 ;  /* 0x0000000400bf7224 */ /* 0x000fe200078e02bf */
[----:B------:R-:W-:Y:S01]  /*3620*/  LOP3.LUT R12, R2, 0x82, RZ, 0xfc, !PT ;  /* 0x00000082020c7812 */ /* 0x000fe200078efcff */
[C---:B------:R-:W-:Y:S01]  /*3630*/  IMAD R193, R0.reuse, R5, R193 ;  /* 0x0000000500c17224 */ /* 0x040fe200078e02c1 */
[----:B------:R-:W-:Y:S01]  /*3640*/  IABS R187, R16 ;  /* 0x0000001000bb7213 */ /* 0x000fe20000000000 */
[----:B------:R-:W-:Y:S01]  /*3650*/  IMAD.HI.U32 R4, R3, R43, RZ ;  /* 0x0000002b03047227 */ /* 0x000fe200078e00ff */
[----:B------:R-:W-:-:S02]  /*3660*/  ISETP.GT.U32.AND P6, PT, R0, R191, PT ;  /* 0x000000bf0000720c */ /* 0x000fc40003fc4070 */
[----:B------:R-:W-:Y:S01]  /*3670*/  IABS R107, R12 ;  /* 0x0000000c006b7213 */ /* 0x000fe20000000000 */
[----:B------:R-:W-:Y:S01]  /*3680*/  @!P4 IMAD.IADD R41, R41, 0x1, -R0 ;  /* 0x000000012929c824 */ /* 0x000fe200078e0a00 */
[C---:B------:R-:W-:Y:S01]  /*3690*/  ISETP.GT.U32.AND P4, PT, R0.reuse, R193, PT ;  /* 0x000000c10000720c */ /* 0x040fe20003f84070 */
[----:B------:R-:W-:Y:S01]  /*36a0*/  IMAD.MOV R4, RZ, RZ, -R4 ;  /* 0x000000ffff047224 */ /* 0x000fe200078e0a04 */
[----:B------:R-:W-:Y:S01]  /*36b0*/  @!P5 IADD3 R195, -R195, RZ, RZ ;  /* 0x000000ffc3c3d210 */ /* 0x000fe20007ffe1ff */
[----:B------:R-:W-:Y:S02]  /*36c0*/  @!P3 IMAD.IADD R105, R105, 0x1, -R0 ;  /* 0x000000016969b824 */ /* 0x000fe400078e0a00 */
[----:B------:R-:W-:Y:S02]  /*36d0*/  IMAD R43, R0, R4, R43 ;  /* 0x00000004002b7224 */ /* 0x000fe400078e022b */
[----:B------:R-:W-:-:S03]  /*36e0*/  IMAD.HI.U32 R4, R3, R189, RZ ;  /* 0x000000bd03047227 */ /* 0x000fc600078e00ff */
[----:B------:R-:W-:Y:S01]  /*36f0*/  ISETP.GT.U32.AND P3, PT, R0, R43, PT ;  /* 0x0000002b0000720c */ /* 0x000fe20003f64070 */
[----:B------:R-:W-:Y:S02]  /*3700*/  IMAD.MOV R4, RZ, RZ, -R4 ;  /* 0x000000ffff047224 */ /* 0x000fe400078e0a04 */
[--C-:B------:R-:W-:Y:S01]  /*3710*/  @!P4 IMAD.IADD R193, R193, 0x1, -R0.reuse ;  /* 0x00000001c1c1c824 */ /* 0x100fe200078e0a00 */
[----:B------:R-:W-:Y:S01]  /*3720*/  ISETP.GE.AND P4, PT, R10, RZ, PT ;  /* 0x000000ff0a00720c */ /* 0x000fe20003f86270 */
[----:B------:R-:W-:Y:S01]  /*3730*/  @!P6 IMAD.IADD R191, R191, 0x1, -R0 ;  /* 0x00000001bfbfe824 */ /* 0x000fe200078e0a00 */
[----:B------:R-:W-:Y:S01]  /*3740*/  LOP3.LUT R10, R2, 0x88, RZ, 0xfc, !PT ;  /* 0x00000088020a7812 */ /* 0x000fe200078efcff */
[C---:B------:R-:W-:Y:S01]  /*3750*/  IMAD R189, R0.reuse, R4, R189 ;  /* 0x0000000400bd7224 */ /* 0x040fe200078e02bd */
[C---:B------:R-:W-:Y:S01]  /*3760*/  ISETP.GT.U32.AND P6, PT, R0.reuse, R193, PT ;  /* 0x000000c10000720c */ /* 0x040fe20003fc4070 */
[----:B------:R-:W-:Y:S01]  /*3770*/  IMAD.HI.U32 R5, R3, R107, RZ ;  /* 0x0000006b03057227 */ /* 0x000fe200078e00ff */
[----:B------:R-:W-:-:S02]  /*3780*/  ISETP.GT.U32.AND P5, PT, R0, R191, PT ;  /* 0x000000bf0000720c */ /* 0x000fc40003fa4070 */
[----:B------:R-:W-:Y:S01]  /*3790*/  IABS R45, R10 ;  /* 0x0000000a002d7213 */ /* 0x000fe20000000000 */
[----:B------:R-:W-:Y:S01]  /*37a0*/  @!P1 IMAD.MOV R105, RZ, RZ, -R105 ;  /* 0x000000ffff699224 */ /* 0x000fe200078e0a69 */
[----:B------:R-:W-:Y:S01]  /*37b0*/  @!P3 IADD3 R43, R43, -R0, RZ ;  /* 0x800000002b2bb210 */ /* 0x000fe20007ffe0ff */
[----:B------:R-:W-:Y:S01]  /*37c0*/  @!P0 IMAD.MOV R41, RZ, RZ, -R41 ;  /* 0x000000ffff298224 */ /* 0x000fe200078e0a29 */
[----:B------:R-:W-:Y:S01]  /*37d0*/  ISETP.GT.U32.AND P3, PT, R0, R189, PT ;  /* 0x000000bd0000720c */ /* 0x000fe20003f64070 */
[----:B------:R-:W-:Y:S01]  /*37e0*/  IMAD.HI.U32 R4, R3, R45, RZ ;  /* 0x0000002d03047227 */ /* 0x000fe200078e00ff */
[----:B------:R-:W-:Y:S02]  /*37f0*/  IADD3 R5, -R5, RZ, RZ ;  /* 0x000000ff05057210 */ /* 0x000fe40007ffe1ff */
[----:B------:R-:W-:Y:S01]  /*3800*/  ISETP.GE.AND P0, PT, R9, RZ, PT ;  /* 0x000000ff0900720c */ /* 0x000fe20003f06270 */
[----:B------:R-:W-:Y:S01]  /*3810*/  @!P6 IMAD.IADD R193, R193, 0x1, -R0 ;  /* 0x00000001c1c1e824 */ /* 0x000fe200078e0a00 */
[----:B------:R-:W-:Y:S01]  /*3820*/  IADD3 R4, -R4, RZ, RZ ;  /* 0x000000ff04047210 */ /* 0x000fe20007ffe1ff */
[----:B------:R-:W-:Y:S01]  /*3830*/  IMAD R107, R0, R5, R107 ;  /* 0x00000005006b7224 */ /* 0x000fe200078e026b */
[----:B------:R-:W-:Y:S01]  /*3840*/  ISETP.GE.AND P6, PT, R12, RZ, PT ;  /* 0x000000ff0c00720c */ /* 0x000fe20003fc6270 */
[----:B------:R-:W-:Y:S01]  /*3850*/  IMAD.HI.U32 R5, R3, R187, RZ ;  /* 0x000000bb03057227 */ /* 0x000fe200078e00ff */
[----:B------:R-:W-:-:S02]  /*3860*/  LOP3.LUT R12, R2, 0x8a, RZ, 0xfc, !PT ;  /* 0x0000008a020c7812 */ /* 0x000fc400078efcff */
[C---:B------:R-:W-:Y:S01]  /*3870*/  ISETP.GT.U32.AND P1, PT, R0.reuse, R107, PT ;  /* 0x0000006b0000720c */ /* 0x040fe20003f24070 */
[----:B------:R-:W-:Y:S01]  /*3880*/  @!P2 IMAD.MOV R193, RZ, RZ, -R193 ;  /* 0x000000ffffc1a224 */ /* 0x000fe200078e0ac1 */
[C---:B------:R-:W-:Y:S01]  /*3890*/  ISETP.GT.U32.AND P2, PT, R0.reuse, R43, PT ;  /* 0x0000002b0000720c */ /* 0x040fe20003f44070 */
[--C-:B------:R-:W-:Y:S01]  /*38a0*/  @!P3 IMAD.IADD R189, R189, 0x1, -R0.reuse ;  /* 0x00000001bdbdb824 */ /* 0x100fe200078e0a00 */
[----:B------:R-:W-:Y:S01]  /*38b0*/  IADD3 R5, -R5, RZ, RZ ;  /* 0x000000ff05057210 */ /* 0x000fe20007ffe1ff */
[----:B------:R-:W-:Y:S01]  /*38c0*/  @!P5 IMAD.IADD R191, R191, 0x1, -R0 ;  /* 0x00000001bfbfd824 */ /* 0x000fe200078e0a00 */
[----:B------:R-:W-:Y:S01]  /*38d0*/  ISETP.GE.AND P5, PT, R15, RZ, PT ;  /* 0x000000ff0f00720c */ /* 0x000fe20003fa6270 */
[C---:B------:R-:W-:Y:S01]  /*38e0*/  IMAD R45, R0.reuse, R4, R45 ;  /* 0x00000004002d7224 */ /* 0x040fe200078e022d */
[C---:B------:R-:W-:Y:S01]  /*38f0*/  ISETP.GT.U32.AND P3, PT, R0.reuse, R189, PT ;  /* 0x000000bd0000720c */ /* 0x040fe20003f64070 */
[----:B------:R-:W-:Y:S01]  /*3900*/  IMAD R187, R0, R5, R187 ;  /* 0x0000000500bb7224 */ /* 0x000fe200078e02bb */
[----:B------:R-:W-:Y:S01]  /*3910*/  LOP3.LUT R15, R2, 0x8c, RZ, 0xfc, !PT ;  /* 0x0000008c020f7812 */ /* 0x000fe200078efcff */
[----:B------:R-:W-:Y:S01]  /*3920*/  IMAD.HI.U32 R9, R3, R183, RZ ;  /* 0x000000b703097227 */ /* 0x000fe200078e00ff */
[----:B------:R-:W-:-:S02]  /*3930*/  IABS R109, R12 ;  /* 0x0000000c006d7213 */ /* 0x000fc40000000000 */
[----:B------:R-:W-:Y:S01]  /*3940*/  IABS R185, R15 ;  /* 0x0000000f00b97213 */ /* 0x000fe20000000000 */
[--C-:B------:R-:W-:Y:S02]  /*3950*/  @!P1 IMAD.IADD R107, R107, 0x1, -R0.reuse ;  /* 0x000000016b6b9824 */ /* 0x100fe400078e0a00 */
[----:B------:R-:W-:Y:S01]  /*3960*/  @!P2 IMAD.IADD R43, R43, 0x1, -R0 ;  /* 0x000000012b2ba824 */ /* 0x000fe200078e0a00 */
[C---:B------:R-:W-:Y:S01]  /*3970*/  ISETP.GT.U32.AND P2, PT, R0.reuse, R187, PT ;  /* 0x000000bb0000720c */ /* 0x040fe20003f44070 */
[----:B------:R-:W-:Y:S01]  /*3980*/  IMAD.HI.U32 R5, R3, R185, RZ ;  /* 0x000000b903057227 */ /* 0x000fe200078e00ff */
[----:B------:R-:W-:-:S03]  /*3990*/  ISETP.GT.U32.AND P1, PT, R0, R107, PT ;  /* 0x0000006b0000720c */ /* 0x000fc60003f24070 */
[--C-:B------:R-:W-:Y:S01]  /*39a0*/  @!P3 IMAD.IADD R189, R189, 0x1, -R0.reuse ;  /* 0x00000001bdbdb824 */ /* 0x100fe200078e0a00 */
[----:B------:R-:W-:Y:S01]  /*39b0*/  ISETP.GT.U32.AND P3, PT, R0, R45, PT ;  /* 0x0000002d0000720c */ /* 0x000fe20003f64070 */
[----:B------:R-:W-:Y:S02]  /*39c0*/  IMAD.MOV R5, RZ, RZ, -R5 ;  /* 0x000000ffff057224 */ /* 0x000fe400078e0a05 */
[----:B------:R-:W-:Y:S01]  /*39d0*/  IMAD.HI.U32 R4, R3, R109, RZ ;  /* 0x0000006d03047227 */ /* 0x000fe200078e00ff */
[----:B------:R-:W-:Y:S02]  /*39e0*/  @!P5 IADD3 R189, -R189, RZ, RZ ;  /* 0x000000ffbdbdd210 */ /* 0x000fe40007ffe1ff */
[----:B------:R-:W-:Y:S01]  /*39f0*/  ISETP.GE.AND P5, PT, R12, RZ, PT ;  /* 0x000000ff0c00720c */ /* 0x000fe20003fa6270 */
[--C-:B------:R-:W-:Y:S01]  /*3a00*/  @!P2 IMAD.IADD R187, R187, 0x1, -R0.reuse ;  /* 0x00000001bbbba824 */ /* 0x100fe200078e0a00 */
[----:B------:R-:W-:Y:S01]  /*3a10*/  ISETP.GE.AND P2, PT, R10, RZ, PT ;  /* 0x000000ff0a00720c */ /* 0x000fe20003f46270 */
[----:B------:R-:W-:Y:S01]  /*3a20*/  @!P1 IMAD.IADD R107, R107, 0x1, -R0 ;  /* 0x000000016b6b9824 */ /* 0x000fe200078e0a00 */
[----:B------:R-:W-:Y:S01]  /*3a30*/  ISETP.GE.AND P1, PT, R16, RZ, PT ;  /* 0x000000ff1000720c */ /* 0x000fe20003f26270 */
[----:B------:R-:W-:Y:S01]  /*3a40*/  IMAD R185, R0, R5, R185 ;  /* 0x0000000500b97224 */ /* 0x000fe200078e02b9 */
[----:B------:R-:W-:Y:S01]  /*3a50*/  LOP3.LUT R10, R2, 0x90, RZ, 0xfc, !PT ;  /* 0x00000090020a7812 */ /* 0x000fe200078efcff */
[----:B------:R-:W-:Y:S01]  /*3a60*/  @!P6 IMAD.MOV R107, RZ, RZ, -R107 ;  /* 0x000000ffff6be224 */ /* 0x000fe200078e0a6b */
[----:B------:R-:W-:Y:S01]  /*3a70*/  @!P3 IADD3 R45, R45, -R0, RZ ;  /* 0x800000002d2db210 */ /* 0x000fe20007ffe0ff */
[----:B------:R-:W-:Y:S01]  /*3a80*/  IMAD.MOV R9, RZ, RZ, -R9 ;  /* 0x000000ffff097224 */ /* 0x000fe200078e0a09 */
[C---:B------:R-:W-:Y:S01]  /*3a90*/  ISETP.GT.U32.AND P3, PT, R0.reuse, R187, PT ;  /* 0x000000bb0000720c */ /* 0x040fe20003f64070 */
[----:B------:R-:W-:Y:S01]  /*3aa0*/  @!P4 IMAD.MOV R191, RZ, RZ, -R191 ;  /* 0x000000ffffbfc224 */ /* 0x000fe200078e0abf */
[C---:B------:R-:W-:Y:S01]  /*3ab0*/  ISETP.GT.U32.AND P6, PT, R0.reuse, R185, PT ;  /* 0x000000b90000720c */ /* 0x040fe20003fc4070 */
[----:B------:R-:W-:Y:S01]  /*3ac0*/  IMAD R183, R0, R9, R183 ;  /* 0x0000000900b77224 */ /* 0x000fe200078e02b7 */
[----:B------:R-:W-:Y:S01]  /*3ad0*/  IADD3 R4, -R4, RZ, RZ ;  /* 0x000000ff04047210 */ /* 0x000fe20007ffe1ff */
[----:B------:R-:W-:Y:S01]  /*3ae0*/  @!P0 IMAD.MOV R43, RZ, RZ, -R43 ;  /* 0x000000ffff2b8224 */ /* 0x000fe200078e0a2b */
[----:B------:R-:W-:-:S02]  /*3af0*/  IABS R47, R10 ;  /* 0x0000000a002f7213 */ /* 0x000fc40000000000 */
[----:B------:R-:W-:Y:S01]  /*3b00*/  LOP3.LUT R9, R2, 0x92, RZ, 0xfc, !PT ;  /* 0x0000009202097812 */ /* 0x000fe200078efcff */
[C---:B------:R-:W-:Y:S01]  /*3b10*/  IMAD R109, R0.reuse, R4, R109 ;  /* 0x00000004006d7224 */ /* 0x040fe200078e026d */
[C---:B------:R-:W-:Y:S01]  /*3b20*/  ISETP.GT.U32.AND P4, PT, R0.reuse, R45, PT ;  /* 0x0000002d0000720c */ /* 0x040fe20003f84070 */
[----:B------:R-:W-:Y:S01]  /*3b30*/  IMAD.HI.U32 R4, R3, R47, RZ ;  /* 0x0000002f03047227 */ /* 0x000fe200078e00ff */
[----:B------:R-:W-:Y:S02]  /*3b40*/  IABS R111, R9 ;  /* 0x00000009006f7213 */ /* 0x000fe40000000000 */
[C---:B------:R-:W-:Y:S01]  /*3b50*/  ISETP.GT.U32.AND P0, PT, R0.reuse, R109, PT ;  /* 0x0000006d0000720c */ /* 0x040fe20003f04070 */
[--C-:B------:R-:W-:Y:S01]  /*3b60*/  @!P3 IMAD.IADD R187, R187, 0x1, -R0.reuse ;  /* 0x00000001bbbbb824 */ /* 0x100fe200078e0a00 */
[----:B------:R-:W-:Y:S01]  /*3b70*/  ISETP.GT.U32.AND P3, PT, R0, R183, PT ;  /* 0x000000b70000720c */ /* 0x000fe20003f64070 */
[----:B------:R-:W-:Y:S01]  /*3b80*/  @!P6 IMAD.IADD R185, R185, 0x1, -R0 ;  /* 0x00000001b9b9e824 */ /* 0x000fe200078e0a00 */
[----:B------:R-:W-:Y:S01]  /*3b90*/  LOP3.LUT R12, R2, 0x94, RZ, 0xfc, !PT ;  /* 0x00000094020c7812 */ /* 0x000fe200078efcff */
[----:B------:R-:W-:Y:S01]  /*3ba0*/  IMAD.MOV R5, RZ, RZ, -R4 ;  /* 0x000000ffff057224 */ /* 0x000fe200078e0a04 */
[----:B------:R-:W-:Y:S01]  /*3bb0*/  @!P1 IADD3 R187, -R187, RZ, RZ ;  /* 0x000000ffbbbb9210 */ /* 0x000fe20007ffe1ff */
[----:B------:R-:W-:Y:S01]  /*3bc0*/  IMAD.HI.U32 R4, R3, R111, RZ ;  /* 0x0000006f03047227 */ /* 0x000fe200078e00ff */
[----:B------:R-:W-:-:S02]  /*3bd0*/  ISETP.GT.U32.AND P1, PT, R0, R185, PT ;  /* 0x000000b90000720c */ /* 0x000fc40003f24070 */
[----:B------:R-:W-:Y:S01]  /*3be0*/  IABS R181, R12 ;  /* 0x0000000c00b57213 */ /* 0x000fe20000000000 */
[----:B------:R-:W-:Y:S01]  /*3bf0*/  @!P4 IMAD.IADD R45, R45, 0x1, -R0 ;  /* 0x000000012d2dc824 */ /* 0x000fe200078e0a00 */
[----:B------:R-:W-:Y:S01]  /*3c00*/  ISETP.GE.AND P4, PT, R15, RZ, PT ;  /* 0x000000ff0f00720c */ /* 0x000fe20003f86270 */
[----:B------:R-:W-:Y:S01]  /*3c10*/  IMAD R47, R0, R5, R47 ;  /* 0x00000005002f7224 */ /* 0x000fe200078e022f */
[----:B------:R-:W-:Y:S01]  /*3c20*/  LOP3.LUT R15, R2, 0x96, RZ, 0xfc, !PT ;  /* 0x00000096020f7812 */ /* 0x000fe200078efcff */
[----:B------:R-:W-:Y:S01]  /*3c30*/  IMAD.MOV R4, RZ, RZ, -R4 ;  /* 0x000000ffff047224 */ /* 0x000fe200078e0a04 */
[----:B------:R-:W-:Y:S01]  /*3c40*/  @!P0 IADD3 R109, R109, -R0, RZ ;  /* 0x800000006d6d8210 */ /* 0x000fe20007ffe0ff */
[----:B------:R-:W-:Y:S01]  /*3c50*/  @!P2 IMAD.MOV R45, RZ, RZ, -R45 ;  /* 0x000000ffff2da224 */ /* 0x000fe200078e0a2d */
[C---:B------:R-:W-:Y:S01]  /*3c60*/  ISETP.GT.U32.AND P2, PT, R0.reuse, R47, PT ;  /* 0x0000002f0000720c */ /* 0x040fe20003f44070 */
[C---:B------:R-:W-:Y:S01]  /*3c70*/  IMAD R111, R0.reuse, R4, R111 ;  /* 0x00000004006f7224 */ /* 0x040fe200078e026f */
[----:B------:R-:W-:Y:S01]  /*3c80*/  IABS R179, R15 ;  /* 0x0000000f00b37213 */ /* 0x000fe20000000000 */
[--C-:B------:R-:W-:Y:S01]  /*3c90*/  @!P1 IMAD.IADD R185, R185, 0x1, -R0.reuse ;  /* 0x00000001b9b99824 */ /* 0x100fe200078e0a00 */
[C---:B------:R-:W-:Y:S01]  /*3ca0*/  ISETP.GT.U32.AND P6, PT, R0.reuse, R109, PT ;  /* 0x0000006d0000720c */ /* 0x040fe20003fc4070 */
[----:B------:R-:W-:Y:S01]  /*3cb0*/  @!P3 IMAD.IADD R183, R183, 0x1, -R0 ;  /* 0x00000001b7b7b824 */ /* 0x000fe200078e0a00 */
[----:B------:R-:W-:Y:S01]  /*3cc0*/  ISETP.GT.U32.AND P1, PT, R0, R111, PT ;  /* 0x0000006f0000720c */ /* 0x000fe20003f24070 */
[----:B------:R-:W-:Y:S01]  /*3cd0*/  IMAD.HI.U32 R5, R3, R179, RZ ;  /* 0x000000b303057227 */ /* 0x000fe200078e00ff */
[----:B------:R-:W-:-:S02]  /*3ce0*/  ISETP.GE.AND P0, PT, R18, RZ, PT ;  /* 0x000000ff1200720c */ /* 0x000fc40003f06270 */
[----:B------:R-:W-:Y:S01]  /*3cf0*/  ISETP.GT.U32.AND P3, PT, R0, R183, PT ;  /* 0x000000b70000720c */ /* 0x000fe20003f64070 */
[----:B------:R-:W-:Y:S01]  /*3d00*/  IMAD.MOV R5, RZ, RZ, -R5 ;  /* 0x000000ffff057224 */ /* 0x000fe200078e0a05 */
[----:B------:R-:W-:Y:S01]  /*3d10*/  LOP3.LUT R16, R2, 0xa8, RZ, 0xfc, !PT ;  /* 0x000000a802107812 */ /* 0x000fe200078efcff */
[----:B------:R-:W-:Y:S01]  /*3d20*/  @!P2 IMAD.IADD R47, R47, 0x1, -R0 ;  /* 0x000000012f2fa824 */ /* 0x000fe200078e0a00 */
[----:B------:R-:W-:Y:S01]  /*3d30*/  ISETP.GE.AND P2, PT, R12, RZ, PT ;  /* 0x000000ff0c00720c */ /* 0x000fe20003f46270 */
[----:B------:R-:W-:Y:S01]  /*3d40*/  IMAD.HI.U32 R4, R3, R181, RZ ;  /* 0x000000b503047227 */ /* 0x000fe200078e00ff */
[----:B------:R-:W-:Y:S02]  /*3d50*/  LOP3.LUT R12, R2, 0x9e, RZ, 0xfc, !PT ;  /* 0x0000009e020c7812 */ /* 0x000fe400078efcff */
[----:B------:R-:W-:Y:S01]  /*3d60*/  IABS R53, R16 ;  /* 0x0000001000357213 */ /* 0x000fe20000000000 */
[C---:B------:R-:W-:Y:S01]  /*3d70*/  IMAD R179, R0.reuse, R5, R179 ;  /* 0x0000000500b37224 */ /* 0x040fe200078e02b3 */
[-C--:B------:R-:W-:Y:S01]  /*3d80*/  @!P1 IADD3 R111, R111, -R0.reuse, RZ ;  /* 0x800000006f6f9210 */ /* 0x080fe20007ffe0ff */
[----:B------:R-:W-:Y:S01]  /*3d90*/  IMAD.MOV R4, RZ, RZ, -R4 ;  /* 0x000000ffff047224 */ /* 0x000fe200078e0a04 */
[C---:B------:R-:W-:Y:S01]  /*3da0*/  ISETP.GT.U32.AND P1, PT, R0.reuse, R47, PT ;  /* 0x0000002f0000720c */ /* 0x040fe20003f24070 */
[----:B------:R-:W-:Y:S01]  /*3db0*/  @!P6 IMAD.IADD R109, R109, 0x1, -R0 ;  /* 0x000000016d6de824 */ /* 0x000fe200078e0a00 */
[----:B------:R-:W-:Y:S01]  /*3dc0*/  @!P3 IADD3 R183, R183, -R0, RZ ;  /* 0x80000000b7b7b210 */ /* 0x000fe20007ffe0ff */
[----:B------:R-:W-:Y:S01]  /*3dd0*/  IMAD R181, R0, R4, R181 ;  /* 0x0000000400b57224 */ /* 0x000fe200078e02b5 */
[----:B------:R-:W-:Y:S01]  /*3de0*/  ISETP.GE.AND P3, PT, R9, RZ, PT ;  /* 0x000000ff0900720c */ /* 0x000fe20003f66270 */
[----:B------:R-:W-:Y:S01]  /*3df0*/  @!P5 IMAD.MOV R109, RZ, RZ, -R109 ;  /* 0x000000ffff6dd224 */ /* 0x000fe200078e0a6d */
[----:B------:R-:W-:Y:S01]  /*3e00*/  LOP3.LUT R9, R2, 0x98, RZ, 0xfc, !PT ;  /* 0x0000009802097812 */ /* 0x000fe200078efcff */
[----:B------:R-:W-:Y:S01]  /*3e10*/  @!P4 IMAD.MOV R185, RZ, RZ, -R185 ;  /* 0x000000ffffb9c224 */ /* 0x000fe200078e0ab9 */
[----:B------:R-:W-:Y:S01]  /*3e20*/  ISETP.GT.U32.AND P5, PT, R0, R111, PT ;  /* 0x0000006f0000720c */ /* 0x000fe20003fa4070 */
[----:B------:R-:W-:Y:S01]  /*3e30*/  @!P0 IMAD.MOV R183, RZ, RZ, -R183 ;  /* 0x000000ffffb78224 */ /* 0x000fe200078e0ab7 */
[----:B------:R-:W-:-:S02]  /*3e40*/  IABS R49, R9 ;  /* 0x0000000900317213 */ /* 0x000fc40000000000 */
[----:B------:R-:W-:Y:S01]  /*3e50*/  ISETP.GE.AND P6, PT, R10, RZ, PT ;  /* 0x000000ff0a00720c */ /* 0x000fe20003fc6270 */
[--C-:B------:R-:W-:Y:S01]  /*3e60*/  @!P1 IMAD.IADD R47, R47, 0x1, -R0.reuse ;  /* 0x000000012f2f9824 */ /* 0x100fe200078e0a00 */
[C---:B------:R-:W-:Y:S01]  /*3e70*/  ISETP.GT.U32.AND P1, PT, R0.reuse, R179, PT ;  /* 0x000000b30000720c */ /* 0x040fe20003f24070 */
[----:B------:R-:W-:Y:S01]  /*3e80*/  IMAD.HI.U32 R4, R3, R49, RZ ;  /* 0x0000003103047227 */ /* 0x000fe200078e00ff */
[----:B------:R-:W-:Y:S02]  /*3e90*/  ISETP.GT.U32.AND P4, PT, R0, R181, PT ;  /* 0x000000b50000720c */ /* 0x000fe40003f84070 */
[----:B------:R-:W-:Y:S02]  /*3ea0*/  ISETP.GE.AND P0, PT, R15, RZ, PT ;  /* 0x000000ff0f00720c */ /* 0x000fe40003f06270 */
[----:B------:R-:W-:Y:S01]  /*3eb0*/  IADD3 R4, -R4, RZ, RZ ;  /* 0x000000ff04047210 */ /* 0x000fe20007ffe1ff */
[----:B------:R-:W-:Y:S01]  /*3ec0*/  @!P5 IMAD.IADD R111, R111, 0x1, -R0 ;  /* 0x000000016f6fd824 */ /* 0x000fe200078e0a00 */
[----:B------:R-:W-:-:S02]  /*3ed0*/  LOP3.LUT R10, R2, 0x9c, RZ, 0xfc, !PT ;  /* 0x0000009c020a7812 */ /* 0x000fc400078efcff */
[----:B------:R-:W-:Y:S01]  /*3ee0*/  IABS R175, R12 ;  /* 0x0000000c00af7213 */ /* 0x000fe20000000000 */
[----:B------:R-:W-:Y:S01]  /*3ef0*/  IMAD R49, R0, R4, R49 ;  /* 0x0000000400317224 */ /* 0x000fe200078e0231 */
[----:B------:R-:W-:Y:S01]  /*3f00*/  LOP3.LUT R4, R2, 0x9a, RZ, 0xfc, !PT ;  /* 0x0000009a02047812 */ /* 0x000fe200078efcff */
[--C-:B------:R-:W-:Y:S01]  /*3f10*/  @!P1 IMAD.IADD R179, R179, 0x1, -R0.reuse ;  /* 0x00000001b3b39824 */ /* 0x100fe200078e0a00 */
[----:B------:R-:W-:Y:S01]  /*3f20*/  @!P6 IADD3 R47, -R47, RZ, RZ ;  /* 0x000000ff2f2fe210 */ /* 0x000fe20007ffe1ff */
[----:B------:R-:W-:Y:S01]  /*3f30*/  @!P3 IMAD.MOV R111, RZ, RZ, -R111 ;  /* 0x000000ffff6fb224 */ /* 0x000fe200078e0a6f */
[----:B------:R-:W-:Y:S01]  /*3f40*/  IABS R113, R4 ;  /* 0x0000000400717213 */ /* 0x000fe20000000000 */
[----:B------:R-:W-:Y:S01]  /*3f50*/  @!P4 IMAD.IADD R181, R181, 0x1, -R0 ;  /* 0x00000001b5b5c824 */ /* 0x000fe200078e0a00 */
[----:B------:R-:W-:Y:S02]  /*3f60*/  ISETP.GT.U32.AND P1, PT, R0, R179, PT ;  /* 0x000000b30000720c */ /* 0x000fe40003f24070 */
[----:B------:R-:W-:Y:S01]  /*3f70*/  ISETP.GE.AND P6, PT, R4, RZ, PT ;  /* 0x000000ff0400720c */ /* 0x000fe20003fc6270 */
[----:B------:R-:W-:Y:S01]  /*3f80*/  IMAD.HI.U32 R4, R3, R113, RZ ;  /* 0x0000007103047227 */ /* 0x000fe200078e00ff */
[----:B------:R-:W-:-:S02]  /*3f90*/  ISETP.GT.U32.AND P3, PT, R0, R49, PT ;  /* 0x000000310000720c */ /* 0x000fc40003f64070 */
[----:B------:R-:W-:Y:S02]  /*3fa0*/  IABS R177, R10 ;  /* 0x0000000a00b17213 */ /* 0x000fe40000000000 */
[----:B------:R-:W-:Y:S02]  /*3fb0*/  IADD3 R4, -R4, RZ, RZ ;  /* 0x000000ff04047210 */ /* 0x000fe40007ffe1ff */
[----:B------:R-:W-:Y:S01]  /*3fc0*/  ISETP.GT.U32.AND P4, PT, R0, R181, PT ;  /* 0x000000b50000720c */ /* 0x000fe20003f84070 */
[----:B------:R-:W-:Y:S01]  /*3fd0*/  IMAD.HI.U32 R5, R3, R177, RZ ;  /* 0x000000b103057227 */ /* 0x000fe200078e00ff */
[----:B------:R-:W-:Y:S02]  /*3fe0*/  ISETP.GE.AND P5, PT, R9, RZ, PT ;  /* 0x000000ff0900720c */ /* 0x000fe40003fa6270 */
[----:B------:R-:W-:Y:S01]  /*3ff0*/  LOP3.LUT R15, R2, 0xa6, RZ, 0xfc, !PT ;  /* 0x000000a6020f7812 */ /* 0x000fe200078efcff */
[--C-:B------:R-:W-:Y:S01]  /*4000*/  @!P1 IMAD.IADD R179, R179, 0x1, -R0.reuse ;  /* 0x00000001b3b39824 */ /* 0x100fe200078e0a00 */
[----:B------:R-:W-:Y:S01]  /*4010*/  ISETP.GE.AND P1, PT, R12, RZ, PT ;  /* 0x000000ff0c00720c */ /* 0x000fe20003f26270 */
[----:B------:R-:W-:Y:S01]  /*4020*/  IMAD R113, R0, R4, R113 ;  /* 0x0000000400717224 */ /* 0x000fe200078e0271 */
[----:B------:R-:W-:Y:S01]  /*4030*/  @!P3 IADD3 R49, R49, -R0, RZ ;  /* 0x800000003131b210 */ /* 0x000fe20007ffe0ff */
[----:B------:R-:W-:Y:S01]  /*4040*/  @!P0 IMAD.MOV R179, RZ, RZ, -R179 ;  /* 0x000000ffffb38224 */ /* 0x000fe200078e0ab3 */
[----:B------:R-:W-:Y:S01]  /*4050*/  LOP3.LUT R4, R2, 0xa0, RZ, 0xfc, !PT ;  /* 0x000000a002047812 */ /* 0x000fe200078efcff */
[----:B------:R-:W-:Y:S01]  /*4060*/  IMAD.MOV R5, RZ, RZ, -R5 ;  /* 0x000000ffff057224 */ /* 0x000fe200078e0a05 */
[C---:B------:R-:W-:Y:S01]  /*4070*/  ISETP.GT.U32.AND P0, PT, R0.reuse, R113, PT ;  /* 0x000000710000720c */ /* 0x040fe20003f04070 */
[----:B------:R-:W-:Y:S01]  /*4080*/  @!P4 IMAD.IADD R181, R181, 0x1, -R0 ;  /* 0x00000001b5b5c824 */ /* 0x000fe200078e0a00 */
[C---:B------:R-:W-:Y:S01]  /*4090*/  ISETP.GT.U32.AND P3, PT, R0.reuse, R49, PT ;  /* 0x000000310000720c */ /* 0x040fe20003f64070 */
[----:B------:R-:W-:Y:S01]  /*40a0*/  IMAD R177, R0, R5, R177 ;  /* 0x0000000500b17224 */ /* 0x000fe200078e02b1 */
[----:B------:R-:W-:Y:S01]  /*40b0*/  IABS R51, R4 ;  /* 0x0000000400337213 */ /* 0x000fe20000000000 */
[----:B------:R-:W-:Y:S01]  /*40c0*/  IMAD.HI.U32 R9, R3, R175, RZ ;  /* 0x000000af03097227 */ /* 0x000fe200078e00ff */
[----:B------:R-:W-:-:S02]  /*40d0*/  ISETP.GE.AND P4, PT, R10, RZ, PT ;  /* 0x000000ff0a00720c */ /* 0x000fc40003f86270 */
[----:B------:R-:W-:Y:S01]  /*40e0*/  LOP3.LUT R10, R2, 0xa2, RZ, 0xfc, !PT ;  /* 0x000000a2020a7812 */ /* 0x000fe200078efcff */
[----:B------:R-:W-:Y:S01]  /*40f0*/  @!P2 IMAD.MOV R181, RZ, RZ, -R181 ;  /* 0x000000ffffb5a224 */ /* 0x000fe200078e0ab5 */
[----:B------:R-:W-:Y:S01]  /*4100*/  ISETP.GE.AND P2, PT, R4, RZ, PT ;  /* 0x000000ff0400720c */ /* 0x000fe20003f46270 */
[----:B------:R-:W-:Y:S01]  /*4110*/  IMAD.MOV R9, RZ, RZ, -R9 ;  /* 0x000000ffff097224 */ /* 0x000fe200078e0a09 */
[----:B------:R-:W-:Y:S01]  /*4120*/  LOP3.LUT R12, R2, 0xa4, RZ, 0xfc, !PT ;  /* 0x000000a4020c7812 */ /* 0x000fe200078efcff */
[----:B------:R-:W-:Y:S01]  /*4130*/  IMAD.HI.U32 R4, R3, R51, RZ ;  /* 0x0000003303047227 */ /* 0x000fe200078e00ff */
[----:B------:R-:W-:Y:S02]  /*4140*/  @!P0 IADD3 R113, R113, -R0, RZ ;  /* 0x8000000071718210 */ /* 0x000fe40007ffe0ff */
[----:B------:R-:W-:Y:S01]  /*4150*/  IABS R115, R10 ;  /* 0x0000000a00737213 */ /* 0x000fe20000000000 */
[----:B------:R-:W-:Y:S01]  /*4160*/  @!P3 IMAD.IADD R49, R49, 0x1, -R0 ;  /* 0x000000013131b824 */ /* 0x000fe200078e0a00 */
[C---:B------:R-:W-:Y:S01]  /*4170*/  ISETP.GT.U32.AND P3, PT, R0.reuse, R177, PT ;  /* 0x000000b10000720c */ /* 0x040fe20003f64070 */
[C---:B------:R-:W-:Y:S01]  /*4180*/  IMAD R175, R0.reuse, R9, R175 ;  /* 0x0000000900af7224 */ /* 0x040fe200078e02af */
[C---:B------:R-:W-:Y:S01]  /*4190*/  ISETP.GT.U32.AND P0, PT, R0.reuse, R113, PT ;  /* 0x000000710000720c */ /* 0x040fe20003f04070 */
[----:B------:R-:W-:Y:S01]  /*41a0*/  IMAD.MOV R4, RZ, RZ, -R4 ;  /* 0x000000ffff047224 */ /* 0x000fe200078e0a04 */
[----:B------:R-:W-:Y:S01]  /*41b0*/  @!P5 IADD3 R49, -R49, RZ, RZ ;  /* 0x000000ff3131d210 */ /* 0x000fe20007ffe1ff */
[----:B------:R-:W-:Y:S01]  /*41c0*/  IMAD.HI.U32 R5, R3, R115, RZ ;  /* 0x0000007303057227 */ /* 0x000fe200078e00ff */
[----:B------:R-:W-:-:S02]  /*41d0*/  ISETP.GT.U32.AND P5, PT, R0, R175, PT ;  /* 0x000000af0000720c */ /* 0x000fc40003fa4070 */
[----:B------:R-:W-:Y:S01]  /*41e0*/  IABS R173, R12 ;  /* 0x0000000c00ad7213 */ /* 0x000fe20000000000 */
[----:B------:R-:W-:Y:S01]  /*41f0*/  IMAD R51, R0, R4, R51 ;  /* 0x0000000400337224 */ /* 0x000fe200078e0233 */
[----:B------:R-:W-:Y:S01]  /*4200*/  IABS R171, R15 ;  /* 0x0000000f00ab7213 */ /* 0x000fe20000000000 */
[----:B------:R-:W-:Y:S01]  /*4210*/  IMAD.MOV R5, RZ, RZ, -R5 ;  /* 0x000000ffff057224 */ /* 0x000fe200078e0a05 */
[----:B------:R-:W-:Y:S01]  /*4220*/  LOP3.LUT R18, R2, 0xac, RZ, 0xfc, !PT ;  /* 0x000000ac02127812 */ /* 0x000fe200078efcff */
[--C-:B------:R-:W-:Y:S02]  /*4230*/  @!P3 IMAD.IADD R177, R177, 0x1, -R0.reuse ;  /* 0x00000001b1b1b824 */ /* 0x100fe400078e0a00 */
[----:B------:R-:W-:Y:S01]  /*4240*/  @!P0 IMAD.IADD R113, R113, 0x1, -R0 ;  /* 0x0000000171718824 */ /* 0x000fe200078e0a00 */
[C---:B------:R-:W-:Y:S01]  /*4250*/  ISETP.GT.U32.AND P0, PT, R0.reuse, R51, PT ;  /* 0x000000330000720c */ /* 0x040fe20003f04070 */
[----:B------:R-:W-:Y:S01]  /*4260*/  IMAD.HI.U32 R9, R3, R173, RZ ;  /* 0x000000ad03097227 */ /* 0x000fe200078e00ff */
[----:B------:R-:W-:-:S02]  /*4270*/  ISETP.GT.U32.AND P3, PT, R0, R177, PT ;  /* 0x000000b10000720c */ /* 0x000fc40003f64070 */
[----:B------:R-:W-:Y:S01]  /*4280*/  IABS R169, R18 ;  /* 0x0000001200a97213 */ /* 0x000fe20000000000 */
[----:B------:R-:W-:Y:S02]  /*4290*/  @!P5 IMAD.IADD R175, R175, 0x1, -R0 ;  /* 0x00000001afafd824 */ /* 0x000fe400078e0a00 */
[----:B------:R-:W-:Y:S02]  /*42a0*/  IMAD.MOV R9, RZ, RZ, -R9 ;  /* 0x000000ffff097224 */ /* 0x000fe400078e0a09 */
[----:B------:R-:W-:Y:S02]  /*42b0*/  IMAD R115, R0, R5, R115 ;  /* 0x0000000500737224 */ /* 0x000fe400078e0273 */
[----:B------:R-:W-:-:S04]  /*42c0*/  IMAD.HI.U32 R4, R3, R171, RZ ;  /* 0x000000ab03047227 */ /* 0x000fc800078e00ff */
[--C-:B------:R-:W-:Y:S01]  /*42d0*/  @!P0 IMAD.IADD R51, R51, 0x1, -R0.reuse ;  /* 0x0000000133338824 */ /* 0x100fe200078e0a00 */
[C---:B------:R-:W-:Y:S01]  /*42e0*/  ISETP.GT.U32.AND P0, PT, R0.reuse, R175, PT ;  /* 0x000000af0000720c */ /* 0x040fe20003f04070 */
[----:B------:R-:W-:Y:S01]  /*42f0*/  IMAD R173, R0, R9, R173 ;  /* 0x0000000900ad7224 */ /* 0x000fe200078e02ad */
[----:B------:R-:W-:Y:S01]  /*4300*/  LOP3.LUT R9, R2, 0xaa, RZ, 0xfc, !PT ;  /* 0x000000aa02097812 */ /* 0x000fe200078efcff */
[----:B------:R-:W-:Y:S01]  /*4310*/  @!P3 IMAD.IADD R177, R177, 0x1, -R0 ;  /* 0x00000001b1b1b824 */ /* 0x000fe200078e0a00 */
[C---:B------:R-:W-:Y:S01]  /*4320*/  ISETP.GT.U32.AND P3, PT, R0.reuse, R115, PT ;  /* 0x000000730000720c */ /* 0x040fe20003f64070 */
[----:B------:R-:W-:Y:S01]  /*4330*/  IMAD.MOV R4, RZ, RZ, -R4 ;  /* 0x000000ffff047224 */ /* 0x000fe200078e0a04 */
[----:B------:R-:W-:Y:S01]  /*4340*/  ISETP.GT.U32.AND P5, PT, R0, R173, PT ;  /* 0x000000ad0000720c */ /* 0x000fe20003fa4070 */
[----:B------:R-:W-:Y:S01]  /*4350*/  IMAD.HI.U32 R5, R3, R53, RZ ;  /* 0x0000003503057227 */ /* 0x000fe200078e00ff */
[----:B------:R-:W-:-:S03]  /*4360*/  IABS R117, R9 ;  /* 0x0000000900757213 */ /* 0x000fc60000000000 */
[C---:B------:R-:W-:Y:S01]  /*4370*/  IMAD R171, R0.reuse, R4, R171 ;  /* 0x0000000400ab7224 */ /* 0x040fe200078e02ab */
[----:B------:R-:W-:Y:S01]  /*4380*/  IADD3 R5, -R5, RZ, RZ ;  /* 0x000000ff05057210 */ /* 0x000fe20007ffe1ff */
[--C-:B------:R-:W-:Y:S02]  /*4390*/  @!P0 IMAD.IADD R175, R175, 0x1, -R0.reuse ;  /* 0x00000001afaf8824 */ /* 0x100fe400078e0a00 */
[----:B------:R-:W-:Y:S01]  /*43a0*/  IMAD.HI.U32 R4, R3, R117, RZ ;  /* 0x0000007503047227 */ /* 0x000fe200078e00ff */
[C---:B------:R-:W-:Y:S02]  /*43b0*/  ISETP.GT.U32.AND P0, PT, R0.reuse, R171, PT ;  /* 0x000000ab0000720c */ /* 0x040fe40003f04070 */
[----:B------:R-:W-:Y:S01]  /*43c0*/  @!P3 IADD3 R115, R115, -R0, RZ ;  /* 0x800000007373b210 */ /* 0x000fe20007ffe0ff */
[----:B------:R-:W-:Y:S01]  /*43d0*/  @!P5 IMAD.IADD R173, R173, 0x1, -R0 ;  /* 0x00000001adadd824 */ /* 0x000fe200078e0a00 */
[C---:B------:R-:W-:Y:S01]  /*43e0*/  ISETP.GT.U32.AND P3, PT, R0.reuse, R51, PT ;  /* 0x000000330000720c */ /* 0x040fe20003f64070 */
[----:B------:R-:W-:Y:S01]  /*43f0*/  IMAD R53, R0, R5, R53 ;  /* 0x0000000500357224 */ /* 0x000fe200078e0235 */
[----:B------:R-:W-:Y:S01]  /*4400*/  IADD3 R4, -R4, RZ, RZ ;  /* 0x000000ff04047210 */ /* 0x000fe20007ffe1ff */
[----:B------:R-:W-:Y:S01]  /*4410*/  IMAD.HI.U32 R5, R3, R131, RZ ;  /* 0x0000008303057227 */ /* 0x000fe200078e00ff */
[----:B------:R-:W-:-:S03]  /*4420*/  ISETP.GT.U32.AND P5, PT, R0, R173, PT ;  /* 0x000000ad0000720c */ /* 0x000fc60003fa4070 */
[----:B------:R-:W-:Y:S02]  /*4430*/  IMAD.MOV R5, RZ, RZ, -R5 ;  /* 0x000000ffff057224 */ /* 0x000fe400078e0a05 */
[----:B------:R-:W-:Y:S01]  /*4440*/  @!P0 IADD3 R171, R171, -R0, RZ ;  /* 0x80000000abab8210 */ /* 0x000fe20007ffe0ff */
[----:B------:R-:W-:Y:S01]  /*4450*/  @!P6 IMAD.MOV R113, RZ, RZ, -R113 ;  /* 0x000000ffff71e224 */ /* 0x000fe200078e0a71 */
[----:B------:R-:W-:Y:S01]  /*4460*/  ISETP.GE.AND P0, PT, R12, RZ, PT ;  /* 0x000000ff0c00720c */ /* 0x000fe20003f06270 */
[C---:B------:R-:W-:Y:S01]  /*4470*/  IMAD R117, R0.reuse, R4, R117 ;  /* 0x0000000400757224 */ /* 0x040fe200078e0275 */
[C---:B------:R-:W-:Y:S01]  /*4480*/  ISETP.GT.U32.AND P6, PT, R0.reuse, R115, PT ;  /* 0x000000730000720c */ /* 0x040fe20003fc4070 */
[--C-:B------:R-:W-:Y:S01]  /*4490*/  @!P3 IMAD.IADD R51, R51, 0x1, -R0.reuse ;  /* 0x000000013333b824 */ /* 0x100fe200078e0a00 */
[C---:B------:R-:W-:Y:S01]  /*44a0*/  ISETP.GT.U32.AND P3, PT, R0.reuse, R53, PT ;  /* 0x000000350000720c */ /* 0x040fe20003f64070 */
[----:B------:R-:W-:Y:S01]  /*44b0*/  IMAD R131, R0, R5, R131 ;  /* 0x0000000500837224 */ /* 0x000fe200078e0283 */
[----:B------:R-:W-:Y:S01]  /*44c0*/  LOP3.LUT R5, R2, 0xb4, RZ, 0xfc, !PT ;  /* 0x000000b402057812 */ /* 0x000fe200078efcff */
[----:B------:R-:W-:Y:S01]  /*44d0*/  @!P5 IMAD.IADD R173, R173, 0x1, -R0 ;  /* 0x00000001adadd824 */ /* 0x000fe200078e0a00 */
[C---:B------:R-:W-:Y:S01]  /*44e0*/  ISETP.GT.U32.AND P5, PT, R0.reuse, R117, PT ;  /* 0x000000750000720c */ /* 0x040fe20003fa4070 */
[----:B------:R-:W-:Y:S01]  /*44f0*/  @!P4 IMAD.MOV R177, RZ, RZ, -R177 ;  /* 0x000000ffffb1c224 */ /* 0x000fe200078e0ab1 */
[----:B------:R-:W-:Y:S01]  /*4500*/  ISETP.GT.U32.AND P4, PT, R0, R171, PT ;  /* 0x000000ab0000720c */ /* 0x000fe20003f84070 */
[----:B------:R-:W-:Y:S01]  /*4510*/  IMAD.HI.U32 R4, R3, R169, RZ ;  /* 0x000000a903047227 */ /* 0x000fe200078e00ff */
[----:B------:R-:W-:-:S02]  /*4520*/  IABS R129, R5 ;  /* 0x0000000500817213 */ /* 0x000fc40000000000 */
[----:B------:R-:W-:Y:S01]  /*4530*/  LOP3.LUT R12, R2, 0xb8, RZ, 0xfc, !PT ;  /* 0x000000b8020c7812 */ /* 0x000fe200078efcff */
[----:B------:R-:W-:Y:S01]  /*4540*/  @!P0 IMAD.MOV R173, RZ, RZ, -R173 ;  /* 0x000000ffffad8224 */ /* 0x000fe200078e0aad */
[----:B------:R-:W-:Y:S01]  /*4550*/  ISETP.GT.U32.AND P0, PT, R0, R131, PT ;  /* 0x000000830000720c */ /* 0x000fe20003f04070 */
[----:B------:R-:W-:Y:S01]  /*4560*/  @!P3 IMAD.IADD R53, R53, 0x1, -R0 ;  /* 0x000000013535b824 */ /* 0x000fe200078e0a00 */
[----:B------:R-:W-:Y:S01]  /*4570*/  ISETP.GE.AND P3, PT, R15, RZ, PT ;  /* 0x000000ff0f00720c */ /* 0x000fe20003f66270 */
[----:B------:R-:W-:Y:S01]  /*4580*/  IMAD.MOV R4, RZ, RZ, -R4 ;  /* 0x000000ffff047224 */ /* 0x000fe200078e0a04 */
[----:B------:R-:W-:Y:S01]  /*4590*/  IABS R57, R12 ;  /* 0x0000000c00397213 */ /* 0x000fe20000000000 */
[--C-:B------:R-:W-:Y:S01]  /*45a0*/  @!P6 IMAD.IADD R115, R115, 0x1, -R0.reuse ;  /* 0x000000017373e824 */ /* 0x100fe200078e0a00 */
[----:B------:R-:W-:Y:S01]  /*45b0*/  ISETP.GE.AND P6, PT, R10, RZ, PT ;  /* 0x000000ff0a00720c */ /* 0x000fe20003fc6270 */
[----:B------:R-:W-:Y:S01]  /*45c0*/  IMAD R169, R0, R4, R169 ;  /* 0x0000000400a97224 */ /* 0x000fe200078e02a9 */
[----:B------:R-:W-:Y:S01]  /*45d0*/  LOP3.LUT R10, R2, 0xb0, RZ, 0xfc, !PT ;  /* 0x000000b0020a7812 */ /* 0x000fe200078efcff */
[--C-:B------:R-:W-:Y:S01]  /*45e0*/  @!P4 IMAD.IADD R171, R171, 0x1, -R0.reuse ;  /* 0x00000001ababc824 */ /* 0x100fe200078e0a00 */
[----:B------:R-:W-:Y:S01]  /*45f0*/  @!P5 IADD3 R117, R117, -R0, RZ ;  /* 0x800000007575d210 */ /* 0x000fe20007ffe0ff */
[----:B------:R-:W-:Y:S01]  /*4600*/  @!P2 IMAD.MOV R51, RZ, RZ, -R51 ;  /* 0x000000ffff33a224 */ /* 0x000fe200078e0a33 */
[----:B------:R-:W-:Y:S01]  /*4610*/  IABS R55, R10 ;  /* 0x0000000a00377213 */ /* 0x000fe20000000000 */
[----:B------:R-:W-:Y:S01]  /*4620*/  @!P0 IMAD.IADD R131, R131, 0x1, -R0 ;  /* 0x0000000183838824 */ /* 0x000fe200078e0a00 */
[C---:B------:R-:W-:Y:S01]  /*4630*/  ISETP.GT.U32.AND P2, PT, R0.reuse, R169, PT ;  /* 0x000000a90000720c */ /* 0x040fe20003f44070 */
[----:B------:R-:W-:Y:S01]  /*4640*/  @!P1 IMAD.MOV R175, RZ, RZ, -R175 ;  /* 0x000000ffffaf9224 */ /* 0x000fe200078e0aaf */
[----:B------:R-:W-:Y:S01]  /*4650*/  ISETP.GT.U32.AND P5, PT, R0, R117, PT ;  /* 0x000000750000720c */ /* 0x000fe20003fa4070 */
[----:B------:R-:W-:Y:S01]  /*4660*/  IMAD.HI.U32 R4, R3, R55, RZ ;  /* 0x0000003703047227 */ /* 0x000fe200078e00ff */
[----:B------:R-:W-:-:S02]  /*4670*/  @!P3 IADD3 R171, -R171, RZ, RZ ;  /* 0x000000ffababb210 */ /* 0x000fc40007ffe1ff */
[----:B------:R-:W-:Y:S02]  /*4680*/  ISETP.GT.U32.AND P3, PT, R0, R131, PT ;  /* 0x000000830000720c */ /* 0x000fe40003f64070 */
[----:B------:R-:W-:Y:S02]  /*4690*/  ISETP.GE.AND P4, PT, R9, RZ, PT ;  /* 0x000000ff0900720c */ /* 0x000fe40003f86270 */
[----:B------:R-:W-:Y:S02]  /*46a0*/  IADD3 R4, -R4, RZ, RZ ;  /* 0x000000ff04047210 */ /* 0x000fe40007ffe1ff */
[C---:B------:R-:W-:Y:S01]  /*46b0*/  ISETP.GT.U32.AND P1, PT, R0.reuse, R53, PT ;  /* 0x000000350000720c */ /* 0x040fe20003f24070 */
[--C-:B------:R-:W-:Y:S01]  /*46c0*/  @!P2 IMAD.IADD R169, R169, 0x1, -R0.reuse ;  /* 0x00000001a9a9a824 */ /* 0x100fe200078e0a00 */
[----:B------:R-:W-:Y:S01]  /*46d0*/  @!P6 IADD3 R115, -R115, RZ, RZ ;  /* 0x000000ff7373e210 */ /* 0x000fe20007ffe1ff */
[----:B------:R-:W-:Y:S01]  /*46e0*/  IMAD R55, R0, R4, R55 ;  /* 0x0000000400377224 */ /* 0x000fe200078e0237 */
[----:B------:R-:W-:Y:S01]  /*46f0*/  ISETP.GE.AND P6, PT, R16, RZ, PT ;  /* 0x000000ff1000720c */ /* 0x000fe20003fc6270 */
[----:B------:R-:W-:Y:S01]  /*4700*/  @!P5 IMAD.IADD R117, R117, 0x1, -R0 ;  /* 0x000000017575d824 */ /* 0x000fe200078e0a00 */
[----:B------:R-:W-:-:S02]  /*4710*/  ISETP.GT.U32.AND P0, PT, R0, R169, PT ;  /* 0x000000a90000720c */ /* 0x000fc40003f04070 */
[----:B------:R-:W-:Y:S01]  /*4720*/  @!P3 IADD3 R131, R131, -R0, RZ ;  /* 0x800000008383b210 */ /* 0x000fe20007ffe0ff */
[----:B------:R-:W-:Y:S01]  /*4730*/  @!P4 IMAD.MOV R117, RZ, RZ, -R117 ;  /* 0x000000ffff75c224 */ /* 0x000fe200078e0a75 */
[----:B------:R-:W-:Y:S02]  /*4740*/  ISETP.GT.U32.AND P3, PT, R0, R55, PT ;  /* 0x000000370000720c */ /* 0x000fe40003f64070 */
[----:B------:R-:W-:Y:S01]  /*4750*/  LOP3.LUT R4, R2, 0xb2, RZ, 0xfc, !PT ;  /* 0x000000b202047812 */ /* 0x000fe200078efcff */
[----:B------:R-:W-:Y:S01]  /*4760*/  @!P1 IMAD.IADD R53, R53, 0x1, -R0 ;  /* 0x0000000135359824 */ /* 0x000fe200078e0a00 */
[----:B------:R-:W-:Y:S02]  /*4770*/  ISETP.GE.AND P5, PT, R20, RZ, PT ;  /* 0x000000ff1400720c */ /* 0x000fe40003fa6270 */
[----:B------:R-:W-:Y:S01]  /*4780*/  ISETP.GE.AND P4, PT, R5, RZ, PT ;  /* 0x000000ff0500720c */ /* 0x000fe20003f86270 */
[----:B------:R-:W-:Y:S01]  /*4790*/  IMAD.HI.U32 R5, R3, R129, RZ ;  /* 0x0000008103057227 */ /* 0x000fe200078e00ff */
[----:B------:R-:W-:-:S02]  /*47a0*/  IABS R119, R4 ;  /* 0x0000000400777213 */ /* 0x000fc40000000000 */
[----:B------:R-:W-:Y:S01]  /*47b0*/  LOP3.LUT R9, R2, 0xb6, RZ, 0xfc, !PT ;  /* 0x000000b602097812 */ /* 0x000fe200078efcff */
[----:B------:R-:W-:Y:S01]  /*47c0*/  IMAD.MOV R5, RZ, RZ, -R5 ;  /* 0x000000ffff057224 */ /* 0x000fe200078e0a05 */
[----:B------:R-:W-:Y:S01]  /*47d0*/  ISETP.GE.AND P2, PT, R10, RZ, PT ;  /* 0x000000ff0a00720c */ /* 0x000fe20003f46270 */
[----:B------:R-:W-:Y:S01]  /*47e0*/  @!P6 IMAD.MOV R53, RZ, RZ, -R53 ;  /* 0x000000ffff35e224 */ /* 0x000fe200078e0a35 */
[----:B------:R-:W-:Y:S01]  /*47f0*/  ISETP.GE.AND P6, PT, R4, RZ, PT ;  /* 0x000000ff0400720c */ /* 0x000fe20003fc6270 */
[----:B------:R-:W-:Y:S01]  /*4800*/  IMAD.HI.U32 R4, R3, R119, RZ ;  /* 0x0000007703047227 */ /* 0x000fe200078e00ff */
[----:B------:R-:W-:Y:S02]  /*4810*/  IABS R121, R9 ;  /* 0x0000000900797213 */ /* 0x000fe40000000000 */
[----:B------:R-:W-:Y:S01]  /*4820*/  @!P3 IADD3 R55, R55, -R0, RZ ;  /* 0x800000003737b210 */ /* 0x000fe20007ffe0ff */
[C---:B------:R-:W-:Y:S01]  /*4830*/  IMAD R129, R0.reuse, R5, R129 ;  /* 0x0000000500817224 */ /* 0x040fe200078e0281 */
[----:B------:R-:W-:Y:S01]  /*4840*/  @!P5 IADD3 R131, -R131, RZ, RZ ;  /* 0x000000ff8383d210 */ /* 0x000fe20007ffe1ff */
[----:B------:R-:W-:Y:S01]  /*4850*/  @!P0 IMAD.IADD R169, R169, 0x1, -R0 ;  /* 0x00000001a9a98824 */ /* 0x000fe200078e0a00 */
[----:B------:R-:W-:Y:S01]  /*4860*/  ISETP.GE.AND P0, PT, R9, RZ, PT ;  /* 0x000000ff0900720c */ /* 0x000fe20003f06270 */
[----:B------:R-:W-:Y:S01]  /*4870*/  IMAD.MOV R9, RZ, RZ, -R4 ;  /* 0x000000ffff097224 */ /* 0x000fe200078e0a04 */
[C---:B------:R-:W-:Y:S01]  /*4880*/  ISETP.GT.U32.AND P3, PT, R0.reuse, R55, PT ;  /* 0x000000370000720c */ /* 0x040fe20003f64070 */
[----:B------:R-:W-:Y:S01]  /*4890*/  IMAD.HI.U32 R4, R3, R121, RZ ;  /* 0x0000007903047227 */ /* 0x000fe200078e00ff */
[----:B------:R-:W-:-:S02]  /*48a0*/  ISETP.GT.U32.AND P5, PT, R0, R129, PT ;  /* 0x000000810000720c */ /* 0x000fc40003fa4070 */
[----:B------:R-:W-:Y:S01]  /*48b0*/  ISETP.GE.AND P1, PT, R18, RZ, PT ;  /* 0x000000ff1200720c */ /* 0x000fe20003f26270 */
[----:B------:R-:W-:Y:S01]  /*48c0*/  IMAD R119, R0, R9, R119 ;  /* 0x0000000900777224 */ /* 0x000fe200078e0277 */
[C---:B------:R-:W-:Y:S01]  /*48d0*/  LOP3.LUT R16, R2.reuse, 0xbe, RZ, 0xfc, !PT ;  /* 0x000000be02107812 */ /* 0x040fe200078efcff */
[----:B------:R-:W-:Y:S01]  /*48e0*/  IMAD.MOV R9, RZ, RZ, -R4 ;  /* 0x000000ffff097224 */ /* 0x000fe200078e0a04 */
[----:B------:R-:W-:Y:S01]  /*48f0*/  LOP3.LUT R15, R2, 0xba, RZ, 0xfc, !PT ;  /* 0x000000ba020f7812 */ /* 0x000fe200078efcff */
[----:B------:R-:W-:Y:S01]  /*4900*/  IMAD.HI.U32 R4, R3, R57, RZ ;  /* 0x0000003903047227 */ /* 0x000fe200078e00ff */
[----:B------:R-:W-:Y:S02]  /*4910*/  IABS R125, R16 ;  /* 0x00000010007d7213 */ /* 0x000fe40000000000 */
[----:B------:R-:W-:Y:S01]  /*4920*/  IABS R59, R15 ;  /* 0x0000000f003b7213 */ /* 0x000fe20000000000 */
[----:B------:R-:W-:Y:S01]  /*4930*/  IMAD R121, R0, R9, R121 ;  /* 0x0000000900797224 */ /* 0x000fe200078e0279 */
[C---:B------:R-:W-:Y:S01]  /*4940*/  LOP3.LUT R9, R2.reuse, 0xbc, RZ, 0xfc, !PT ;  /* 0x000000bc02097812 */ /* 0x040fe200078efcff */
[----:B------:R-:W-:Y:S01]  /*4950*/  IMAD.MOV R4, RZ, RZ, -R4 ;  /* 0x000000ffff047224 */ /* 0x000fe200078e0a04 */
[----:B------:R-:W-:Y:S01]  /*4960*/  LOP3.LUT R18, R2, 0xc0, RZ, 0xfc, !PT ;  /* 0x000000c002127812 */ /* 0x000fe200078efcff */
[--C-:B------:R-:W-:Y:S01]  /*4970*/  @!P3 IMAD.IADD R55, R55, 0x1, -R0.reuse ;  /* 0x000000013737b824 */ /* 0x100fe200078e0a00 */
[----:B------:R-:W-:Y:S01]  /*4980*/  IABS R123, R9 ;  /* 0x00000009007b7213 */ /* 0x000fe20000000000 */
[----:B------:R-:W-:Y:S01]  /*4990*/  @!P5 IMAD.IADD R129, R129, 0x1, -R0 ;  /* 0x000000018181d824 */ /* 0x000fe200078e0a00 */
[C---:B------:R-:W-:Y:S01]  /*49a0*/  ISETP.GT.U32.AND P3, PT, R0.reuse, R121, PT ;  /* 0x000000790000720c */ /* 0x040fe20003f64070 */
[----:B------:R-:W-:Y:S01]  /*49b0*/  IMAD R57, R0, R4, R57 ;  /* 0x0000000400397224 */ /* 0x000fe200078e0239 */
[----:B------:R-:W-:Y:S01]  /*49c0*/  IABS R10, R18 ;  /* 0x00000012000a7213 */ /* 0x000fe20000000000 */
[----:B------:R-:W-:Y:S01]  /*49d0*/  IMAD.HI.U32 R4, R3, R123, RZ ;  /* 0x0000007b03047227 */ /* 0x000fe200078e00ff */
[----:B------:R-:W-:-:S03]  /*49e0*/  LOP3.LUT R20, R2, 0xc2, RZ, 0xfc, !PT ;  /* 0x000000c202147812 */ /* 0x000fc600078efcff */
[----:B------:R-:W-:Y:S01]  /*49f0*/  @!P2 IMAD.MOV R55, RZ, RZ, -R55 ;  /* 0x000000ffff37a224 */ /* 0x000fe200078e0a37 */
[C---:B------:R-:W-:Y:S01]  /*4a00*/  ISETP.GT.U32.AND P2, PT, R0.reuse, R129, PT ;  /* 0x000000810000720c */ /* 0x040fe20003f44070 */
[----:B------:R-:W-:Y:S01]  /*4a10*/  @!P1 IMAD.MOV R169, RZ, RZ, -R169 ;  /* 0x000000ffffa99224 */ /* 0x000fe200078e0aa9 */
[----:B------:R-:W-:Y:S01]  /*4a20*/  ISETP.GT.U32.AND P1, PT, R0, R119, PT ;  /* 0x000000770000720c */ /* 0x000fe20003f24070 */
[----:B------:R-:W-:Y:S01]  /*4a30*/  IMAD.HI.U32 R5, R3, R59, RZ ;  /* 0x0000003b03057227 */ /* 0x000fe200078e00ff */
[----:B------:R-:W-:Y:S02]  /*4a40*/  IADD3 R4, -R4, RZ, RZ ;  /* 0x000000ff04047210 */ /* 0x000fe40007ffe1ff */
[----:B------:R-:W-:Y:S01]  /*4a50*/  IABS R62, R20 ;  /* 0x00000014003e7213 */ /* 0x000fe20000000000 */
[----:B------:R-:W-:Y:S02]  /*4a60*/  IMAD.MOV R5, RZ, RZ, -R5 ;  /* 0x000000ffff057224 */ /* 0x000fe400078e0a05 */
[----:B------:R-:W-:-:S02]  /*4a70*/  IMAD R123, R0, R4, R123 ;  /* 0x00000004007b7224 */ /* 0x000fc400078e027b */
[----:B------:R-:W-:-:S04]  /*4a80*/  IMAD.HI.U32 R4, R3, R125, RZ ;  /* 0x0000007d03047227 */ /* 0x000fc800078e00ff */
[--C-:B------:R-:W-:Y:S01]  /*4a90*/  @!P2 IMAD.IADD R129, R129, 0x1, -R0.reuse ;  /* 0x000000018181a824 */ /* 0x100fe200078e0a00 */
[C---:B------:R-:W-:Y:S01]  /*4aa0*/  ISETP.GT.U32.AND P2, PT, R0.reuse, R123, PT ;  /* 0x0000007b0000720c */ /* 0x040fe20003f44070 */
[----:B------:R-:W-:Y:S01]  /*4ab0*/  @!P1 IMAD.IADD R119, R119, 0x1, -R0 ;  /* 0x0000000177779824 */ /* 0x000fe200078e0a00 */
[C---:B------:R-:W-:Y:S01]  /*4ac0*/  ISETP.GT.U32.AND P1, PT, R0.reuse, R57, PT ;  /* 0x000000390000720c */ /* 0x040fe20003f24070 */
[----:B------:R-:W-:Y:S02]  /*4ad0*/  IMAD.MOV R4, RZ, RZ, -R4 ;  /* 0x000000ffff047224 */ /* 0x000fe400078e0a04 */
[C---:B------:R-:W-:Y:S01]  /*4ae0*/  IMAD R59, R0.reuse, R5, R59 ;  /* 0x00000005003b7224 */ /* 0x040fe200078e023b */
[C---:B------:R-:W-:Y:S01]  /*4af0*/  ISETP.GT.U32.AND P5, PT, R0.reuse, R119, PT ;  /* 0x000000770000720c */ /* 0x040fe20003fa4070 */
[----:B------:R-:W-:Y:S02]  /*4b00*/  IMAD R125, R0, R4, R125 ;  /* 0x00000004007d7224 */ /* 0x000fe400078e027d */
[----:B------:R-:W-:-:S04]  /*4b10*/  IMAD.HI.U32 R4, R3, R10, RZ ;  /* 0x0000000a03047227 */ /* 0x000fc800078e00ff */
[--C-:B------:R-:W-:Y:S01]  /*4b20*/  @!P2 IMAD.IADD R123, R123, 0x1, -R0.reuse ;  /* 0x000000017b7ba824 */ /* 0x100fe200078e0a00 */
[----:B------:R-:W-:Y:S01]  /*4b30*/  ISETP.GE.AND P2, PT, R9, RZ, PT ;  /* 0x000000ff0900720c */ /* 0x000fe20003f46270 */
[----:B------:R-:W-:Y:S01]  /*4b40*/  @!P1 IMAD.IADD R57, R57, 0x1, -R0 ;  /* 0x0000000139399824 */ /* 0x000fe200078e0a00 */
[----:B------:R-:W-:Y:S01]  /*4b50*/  LOP3.LUT R9, R2, 0xca, RZ, 0xfc, !PT ;  /* 0x000000ca02097812 */ /* 0x000fe200078efcff */
[----:B------:R-:W-:Y:S01]  /*4b60*/  @!P4 IMAD.MOV R129, RZ, RZ, -R129 ;  /* 0x000000ffff81c224 */ /* 0x000fe200078e0a81 */
[C---:B------:R-:W-:Y:S01]  /*4b70*/  ISETP.GT.U32.AND P4, PT, R0.reuse, R123, PT ;  /* 0x0000007b0000720c */ /* 0x040fe20003f84070 */
[----:B------:R-:W-:Y:S01]  /*4b80*/  IMAD.MOV R5, RZ, RZ, -R4 ;  /* 0x000000ffff057224 */ /* 0x000fe200078e0a04 */
[C---:B------:R-:W-:Y:S01]  /*4b90*/  ISETP.GT.U32.AND P1, PT, R0.reuse, R57, PT ;  /* 0x000000390000720c */ /* 0x040fe20003f24070 */
[----:B------:R-:W-:Y:S01]  /*4ba0*/  IMAD.HI.U32 R4, R3, R62, RZ ;  /* 0x0000003e03047227 */ /* 0x000fe200078e00ff */
[----:B------:R-:W-:Y:S02]  /*4bb0*/  @!P5 IADD3 R119, R119, -R0, RZ ;  /* 0x800000007777d210 */ /* 0x000fe40007ffe0ff */
[C---:B------:R-:W-:Y:S01]  /*4bc0*/  ISETP.GT.U32.AND P5, PT, R0.reuse, R59, PT ;  /* 0x0000003b0000720c */ /* 0x040fe20003fa4070 */
[----:B------:R-:W-:Y:S01]  /*4bd0*/  @!P3 IMAD.IADD R121, R121, 0x1, -R0 ;  /* 0x000000017979b824 */ /* 0x000fe200078e0a00 */
[----:B------:R-:W-:Y:S01]  /*4be0*/  IABS R64, R9 ;  /* 0x0000000900407213 */ /* 0x000fe20000000000 */
[----:B------:R-:W-:-:S02]  /*4bf0*/  IMAD R10, R0, R5, R10 ;  /* 0x00000005000a7224 */ /* 0x000fc400078e020a */
[----:B------:R-:W-:Y:S01]  /*4c00*/  IMAD.MOV R5, RZ, RZ, -R4 ;  /* 0x000000ffff057224 */ /* 0x000fe200078e0a04 */
[C---:B------:R-:W-:Y:S01]  /*4c10*/  ISETP.GT.U32.AND P3, PT, R0.reuse, R121, PT ;  /* 0x000000790000720c */ /* 0x040fe20003f64070 */
[----:B------:R-:W-:Y:S01]  /*4c20*/  @!P6 IMAD.MOV R119, RZ, RZ, -R119 ;  /* 0x000000ffff77e224 */ /* 0x000fe200078e0a77 */
[-C--:B------:R-:W-:Y:S01]  /*4c30*/  @!P4 IADD3 R123, R123, -R0.reuse, RZ ;  /* 0x800000007b7bc210 */ /* 0x080fe20007ffe0ff */
[C---:B------:R-:W-:Y:S01]  /*4c40*/  IMAD R62, R0.reuse, R5, R62 ;  /* 0x00000005003e7224 */ /* 0x040fe200078e023e */
[----:B------:R-:W-:Y:S02]  /*4c50*/  @!P1 IADD3 R57, R57, -R0, RZ ;  /* 0x8000000039399210 */ /* 0x000fe40007ffe0ff */
[C---:B------:R-:W-:Y:S01]  /*4c60*/  ISETP.GT.U32.AND P1, PT, R0.reuse, R125, PT ;  /* 0x0000007d0000720c */ /* 0x040fe20003f24070 */
[----:B------:R-:W-:Y:S01]  /*4c70*/  @!P5 IMAD.IADD R59, R59, 0x1, -R0 ;  /* 0x000000013b3bd824 */ /* 0x000fe200078e0a00 */
[----:B------:R-:W-:Y:S01]  /*4c80*/  ISETP.GT.U32.AND P4, PT, R0, R62, PT ;  /* 0x0000003e0000720c */ /* 0x000fe20003f84070 */
[----:B------:R-:W-:Y:S01]  /*4c90*/  @!P2 IMAD.MOV R123, RZ, RZ, -R123 ;  /* 0x000000ffff7ba224 */ /* 0x000fe200078e0a7b */
[----:B------:R-:W-:-:S03]  /*4ca0*/  ISETP.GE.AND P5, PT, R15, RZ, PT ;  /* 0x000000ff0f00720c */ /* 0x000fc60003fa6270 */
[----:B------:R-:W-:Y:S01]  /*4cb0*/  @!P3 IMAD.IADD R121, R121, 0x1, -R0 ;  /* 0x000000017979b824 */ /* 0x000fe200078e0a00 */
[----:B------:R-:W-:Y:S02]  /*4cc0*/  ISETP.GE.AND P3, PT, R12, RZ, PT ;  /* 0x000000ff0c00720c */ /* 0x000fe40003f66270 */
[----:B------:R-:W-:Y:S02]  /*4cd0*/  LOP3.LUT R12, R2, 0xc4, RZ, 0xfc, !PT ;  /* 0x000000c4020c7812 */ /* 0x000fe400078efcff */
[----:B------:R-:W-:Y:S02]  /*4ce0*/  @!P0 IADD3 R121, -R121, RZ, RZ ;  /* 0x000000ff79798210 */ /* 0x000fe40007ffe1ff */
[----:B------:R-:W-:Y:S02]  /*4cf0*/  IABS R126, R12 ;  /* 0x0000000c007e7213 */ /* 0x000fe40000000000 */
[-C--:B------:R-:W-:Y:S02]  /*4d00*/  @!P4 IADD3 R62, R62, -R0.reuse, RZ ;  /* 0x800000003e3ec210 */ /* 0x080fe40007ffe0ff */
[----:B------:R-:W-:Y:S01]  /*4d10*/  @!P1 IADD3 R125, R125, -R0, RZ ;  /* 0x800000007d7d9210 */ /* 0x000fe20007ffe0ff */
[----:B------:R-:W-:Y:S01]  /*4d20*/  IMAD.HI.U32 R4, R3, R126, RZ ;  /* 0x0000007e03047227 */ /* 0x000fe200078e00ff */
[----:B------:R-:W-:-:S02]  /*4d30*/  ISETP.GT.U32.AND P1, PT, R0, R59, PT ;  /* 0x0000003b0000720c */ /* 0x000fc40003f24070 */
[C---:B------:R-:W-:Y:S01]  /*4d40*/  ISETP.GT.U32.AND P0, PT, R0.reuse, R10, PT ;  /* 0x0000000a0000720c */ /* 0x040fe20003f04070 */
[----:B------:R-:W-:Y:S01]  /*4d50*/  IMAD.MOV R5, RZ, RZ, -R4 ;  /* 0x000000ffff057224 */ /* 0x000fe200078e0a04 */
[C---:B------:R-:W-:Y:S01]  /*4d60*/  ISETP.GT.U32.AND P2, PT, R0.reuse, R62, PT ;  /* 0x0000003e0000720c */ /* 0x040fe20003f44070 */
[----:B------:R-:W-:Y:S01]  /*4d70*/  @!P3 IMAD.MOV R57, RZ, RZ, -R57 ;  /* 0x000000ffff39b224 */ /* 0x000fe200078e0a39 */
[C---:B------:R-:W-:Y:S01]  /*4d80*/  ISETP.GT.U32.AND P6, PT, R0.reuse, R125, PT ;  /* 0x0000007d0000720c */ /* 0x040fe20003fc4070 */
[----:B------:R-:W-:Y:S01]  /*4d90*/  IMAD R126, R0, R5, R126 ;  /* 0x00000005007e7224 */ /* 0x000fe200078e027e */
[----:B------:R-:W-:Y:S02]  /*4da0*/  ISETP.GE.AND P3, PT, R16, RZ, PT ;  /* 0x000000ff1000720c */ /* 0x000fe40003f66270 */
[C---:B------:R-:W-:Y:S02]  /*4db0*/  LOP3.LUT R4, R2.reuse, 0xc6, RZ, 0xfc, !PT ;  /* 0x000000c602047812 */ /* 0x040fe400078efcff */
[----:B------:R-:W-:Y:S01]  /*4dc0*/  LOP3.LUT R5, R2, 0xc8, RZ, 0xfc, !PT ;  /* 0x000000c802057812 */ /* 0x000fe200078efcff */
[--C-:B------:R-:W-:Y:S01]  /*4dd0*/  @!P1 IMAD.IADD R59, R59, 0x1, -R0.reuse ;  /* 0x000000013b3b9824 */ /* 0x100fe200078e0a00 */
[----:B------:R-:W-:Y:S01]  /*4de0*/  ISETP.GE.AND P1, PT, R18, RZ, PT ;  /* 0x000000ff1200720c */ /* 0x000fe20003f26270 */
[--C-:B------:R-:W-:Y:S01]  /*4df0*/  @!P0 IMAD.IADD R10, R10, 0x1, -R0.reuse ;  /* 0x000000010a0a8824 */ /* 0x100fe200078e0a00 */
[----:B------:R-:W-:Y:S01]  /*4e00*/  ISETP.GE.AND P0, PT, R12, RZ, PT ;  /* 0x000000ff0c00720c */ /* 0x000fe20003f06270 */
[----:B------:R-:W-:Y:S01]  /*4e10*/  @!P5 IMAD.MOV R59, RZ, RZ, -R59 ;  /* 0x000000ffff3bd224 */ /* 0x000fe200078e0a3b */
[----:B------:R-:W-:Y:S01]  /*4e20*/  @!P2 IADD3 R62, R62, -R0, RZ ;  /* 0x800000003e3ea210 */ /* 0x000fe20007ffe0ff */
[----:B------:R-:W-:Y:S01]  /*4e30*/  @!P6 IMAD.IADD R125, R125, 0x1, -R0 ;  /* 0x000000017d7de824 */ /* 0x000fe200078e0a00 */
[----:B------:R-:W-:-:S02]  /*4e40*/  ISETP.GT.U32.AND P2, PT, R0, R126, PT ;  /* 0x0000007e0000720c */ /* 0x000fc40003f44070 */
[----:B------:R-:W-:Y:S01]  /*4e50*/  ISETP.GT.U32.AND P5, PT, R0, R10, PT ;  /* 0x0000000a0000720c */ /* 0x000fe20003fa4070 */
[----:B------:R-:W-:Y:S01]  /*4e60*/  @!P3 IMAD.MOV R125, RZ, RZ, -R125 ;  /* 0x000000ffff7db224 */ /* 0x000fe200078e0a7d */
[----:B------:R-:W-:Y:S02]  /*4e70*/  IABS R12, R4 ;  /* 0x00000004000c7213 */ /* 0x000fe40000000000 */
[----:B------:R-:W-:Y:S02]  /*4e80*/  IABS R61, R5 ;  /* 0x00000005003d7213 */ /* 0x000fe40000000000 */
[----:B------:R-:W-:Y:S01]  /*4e90*/  ISETP.GE.AND P4, PT, R4, RZ, PT ;  /* 0x000000ff0400720c */ /* 0x000fe20003f86270 */
[----:B------:R-:W-:Y:S01]  /*4ea0*/  IMAD.HI.U32 R4, R3, R12, RZ ;  /* 0x0000000c03047227 */ /* 0x000fe200078e00ff */
[----:B------:R-:W-:Y:S02]  /*4eb0*/  ISETP.GE.AND P6, PT, R20, RZ, PT ;  /* 0x000000ff1400720c */ /* 0x000fe40003fc6270 */
[----:B------:R-:W-:Y:S01]  /*4ec0*/  ISETP.GE.AND P3, PT, R5, RZ, PT ;  /* 0x000000ff0500720c */ /* 0x000fe20003f66270 */
[----:B------:R-:W-:Y:S01]  /*4ed0*/  IMAD.HI.U32 R5, R3, R61, RZ ;  /* 0x0000003d03057227 */ /* 0x000fe200078e00ff */
[----:B------:R-:W-:-:S02]  /*4ee0*/  LOP3.LUT R16, R2, 0xcc, RZ, 0xfc, !PT ;  /* 0x000000cc02107812 */ /* 0x000fc400078efcff */
[----:B------:R-:W-:Y:S01]  /*4ef0*/  @!P2 IADD3 R126, R126, -R0, RZ ;  /* 0x800000007e7ea210 */ /* 0x000fe20007ffe0ff */
[----:B------:R-:W-:Y:S01]  /*4f00*/  IMAD.MOV R15, RZ, RZ, -R4 ;  /* 0x000000ffff0f7224 */ /* 0x000fe200078e0a04 */
[----:B------:R-:W-:Y:S01]  /*4f10*/  IABS R128, R16 ;  /* 0x0000001000807213 */ /* 0x000fe20000000000 */
[----:B------:R-:W-:Y:S01]  /*4f20*/  IMAD.MOV R5, RZ, RZ, -R5 ;  /* 0x000000ffff057224 */ /* 0x000fe200078e0a05 */
[----:B------:R-:W-:Y:S01]  /*4f30*/  ISETP.GT.U32.AND P2, PT, R0, R126, PT ;  /* 0x0000007e0000720c */ /* 0x000fe20003f44070 */
[----:B------:R-:W-:Y:S01]  /*4f40*/  @!P5 IMAD.IADD R10, R10, 0x1, -R0 ;  /* 0x000000010a0ad824 */ /* 0x000fe200078e0a00 */
[----:B------:R-:W-:Y:S01]  /*4f50*/  ISETP.GE.AND P5, PT, R9, RZ, PT ;  /* 0x000000ff0900720c */ /* 0x000fe20003fa6270 */
[----:B------:R-:W-:Y:S01]  /*4f60*/  IMAD R12, R0, R15, R12 ;  /* 0x0000000f000c7224 */ /* 0x000fe200078e020c */
[----:B------:R-:W-:Y:S01]  /*4f70*/  @!P6 IADD3 R62, -R62, RZ, RZ ;  /* 0x000000ff3e3ee210 */ /* 0x000fe20007ffe1ff */
[----:B------:R-:W-:Y:S01]  /*4f80*/  IMAD R61, R0, R5, R61 ;  /* 0x00000005003d7224 */ /* 0x000fe200078e023d */
[C---:B------:R-:W-:Y:S01]  /*4f90*/  LOP3.LUT R15, R2.reuse, 0xd0, RZ, 0xfc, !PT ;  /* 0x000000d0020f7812 */ /* 0x040fe200078efcff */
[----:B------:R-:W-:Y:S01]  /*4fa0*/  IMAD.HI.U32 R9, R3, R64, RZ ;  /* 0x0000004003097227 */ /* 0x000fe200078e00ff */
[----:B------:R-:W-:-:S02]  /*4fb0*/  LOP3.LUT R18, R2, 0xce, RZ, 0xfc, !PT ;  /* 0x000000ce02127812 */ /* 0x000fc400078efcff */
[C---:B------:R-:W-:Y:S01]  /*4fc0*/  ISETP.GT.U32.AND P6, PT, R0.reuse, R61, PT ;  /* 0x0000003d0000720c */ /* 0x040fe20003fc4070 */
[----:B------:R-:W-:Y:S01]  /*4fd0*/  @!P1 IMAD.MOV R10, RZ, RZ, -R10 ;  /* 0x000000ffff0a9224 */ /* 0x000fe200078e0a0a */
[----:B------:R-:W-:Y:S01]  /*4fe0*/  ISETP.GT.U32.AND P1, PT, R0, R12, PT ;  /* 0x0000000c0000720c */ /* 0x000fe20003f24070 */
[----:B------:R-:W-:Y:S01]  /*4ff0*/  IMAD.MOV R9, RZ, RZ, -R9 ;  /* 0x000000ffff097224 */ /* 0x000fe200078e0a09 */
[----:B------:R-:W-:Y:S01]  /*5000*/  IABS R63, R15 ;  /* 0x0000000f003f7213 */ /* 0x000fe20000000000 */
[----:B------:R-:W-:Y:S01]  /*5010*/  IMAD.HI.U32 R4, R3, R128, RZ ;  /* 0x0000008003047227 */ /* 0x000fe200078e00ff */
[----:B------:R-:W-:Y:S02]  /*5020*/  IABS R127, R18 ;  /* 0x00000012007f7213 */ /* 0x000fe40000000000 */
[----:B------:R-:W-:Y:S01]  /*5030*/  LOP3.LUT R20, R2, 0xd2, RZ, 0xfc, !PT ;  /* 0x000000d202147812 */ /* 0x000fe200078efcff */
[----:B------:R-:W-:Y:S02]  /*5040*/  IMAD R64, R0, R9, R64 ;  /* 0x0000000900407224 */ /* 0x000fe400078e0240 */
[----:B------:R-:W-:Y:S01]  /*5050*/  IMAD.MOV R9, RZ, RZ, -R4 ;  /* 0x000000ffff097224 */ /* 0x000fe200078e0a04 */
[----:B------:R-:W-:Y:S01]  /*5060*/  IABS R66, R20 ;  /* 0x0000001400427213 */ /* 0x000fe20000000000 */
[----:B------:R-:W-:Y:S01]  /*5070*/  @!P2 IMAD.IADD R126, R126, 0x1, -R0 ;  /* 0x000000017e7ea824 */ /* 0x000fe200078e0a00 */
[C---:B------:R-:W-:Y:S01]  /*5080*/  ISETP.GT.U32.AND P2, PT, R0.reuse, R64, PT ;  /* 0x000000400000720c */ /* 0x040fe20003f44070 */
[----:B------:R-:W-:-:S02]  /*5090*/  IMAD R128, R0, R9, R128 ;  /* 0x0000000900807224 */ /* 0x000fc400078e0280 */
[--C-:B------:R-:W-:Y:S02]  /*50a0*/  @!P1 IMAD.IADD R12, R12, 0x1, -R0.reuse ;  /* 0x000000010c0c9824 */ /* 0x100fe400078e0a00 */
[----:B------:R-:W-:Y:S02]  /*50b0*/  @!P6 IMAD.IADD R61, R61, 0x1, -R0 ;  /* 0x000000013d3de824 */ /* 0x000fe400078e0a00 */
[----:B------:R-:W-:Y:S01]  /*50c0*/  @!P0 IMAD.MOV R126, RZ, RZ, -R126 ;  /* 0x000000ffff7e8224 */ /* 0x000fe200078e0a7e */
[C---:B------:R-:W-:Y:S01]  /*50d0*/  ISETP.GT.U32.AND P0, PT, R0.reuse, R128, PT ;  /* 0x000000800000720c */ /* 0x040fe20003f04070 */
[C---:B------:R-:W-:Y:S01]  /*50e0*/  IMAD.HI.U32 R4, R3.reuse, R63, RZ ;  /* 0x0000003f03047227 */ /* 0x040fe200078e00ff */
[C---:B------:R-:W-:Y:S02]  /*50f0*/  ISETP.GT.U32.AND P1, PT, R0.reuse, R12, PT ;  /* 0x0000000c0000720c */ /* 0x040fe40003f24070 */
[----:B------:R-:W-:Y:S01]  /*5100*/  ISETP.GT.U32.AND P6, PT, R0, R61, PT ;  /* 0x0000003d0000720c */ /* 0x000fe20003fc4070 */
[----:B------:R-:W-:Y:S01]  /*5110*/  IMAD.HI.U32 R5, R3, R127, RZ ;  /* 0x0000007f03057227 */ /* 0x000fe200078e00ff */
[----:B------:R-:W-:-:S03]  /*5120*/  IADD3 R4, -R4, RZ, RZ ;  /* 0x000000ff04047210 */ /* 0x000fc60007ffe1ff */
[----:B------:R-:W-:Y:S02]  /*5130*/  IMAD.MOV R5, RZ, RZ, -R5 ;  /* 0x000000ffff057224 */ /* 0x000fe400078e0a05 */
[C---:B------:R-:W-:Y:S02]  /*5140*/  IMAD R63, R0.reuse, R4, R63 ;  /* 0x00000004003f7224 */ /* 0x040fe400078e023f */
[----:B------:R-:W-:Y:S02]  /*5150*/  IMAD R127, R0, R5, R127 ;  /* 0x00000005007f7224 */ /* 0x000fe400078e027f */
[--C-:B------:R-:W-:Y:S02]  /*5160*/  @!P0 IMAD.IADD R128, R128, 0x1, -R0.reuse ;  /* 0x0000000180808824 */ /* 0x100fe400078e0a00 */
[----:B------:R-:W-:Y:S01]  /*5170*/  @!P1 IMAD.IADD R12, R12, 0x1, -R0 ;  /* 0x000000010c0c9824 */ /* 0x000fe200078e0a00 */
[----:B------:R-:W-:Y:S01]  /*5180*/  ISETP.GT.U32.AND P1, PT, R0, R127, PT ;  /* 0x0000007f0000720c */ /* 0x000fe20003f24070 */
[----:B------:R-:W-:Y:S01]  /*5190*/  IMAD.HI.U32 R4, R3, R66, RZ ;  /* 0x0000004203047227 */ /* 0x000fe200078e00ff */
[----:B------:R-:W-:-:S02]  /*51a0*/  @!P6 IADD3 R61, R61, -R0, RZ ;  /* 0x800000003d3de210 */ /* 0x000fc40007ffe0ff */
[----:B------:R-:W-:Y:S01]  /*51b0*/  ISETP.GT.U32.AND P6, PT, R0, R63, PT ;  /* 0x0000003f0000720c */ /* 0x000fe20003fc4070 */
[----:B------:R-:W-:Y:S01]  /*51c0*/  @!P2 IMAD.IADD R64, R64, 0x1, -R0 ;  /* 0x000000014040a824 */ /* 0x000fe200078e0a00 */
[C---:B------:R-:W-:Y:S01]  /*51d0*/  ISETP.GT.U32.AND P0, PT, R0.reuse, R128, PT ;  /* 0x000000800000720c */ /* 0x040fe20003f04070 */
[----:B------:R-:W-:Y:S01]  /*51e0*/  IMAD.HI.U32 R5, R3, R73, RZ ;  /* 0x0000004903057227 */ /* 0x000fe200078e00ff */
[----:B------:R-:W-:Y:S02]  /*51f0*/  @!P3 IADD3 R61, -R61, RZ, RZ ;  /* 0x000000ff3d3db210 */ /* 0x000fe40007ffe1ff */
[----:B------:R-:W-:Y:S01]  /*5200*/  ISETP.GT.U32.AND P2, PT, R0, R64, PT ;  /* 0x000000400000720c */ /* 0x000fe20003f44070 */
[----:B------:R-:W-:Y:S01]  /*5210*/  @!P4 IMAD.MOV R12, RZ, RZ, -R12 ;  /* 0x000000ffff0cc224 */ /* 0x000fe200078e0a0c */
[----:B------:R-:W-:Y:S01]  /*5220*/  ISETP.GE.AND P4, PT, R16, RZ, PT ;  /* 0x000000ff1000720c */ /* 0x000fe20003f86270 */
[----:B------:R-:W-:Y:S01]  /*5230*/  IMAD.MOV R9, RZ, RZ, -R4 ;  /* 0x000000ffff097224 */ /* 0x000fe200078e0a04 */
[----:B------:R-:W-:Y:S01]  /*5240*/  IADD3 R5, -R5, RZ, RZ ;  /* 0x000000ff05057210 */ /* 0x000fe20007ffe1ff */
[----:B------:R-:W-:Y:S01]  /*5250*/  @!P1 IMAD.IADD R127, R127, 0x1, -R0 ;  /* 0x000000017f7f9824 */ /* 0x000fe200078e0a00 */
[----:B------:R-:W-:Y:S01]  /*5260*/  LOP3.LUT R4, R2, 0xd6, RZ, 0xfc, !PT ;  /* 0x000000d602047812 */ /* 0x000fe200078efcff */
[----:B------:R-:W-:Y:S01]  /*5270*/  IMAD R66, R0, R9, R66 ;  /* 0x0000000900427224 */ /* 0x000fe200078e0242 */
[----:B------:R-:W-:Y:S01]  /*5280*/  LOP3.LUT R9, R2, 0xd8, RZ, 0xfc, !PT ;  /* 0x000000d802097812 */ /* 0x000fe200078efcff */
[C---:B------:R-:W-:Y:S01]  /*5290*/  IMAD R73, R0.reuse, R5, R73 ;  /* 0x0000000500497224 */ /* 0x040fe200078e0249 */
[----:B------:R-:W-:Y:S01]  /*52a0*/  ISETP.GT.U32.AND P3, PT, R0, R127, PT ;  /* 0x0000007f0000720c */ /* 0x000fe20003f64070 */
[--C-:B------:R-:W-:Y:S01]  /*52b0*/  @!P6 IMAD.IADD R63, R63, 0x1, -R0.reuse ;  /* 0x000000013f3fe824 */ /* 0x100fe200078e0a00 */
[----:B------:R-:W-:Y:S01]  /*52c0*/  IABS R251, R4 ;  /* 0x0000000400fb7213 */ /* 0x000fe20000000000 */
[--C-:B------:R-:W-:Y:S01]  /*52d0*/  @!P0 IMAD.IADD R128, R128, 0x1, -R0.reuse ;  /* 0x0000000180808824 */ /* 0x100fe200078e0a00 */
[----:B------:R-:W-:Y:S01]  /*52e0*/  ISETP.GT.U32.AND P0, PT, R0, R66, PT ;  /* 0x000000420000720c */ /* 0x000fe20003f04070 */
[----:B------:R-:W-:Y:S01]  /*52f0*/  @!P2 IMAD.IADD R64, R64, 0x1, -R0 ;  /* 0x000000014040a824 */ /* 0x000fe200078e0a00 */
[C---:B------:R-:W-:Y:S01]  /*5300*/  ISETP.GT.U32.AND P6, PT, R0.reuse, R63, PT ;  /* 0x0000003f0000720c */ /* 0x040fe20003fc4070 */
[----:B------:R-:W-:Y:S01]  /*5310*/  @!P4 IMAD.MOV R128, RZ, RZ, -R128 ;  /* 0x000000ffff80c224 */ /* 0x000fe200078e0a80 */
[----:B------:R-:W-:Y:S01]  /*5320*/  ISETP.GT.U32.AND P4, PT, R0, R73, PT ;  /* 0x000000490000720c */ /* 0x000fe20003f84070 */
[----:B------:R-:W-:Y:S01]  /*5330*/  @!P5 IMAD.MOV R64, RZ, RZ, -R64 ;  /* 0x000000ffff40d224 */ /* 0x000fe200078e0a40 */
[----:B------:R-:W-:-:S02]  /*5340*/  ISETP.GE.AND P2, PT, R18, RZ, PT ;  /* 0x000000ff1200720c */ /* 0x000fc40003f46270 */
[----:B------:R-:W-:Y:S02]  /*5350*/  IABS R65, R9 ;  /* 0x0000000900417213 */ /* 0x000fe40000000000 */
[----:B------:R-:W-:Y:S02]  /*5360*/  @!P3 IADD3 R127, R127, -R0, RZ ;  /* 0x800000007f7fb210 */ /* 0x000fe40007ffe0ff */
[----:B------:R-:W-:Y:S01]  /*5370*/  ISETP.GE.AND P3, PT, R22, RZ, PT ;  /* 0x000000ff1600720c */ /* 0x000fe20003f66270 */
[--C-:B------:R-:W-:Y:S01]  /*5380*/  @!P0 IMAD.IADD R66, R66, 0x1, -R0.reuse ;  /* 0x0000000142428824 */ /* 0x100fe200078e0a00 */
[----:B------:R-:W-:Y:S01]  /*5390*/  ISETP.GE.AND P1, PT, R15, RZ, PT ;  /* 0x000000ff0f00720c */ /* 0x000fe20003f26270 */
[--C-:B------:R-:W-:Y:S01]  /*53a0*/  @!P6 IMAD.IADD R63, R63, 0x1, -R0.reuse ;  /* 0x000000013f3fe824 */ /* 0x100fe200078e0a00 */
[----:B------:R-:W-:Y:S01]  /*53b0*/  ISETP.GE.AND P6, PT, R4, RZ, PT ;  /* 0x000000ff0400720c */ /* 0x000fe20003fc6270 */
[----:B------:R-:W-:Y:S01]  /*53c0*/  @!P4 IMAD.IADD R73, R73, 0x1, -R0 ;  /* 0x000000014949c824 */ /* 0x000fe200078e0a00 */
[----:B------:R-:W-:Y:S01]  /*53d0*/  ISETP.GT.U32.AND P4, PT, R0, R66, PT ;  /* 0x000000420000720c */ /* 0x000fe20003f84070 */
[----:B------:R-:W-:Y:S01]  /*53e0*/  IMAD.HI.U32 R4, R3, R251, RZ ;  /* 0x000000fb03047227 */ /* 0x000fe200078e00ff */
[----:B------:R-:W-:-:S02]  /*53f0*/  ISETP.GE.AND P5, PT, R20, RZ, PT ;  /* 0x000000ff1400720c */ /* 0x000fc40003fa6270 */
[----:B------:R-:W-:Y:S01]  /*5400*/  LOP3.LUT R15, R2, 0xde, RZ, 0xfc, !PT ;  /* 0x000000de020f7812 */ /* 0x000fe200078efcff */
[----:B------:R-:W-:Y:S01]  /*5410*/  @!P2 IMAD.MOV R127, RZ, RZ, -R127 ;  /* 0x000000ffff7fa224 */ /* 0x000fe200078e0a7f */
[----:B------:R-:W-:Y:S01]  /*5420*/  ISETP.GT.U32.AND P2, PT, R0, R73, PT ;  /* 0x000000490000720c */ /* 0x000fe20003f44070 */
[----:B------:R-:W-:Y:S01]  /*5430*/  IMAD.MOV R4, RZ, RZ, -R4 ;  /* 0x000000ffff047224 */ /* 0x000fe200078e0a04 */
[----:B------:R-:W-:Y:S01]  /*5440*/  ISETP.GE.AND P0, PT, R9, RZ, PT ;  /* 0x000000ff0900720c */ /* 0x000fe20003f06270 */
[----:B------:R-:W-:Y:S01]  /*5450*/  IMAD.HI.U32 R5, R3, R65, RZ ;  /* 0x0000004103057227 */ /* 0x000fe200078e00ff */
[C---:B------:R-:W-:Y:S02]  /*5460*/  LOP3.LUT R22, R2.reuse, 0xe2, RZ, 0xfc, !PT ;  /* 0x000000e202167812 */ /* 0x040fe400078efcff */
[----:B------:R-:W-:Y:S01]  /*5470*/  LOP3.LUT R20, R2, 0xe0, RZ, 0xfc, !PT ;  /* 0x000000e002147812 */ /* 0x000fe200078efcff */
[----:B------:R-:W-:Y:S01]  /*5480*/  IMAD R251, R0, R4, R251 ;  /* 0x0000000400fb7224 */ /* 0x000fe200078e02fb */
[----:B------:R-:W-:Y:S01]  /*5490*/  IADD3 R5, -R5, RZ, RZ ;  /* 0x000000ff05057210 */ /* 0x000fe20007ffe1ff */
[----:B------:R-:W-:Y:S01]  /*54a0*/  @!P1 IMAD.MOV R63, RZ, RZ, -R63 ;  /* 0x000000ffff3f9224 */ /* 0x000fe200078e0a3f */
[----:B------:R-:W-:-:S02]  /*54b0*/  @!P4 IADD3 R66, R66, -R0, RZ ;  /* 0x800000004242c210 */ /* 0x000fc40007ffe0ff */
[C---:B------:R-:W-:Y:S01]  /*54c0*/  ISETP.GT.U32.AND P4, PT, R0.reuse, R251, PT ;  /* 0x000000fb0000720c */ /* 0x040fe20003f84070 */
[----:B------:R-:W-:Y:S01]  /*54d0*/  IMAD R65, R0, R5, R65 ;  /* 0x0000000500417224 */ /* 0x000fe200078e0241 */
[C---:B------:R-:W-:Y:S01]  /*54e0*/  LOP3.LUT R4, R2.reuse, 0xda, RZ, 0xfc, !PT ;  /* 0x000000da02047812 */ /* 0x040fe200078efcff */
[----:B------:R-:W-:Y:S01]  /*54f0*/  @!P2 IMAD.IADD R73, R73, 0x1, -R0 ;  /* 0x000000014949a824 */ /* 0x000fe200078e0a00 */
[----:B------:R-:W-:Y:S01]  /*5500*/  LOP3.LUT R5, R2, 0xdc, RZ, 0xfc, !PT ;  /* 0x000000dc02057812 */ /* 0x000fe200078efcff */
[----:B------:R-:W-:Y:S01]  /*5510*/  @!P5 IMAD.MOV R66, RZ, RZ, -R66 ;  /* 0x000000ffff42d224 */ /* 0x000fe200078e0a42 */
[----:B------:R-:W-:Y:S01]  /*5520*/  IABS R68, R4 ;  /* 0x0000000400447213 */ /* 0x000fe20000000000 */
[----:B------:R-:W-:Y:S01]  /*5530*/  @!P3 IMAD.MOV R73, RZ, RZ, -R73 ;  /* 0x000000ffff49b224 */ /* 0x000fe200078e0a49 */
[----:B------:R-:W-:Y:S02]  /*5540*/  ISETP.GT.U32.AND P3, PT, R0, R65, PT ;  /* 0x000000410000720c */ /* 0x000fe40003f64070 */
[----:B------:R-:W-:-:S02]  /*5550*/  IABS R67, R5 ;  /* 0x0000000500437213 */ /* 0x000fc40000000000 */
[----:B------:R-:W-:Y:S01]  /*5560*/  ISETP.GE.AND P1, PT, R4, RZ, PT ;  /* 0x000000ff0400720c */ /* 0x000fe20003f26270 */
[----:B------:R-:W-:Y:S01]  /*5570*/  IMAD.HI.U32 R4, R3, R68, RZ ;  /* 0x0000004403047227 */ /* 0x000fe200078e00ff */
[----:B------:R-:W-:Y:S02]  /*5580*/  @!P4 IADD3 R251, R251, -R0, RZ ;  /* 0x80000000fbfbc210 */ /* 0x000fe40007ffe0ff */
[----:B------:R-:W-:Y:S01]  /*5590*/  ISETP.GE.AND P2, PT, R5, RZ, PT ;  /* 0x000000ff0500720c */ /* 0x000fe20003f46270 */
[----:B------:R-:W-:Y:S01]  /*55a0*/  IMAD.HI.U32 R5, R3, R67, RZ ;  /* 0x0000004303057227 */ /* 0x000fe200078e00ff */
[C---:B------:R-:W-:Y:S02]  /*55b0*/  ISETP.GT.U32.AND P4, PT, R0.reuse, R251, PT ;  /* 0x000000fb0000720c */ /* 0x040fe40003f84070 */
[----:B------:R-:W-:Y:S01]  /*55c0*/  ISETP.GE.AND P5, PT, R15, RZ, PT ;  /* 0x000000ff0f00720c */ /* 0x000fe20003fa6270 */
[----:B------:R-:W-:Y:S01]  /*55d0*/  @!P3 IMAD.IADD R65, R65, 0x1, -R0 ;  /* 0x000000014141b824 */ /* 0x000fe200078e0a00 */
[----:B------:R-:W-:Y:S01]  /*55e0*/  IABS R15, R15 ;  /* 0x0000000f000f7213 */ /* 0x000fe20000000000 */
[----:B------:R-:W-:Y:S01]  /*55f0*/  IMAD.MOV R9, RZ, RZ, -R4 ;  /* 0x000000ffff097224 */ /* 0x000fe200078e0a04 */
[----:B------:R-:W-:Y:S01]  /*5600*/  IABS R18, R22 ;  /* 0x0000001600127213 */ /* 0x000fe20000000000 */
[----:B------:R-:W-:Y:S01]  /*5610*/  IMAD.MOV R5, RZ, RZ, -R5 ;  /* 0x000000ffff057224 */ /* 0x000fe200078e0a05 */
[----:B------:R-:W-:Y:S01]  /*5620*/  ISETP.GT.U32.AND P3, PT, R0, R65, PT ;  /* 0x000000410000720c */ /* 0x000fe20003f64070 */
[----:B------:R-:W-:Y:S01]  /*5630*/  IMAD.HI.U32 R4, R3, R15, RZ ;  /* 0x0000000f03047227 */ /* 0x000fe200078e00ff */
[----:B------:R-:W-:-:S03]  /*5640*/  IABS R16, R20 ;  /* 0x0000001400107213 */ /* 0x000fc60000000000 */
[C---:B------:R-:W-:Y:S01]  /*5650*/  IMAD R68, R0.reuse, R9, R68 ;  /* 0x0000000900447224 */ /* 0x040fe200078e0244 */
[----:B------:R-:W-:Y:S01]  /*5660*/  @!P4 IADD3 R251, R251, -R0, RZ ;  /* 0x80000000fbfbc210 */ /* 0x000fe20007ffe0ff */
[C---:B------:R-:W-:Y:S02]  /*5670*/  IMAD R67, R0.reuse, R5, R67 ;  /* 0x0000000500437224 */ /* 0x040fe400078e0243 */
[----:B------:R-:W-:Y:S01]  /*5680*/  IMAD.MOV R9, RZ, RZ, -R4 ;  /* 0x000000ffff097224 */ /* 0x000fe200078e0a04 */
[----:B------:R-:W-:Y:S01]  /*5690*/  @!P6 IADD3 R251, -R251, RZ, RZ ;  /* 0x000000fffbfbe210 */ /* 0x000fe20007ffe1ff */
[----:B------:R-:W-:Y:S01]  /*56a0*/  IMAD.HI.U32 R4, R3, R18, RZ ;  /* 0x0000001203047227 */ /* 0x000fe200078e00ff */
[C---:B------:R-:W-:Y:S02]  /*56b0*/  ISETP.GT.U32.AND P6, PT, R0.reuse, R67, PT ;  /* 0x000000430000720c */ /* 0x040fe40003fc4070 */
[C---:B------:R-:W-:Y:S01]  /*56c0*/  ISETP.GT.U32.AND P4, PT, R0.reuse, R68, PT ;  /* 0x000000440000720c */ /* 0x040fe20003f84070 */
[----:B------:R-:W-:-:S02]  /*56d0*/  IMAD R15, R0, R9, R15 ;  /* 0x00000009000f7224 */ /* 0x000fc400078e020f */
[----:B------:R-:W-:Y:S02]  /*56e0*/  @!P3 IMAD.IADD R65, R65, 0x1, -R0 ;  /* 0x000000014141b824 */ /* 0x000fe400078e0a00 */
[----:B------:R-:W-:Y:S01]  /*56f0*/  IMAD.MOV R9, RZ, RZ, -R4 ;  /* 0x000000ffff097224 */ /* 0x000fe200078e0a04 */
[----:B------:R-:W-:Y:S01]  /*5700*/  ISETP.GT.U32.AND P3, PT, R0, R15, PT ;  /* 0x0000000f0000720c */ /* 0x000fe20003f64070 */
[----:B------:R-:W-:-:S04]  /*5710*/  IMAD.HI.U32 R4, R3, R69, RZ ;  /* 0x0000004503047227 */ /* 0x000fc800078e00ff */
[----:B------:R-:W-:Y:S02]  /*5720*/  @!P6 IMAD.IADD R67, R67, 0x1, -R0 ;  /* 0x000000014343e824 */ /* 0x000fe400078e0a00 */
[C---:B------:R-:W-:Y:S02]  /*5730*/  IMAD R9, R0.reuse, R9, R18 ;  /* 0x0000000900097224 */ /* 0x040fe400078e0212 */
[----:B------:R-:W-:Y:S01]  /*5740*/  IMAD.MOV R4, RZ, RZ, -R4 ;  /* 0x000000ffff047224 */ /* 0x000fe200078e0a04 */
[C---:B------:R-:W-:Y:S01]  /*5750*/  ISETP.GT.U32.AND P6, PT, R0.reuse, R67, PT ;  /* 0x000000430000720c */ /* 0x040fe20003fc4070 */
[----:B------:R-:W-:Y:S02]  /*5760*/  IMAD.HI.U32 R5, R3, R16, RZ ;  /* 0x0000001003057227 */ /* 0x000fe400078e00ff */
[----:B------:R-:W-:Y:S02]  /*5770*/  @!P3 IADD3 R15, R15, -R0, RZ ;  /* 0x800000000f0fb210 */ /* 0x000fe40007ffe0ff */
[----:B------:R-:W-:-:S02]  /*5780*/  IMAD R69, R0, R4, R69 ;  /* 0x0000000400457224 */ /* 0x000fc400078e0245 */
[----:B------:R-:W-:Y:S01]  /*5790*/  ISETP.GT.U32.AND P3, PT, R0, R15, PT ;  /* 0x0000000f0000720c */ /* 0x000fe20003f64070 */
[----:B------:R-:W-:Y:S02]  /*57a0*/  IMAD.MOV R5, RZ, RZ, -R5 ;  /* 0x000000ffff057224 */ /* 0x000fe400078e0a05 */
[----:B------:R-:W-:Y:S02]  /*57b0*/  @!P4 IMAD.IADD R68, R68, 0x1, -R0 ;  /* 0x000000014444c824 */ /* 0x000fe400078e0a00 */
[C---:B------:R-:W-:Y:S02]  /*57c0*/  IMAD R5, R0.reuse, R5, R16 ;  /* 0x0000000500057224 */ /* 0x040fe400078e0210 */
[----:B------:R-:W-:Y:S01]  /*57d0*/  @!P6 IMAD.IADD R67, R67, 0x1, -R0 ;  /* 0x000000014343e824 */ /* 0x000fe200078e0a00 */
[C---:B------:R-:W-:Y:S01]  /*57e0*/  ISETP.GT.U32.AND P6, PT, R0.reuse, R9, PT ;  /* 0x000000090000720c */ /* 0x040fe20003fc4070 */
[----:B------:R-:W-:Y:S01]  /*57f0*/  IMAD.HI.U32 R16, R3, R249, RZ ;  /* 0x000000f903107227 */ /* 0x000fe200078e00ff */
[----:B------:R-:W-:-:S03]  /*5800*/  ISETP.GT.U32.AND P4, PT, R0, R68, PT ;  /* 0x000000440000720c */ /* 0x000fc60003f84070 */
[----:B------:R-:W-:Y:S01]  /*5810*/  @!P3 IMAD.IADD R15, R15, 0x1, -R0 ;  /* 0x000000010f0fb824 */ /* 0x000fe200078e0a00 */
[----:B------:R-:W-:Y:S01]  /*5820*/  ISETP.GT.U32.AND P3, PT, R0, R69, PT ;  /* 0x000000450000720c */ /* 0x000fe20003f64070 */
[----:B------:R-:W-:-:S03]  /*5830*/  IMAD.HI.U32 R4, R3, R71, RZ ;  /* 0x0000004703047227 */ /* 0x000fc600078e00ff */
[----:B------:R-:W-:Y:S01]  /*5840*/  @!P5 IADD3 R15, -R15, RZ, RZ ;  /* 0x000000ff0f0fd210 */ /* 0x000fe20007ffe1ff */
[----:B------:R-:W-:Y:S01]  /*5850*/  IMAD.MOV R16, RZ, RZ, -R16 ;  /* 0x000000ffff107224 */ /* 0x000fe200078e0a10 */
[----:B------:R-:W-:Y:S01]  /*5860*/  IADD3 R4, -R4, RZ, RZ ;  /* 0x000000ff04047210 */ /* 0x000fe20007ffe1ff */
[----:B------:R-:W-:Y:S02]  /*5870*/  @!P6 IMAD.IADD R9, R9, 0x1, -R0 ;  /* 0x000000010909e824 */ /* 0x000fe400078e0a00 */
[----:B------:R-:W-:Y:S02]  /*5880*/  IMAD R249, R0, R16, R249 ;  /* 0x0000001000f97224 */ /* 0x000fe400078e02f9 */
[----:B------:R-:W-:-:S04]  /*5890*/  IMAD.HI.U32 R18, R3, R133, RZ ;  /* 0x0000008503127227 */ /* 0x000fc800078e00ff */
[----:B------:R-:W-:Y:S01]  /*58a0*/  @!P3 IMAD.IADD R69, R69, 0x1, -R0 ;  /* 0x000000014545b824 */ /* 0x000fe200078e0a00 */
[C---:B------:R-:W-:Y:S01]  /*58b0*/  ISETP.GT.U32.AND P3, PT, R0.reuse, R9, PT ;  /* 0x000000090000720c */ /* 0x040fe20003f64070 */
[----:B------:R-:W-:Y:S02]  /*58c0*/  IMAD.MOV R18, RZ, RZ, -R18 ;  /* 0x000000ffff127224 */ /* 0x000fe400078e0a12 */
[----:B------:R-:W-:Y:S02]  /*58d0*/  IMAD R71, R0, R4, R71 ;  /* 0x0000000400477224 */ /* 0x000fe400078e0247 */
[----:B------:R-:W-:-:S04]  /*58e0*/  IMAD.HI.U32 R4, R3, R135, RZ ;  /* 0x0000008703047227 */ /* 0x000fc800078e00ff */
[----:B------:R-:W-:Y:S02]  /*58f0*/  IMAD R133, R0, R18, R133 ;  /* 0x0000001200857224 */ /* 0x000fe400078e0285 */
[--C-:B------:R-:W-:Y:S01]  /*5900*/  @!P4 IMAD.IADD R68, R68, 0x1, -R0.reuse ;  /* 0x000000014444c824 */ /* 0x100fe200078e0a00 */
[C---:B------:R-:W-:Y:S01]  /*5910*/  ISETP.GT.U32.AND P4, PT, R0.reuse, R5, PT ;  /* 0x000000050000720c */ /* 0x040fe20003f84070 */
[----:B------:R-:W-:Y:S01]  /*5920*/  @!P3 IMAD.IADD R9, R9, 0x1, -R0 ;  /* 0x000000010909b824 */ /* 0x000fe200078e0a00 */
[C---:B------:R-:W-:Y:S01]  /*5930*/  ISETP.GT.U32.AND P3, PT, R0.reuse, R249, PT ;  /* 0x000000f90000720c */ /* 0x040fe20003f64070 */
[----:B------:R-:W-:Y:S02]  /*5940*/  IMAD.MOV R18, RZ, RZ, -R4 ;  /* 0x000000ffff127224 */ /* 0x000fe400078e0a04 */
[----:B------:R-:W-:Y:S01]  /*5950*/  @!P0 IMAD.MOV R65, RZ, RZ, -R65 ;  /* 0x000000ffff418224 */ /* 0x000fe200078e0a41 */
[C---:B------:R-:W-:Y:S01]  /*5960*/  ISETP.GT.U32.AND P0, PT, R0.reuse, R69, PT ;  /* 0x000000450000720c */ /* 0x040fe20003f04070 */
[----:B------:R-:W-:-:S02]  /*5970*/  IMAD R135, R0, R18, R135 ;  /* 0x0000001200877224 */ /* 0x000fc400078e0287 */
[----:B------:R-:W-:-:S04]  /*5980*/  IMAD.HI.U32 R4, R3, R137, RZ ;  /* 0x0000008903047227 */ /* 0x000fc800078e00ff */
        /* <DEDUP_REMOVED lines=9> */
[----:B------:R-:W-:-:S04]  /*5a20*/  IMAD.HI.U32 R16, R3, R247, RZ ;  /* 0x000000f703107227 */ /* 0x000fc800078e00ff */
[----:B------:R-:W-:Y:S02]  /*5a30*/  IMAD.MOV R16, RZ, RZ, -R16 ;  /* 0x000000ffff107224 */ /* 0x000fe400078e0a10 */
[----:B------:R-:W-:-:S04]  /*5a40*/  IMAD.HI.U32 R18, R3, R165, RZ ;  /* 0x000000a503127227 */ /* 0x000fc800078e00ff */
[--C-:B------:R-:W-:Y:S01]  /*5a50*/  @!P3 IMAD.IADD R135, R135, 0x1, -R0.reuse ;  /* 0x000000018787b824 */ /* 0x100fe200078e0a00 */
[C---:B------:R-:W-:Y:S01]  /*5a60*/  ISETP.GT.U32.AND P3, PT, R0.reuse, R137, PT ;  /* 0x000000890000720c */ /* 0x040fe20003f64070 */
[C---:B------:R-:W-:Y:S01]  /*5a70*/  IMAD R247, R0.reuse, R16, R247 ;  /* 0x0000001000f77224 */ /* 0x040fe200078e02f7 */
[----:B------:R-:W-:Y:S01]  /*5a80*/  @!P6 IADD3 R5, R5, -R0, RZ ;  /* 0x800000000505e210 */ /* 0x000fe20007ffe0ff */
[----:B------:R-:W-:Y:S01]  /*5a90*/  @!P0 IMAD.IADD R133, R133, 0x1, -R0 ;  /* 0x0000000185858824 */ /* 0x000fe200078e0a00 */
[----:B------:R-:W-:Y:S01]  /*5aa0*/  ISETP.GT.U32.AND P6, PT, R0, R71, PT ;  /* 0x000000470000720c */ /* 0x000fe20003fc4070 */
[----:B------:R-:W-:Y:S01]  /*5ab0*/  @!P1 IMAD.MOV R68, RZ, RZ, -R68 ;  /* 0x000000ffff449224 */ /* 0x000fe200078e0a44 */
[----:B------:R-:W-:Y:S01]  /*5ac0*/  ISETP.GE.AND P0, PT, R24, RZ, PT ;  /* 0x000000ff1800720c */ /* 0x000fe20003f06270 */
[----:B------:R-:W-:Y:S01]  /*5ad0*/  @!P2 IMAD.MOV R67, RZ, RZ, -R67 ;  /* 0x000000ffff43a224 */ /* 0x000fe200078e0a43 */
[----:B------:R-:W-:Y:S01]  /*5ae0*/  LOP3.LUT R24, R2, 0xf4, RZ, 0xfc, !PT ;  /* 0x000000f402187812 */ /* 0x000fe200078efcff */
[----:B------:R-:W-:Y:S01]  /*5af0*/  IMAD.HI.U32 R4, R3, R241, RZ ;  /* 0x000000f103047227 */ /* 0x000fe200078e00ff */
[----:B------:R-:W-:-:S02]  /*5b00*/  IADD3 R18, -R18, RZ, RZ ;  /* 0x000000ff12127210 */ /* 0x000fc40007ffe1ff */
[----:B------:R-:W-:Y:S01]  /*5b10*/  IABS R163, R24 ;  /* 0x0000001800a37213 */ /* 0x000fe20000000000 */
[----:B------:R-:W-:Y:S01]  /*5b20*/  @!P3 IMAD.IADD R137, R137, 0x1, -R0 ;  /* 0x000000018989b824 */ /* 0x000fe200078e0a00 */
[C---:B------:R-:W-:Y:S01]  /*5b30*/  ISETP.GT.U32.AND P3, PT, R0.reuse, R247, PT ;  /* 0x000000f70000720c */ /* 0x040fe20003f64070 */
[C---:B------:R-:W-:Y:S01]  /*5b40*/  IMAD R165, R0.reuse, R18, R165 ;  /* 0x0000001200a57224 */ /* 0x040fe200078e02a5 */
[----:B------:R-:W-:Y:S01]  /*5b50*/  ISETP.GT.U32.AND P2, PT, R0, R249, PT ;  /* 0x000000f90000720c */ /* 0x000fe20003f44070 */
[----:B------:R-:W-:Y:S01]  /*5b60*/  IMAD.HI.U32 R16, R3, R243, RZ ;  /* 0x000000f303107227 */ /* 0x000fe200078e00ff */
[----:B------:R-:W-:Y:S02]  /*5b70*/  @!P6 IADD3 R71, R71, -R0, RZ ;  /* 0x800000004747e210 */ /* 0x000fe40007ffe0ff */
[----:B------:R-:W-:Y:S01]  /*5b80*/  ISETP.GE.AND P6, PT, R22, RZ, PT ;  /* 0x000000ff1600720c */ /* 0x000fe20003fc6270 */
[----:B------:R-:W-:Y:S01]  /*5b90*/  @!P0 IMAD.MOV R69, RZ, RZ, -R69 ;  /* 0x000000ffff458224 */ /* 0x000fe200078e0a45 */
[----:B------:R-:W-:Y:S01]  /*5ba0*/  LOP3.LUT R22, R2, 0xfc, RZ, 0xfc, !PT ;  /* 0x000000fc02167812 */ /* 0x000fe200078efcff */
[----:B------:R-:W-:Y:S01]  /*5bb0*/  IMAD.HI.U32 R2, R3, R163, RZ ;  /* 0x000000a303027227 */ /* 0x000fe200078e00ff */
[----:B------:R-:W-:-:S02]  /*5bc0*/  ISETP.GT.U32.AND P1, PT, R0, R71, PT ;  /* 0x000000470000720c */ /* 0x000fc40003f24070 */
[C---:B------:R-:W-:Y:S01]  /*5bd0*/  ISETP.GT.U32.AND P0, PT, R0.reuse, R165, PT ;  /* 0x000000a50000720c */ /* 0x040fe20003f04070 */
[----:B------:R-:W-:Y:S01]  /*5be0*/  @!P3 IMAD.IADD R247, R247, 0x1, -R0 ;  /* 0x00000001f7f7b824 */ /* 0x000fe200078e0a00 */
[----:B------:R-:W-:Y:S01]  /*5bf0*/  ISETP.GT.U32.AND P3, PT, R0, R133, PT ;  /* 0x000000850000720c */ /* 0x000fe20003f64070 */
[----:B------:R-:W-:Y:S01]  /*5c00*/  IMAD.MOV R4, RZ, RZ, -R4 ;  /* 0x000000ffff047224 */ /* 0x000fe200078e0a04 */
[----:B------:R-:W-:Y:S01]  /*5c10*/  IADD3 R2, -R2, RZ, RZ ;  /* 0x000000ff02027210 */ /* 0x000fe20007ffe1ff */
[----:B------:R-:W-:Y:S01]  /*5c20*/  IMAD.MOV R16, RZ, RZ, -R16 ;  /* 0x000000ffff107224 */ /* 0x000fe200078e0a10 */
[----:B------:R-:W-:Y:S01]  /*5c30*/  IABS R20, R22 ;  /* 0x0000001600147213 */ /* 0x000fe20000000000 */
[----:B------:R-:W-:Y:S01]  /*5c40*/  IMAD.HI.U32 R18, R3, R161, RZ ;  /* 0x000000a103127227 */ /* 0x000fe200078e00ff */
[----:B------:R-:W-:-:S03]  /*5c50*/  ISETP.GT.U32.AND P5, PT, R0, R247, PT ;  /* 0x000000f70000720c */ /* 0x000fc60003fa4070 */
[----:B------:R-:W-:Y:S01]  /*5c60*/  IMAD R163, R0, R2, R163 ;  /* 0x0000000200a37224 */ /* 0x000fe200078e02a3 */
[----:B------:R-:W-:Y:S01]  /*5c70*/  @!P1 IADD3 R71, R71, -R0, RZ ;  /* 0x8000000047479210 */ /* 0x000fe20007ffe0ff */
[----:B------:R-:W-:-:S03]  /*5c80*/  IMAD.HI.U32 R3, R3, R20, RZ ;  /* 0x0000001403037227 */ /* 0x000fc600078e00ff */
[C---:B------:R-:W-:Y:S01]  /*5c90*/  ISETP.GT.U32.AND P1, PT, R0.reuse, R163, PT ;  /* 0x000000a30000720c */ /* 0x040fe20003f24070 */
[C---:B------:R-:W-:Y:S01]  /*5ca0*/  IMAD R241, R0.reuse, R4, R241 ;  /* 0x0000000400f17224 */ /* 0x040fe200078e02f1 */
[----:B------:R-:W-:Y:S01]  /*5cb0*/  IADD3 R3, -R3, RZ, RZ ;  /* 0x000000ff03037210 */ /* 0x000fe20007ffe1ff */
[C---:B------:R-:W-:Y:S02]  /*5cc0*/  IMAD R243, R0.reuse, R16, R243 ;  /* 0x0000001000f37224 */ /* 0x040fe400078e02f3 */
[----:B------:R-:W-:Y:S01]  /*5cd0*/  @!P4 IMAD.MOV R5, RZ, RZ, -R5 ;  /* 0x000000ffff05c224 */ /* 0x000fe200078e0a05 */
[C---:B------:R-:W-:Y:S01]  /*5ce0*/  ISETP.GT.U32.AND P4, PT, R0.reuse, R135, PT ;  /* 0x000000870000720c */ /* 0x040fe20003f84070 */
[----:B------:R-:W-:Y:S01]  /*5cf0*/  @!P6 IMAD.MOV R9, RZ, RZ, -R9 ;  /* 0x000000ffff09e224 */ /* 0x000fe200078e0a09 */
[C---:B------:R-:W-:Y:S01]  /*5d00*/  ISETP.GT.U32.AND P6, PT, R0.reuse, R137, PT ;  /* 0x000000890000720c */ /* 0x040fe20003fc4070 */
[--C-:B------:R-:W-:Y:S01]  /*5d10*/  @!P2 IMAD.IADD R249, R249, 0x1, -R0.reuse ;  /* 0x00000001f9f9a824 */ /* 0x100fe200078e0a00 */
[C---:B------:R-:W-:Y:S01]  /*5d20*/  ISETP.GT.U32.AND P2, PT, R0.reuse, R241, PT ;  /* 0x000000f10000720c */ /* 0x040fe20003f44070 */
[----:B------:R-:W-:Y:S01]  /*5d30*/  @!P3 IMAD.IADD R133, R133, 0x1, -R0 ;  /* 0x000000018585b824 */ /* 0x000fe200078e0a00 */
[----:B------:R-:W-:Y:S01]  /*5d40*/  ISETP.GT.U32.AND P3, PT, R0, R243, PT ;  /* 0x000000f30000720c */ /* 0x000fe20003f64070 */
[----:B------:R-:W-:-:S02]  /*5d50*/  IMAD.MOV R18, RZ, RZ, -R18 ;  /* 0x000000ffff127224 */ /* 0x000fc400078e0a12 */
[--C-:B------:R-:W-:Y:S01]  /*5d60*/  @!P0 IMAD.IADD R165, R165, 0x1, -R0.reuse ;  /* 0x00000001a5a58824 */ /* 0x100fe200078e0a00 */
[----:B------:R-:W-:Y:S01]  /*5d70*/  ISETP.GE.AND P0, PT, R28, RZ, PT ;  /* 0x000000ff1c00720c */ /* 0x000fe20003f06270 */
[----:B------:R-:W-:Y:S01]  /*5d80*/  @!P5 IMAD.IADD R247, R247, 0x1, -R0 ;  /* 0x00000001f7f7d824 */ /* 0x000fe200078e0a00 */
[----:B------:R-:W-:Y:S01]  /*5d90*/  ISETP.GE.AND P5, PT, R26, RZ, PT ;  /* 0x000000ff1a00720c */ /* 0x000fe20003fa6270 */
[C---:B------:R-:W-:Y:S02]  /*5da0*/  IMAD R161, R0.reuse, R18, R161 ;  /* 0x0000001200a17224 */ /* 0x040fe400078e02a1 */
[C---:B------:R-:W-:Y:S01]  /*5db0*/  IMAD R16, R0.reuse, R3, R20 ;  /* 0x0000000300107224 */ /* 0x040fe200078e0214 */
[----:B------:R-:W-:Y:S01]  /*5dc0*/  @!P6 IADD3 R137, R137, -R0, RZ ;  /* 0x800000008989e210 */ /* 0x000fe20007ffe0ff */
[--C-:B------:R-:W-:Y:S01]  /*5dd0*/  @!P4 IMAD.IADD R135, R135, 0x1, -R0.reuse ;  /* 0x000000018787c824 */ /* 0x100fe200078e0a00 */
[C---:B------:R-:W-:Y:S01]  /*5de0*/  ISETP.GT.U32.AND P4, PT, R0.reuse, R161, PT ;  /* 0x000000a10000720c */ /* 0x040fe20003f84070 */
[--C-:B------:R-:W-:Y:S01]  /*5df0*/  @!P1 IMAD.IADD R163, R163, 0x1, -R0.reuse ;  /* 0x00000001a3a39824 */ /* 0x100fe200078e0a00 */
[----:B------:R-:W-:Y:S01]  /*5e00*/  ISETP.GT.U32.AND P6, PT, R0, R16, PT ;  /* 0x000000100000720c */ /* 0x000fe20003fc4070 */
[----:B------:R-:W-:Y:S01]  /*5e10*/  @!P3 IMAD.IADD R243, R243, 0x1, -R0 ;  /* 0x00000001f3f3b824 */ /* 0x000fe200078e0a00 */
[----:B------:R-:W-:Y:S01]  /*5e20*/  ISETP.GE.AND P1, PT, R30, RZ, PT ;  /* 0x000000ff1e00720c */ /* 0x000fe20003f26270 */
[----:B------:R-:W-:Y:S01]  /*5e30*/  @!P0 IMAD.MOV R249, RZ, RZ, -R249 ;  /* 0x000000fffff98224 */ /* 0x000fe200078e0af9 */
[----:B------:R-:W-:Y:S01]  /*5e40*/  @!P2 IADD3 R241, R241, -R0, RZ ;  /* 0x80000000f1f1a210 */ /* 0x000fe20007ffe0ff */
[----:B------:R-:W2:Y:S01]  /*5e50*/  LDC.64 R2, c[0x0][0x230] ;  /* 0x00008c00ff027b82 */ /* 0x000ea20000000a00 */
[----:B------:R-:W-:-:S02]  /*5e60*/  ISETP.GE.AND P2, PT, R32, RZ, PT ;  /* 0x000000ff2000720c */ /* 0x000fc40003f46270 */
[----:B------:R-:W-:Y:S02]  /*5e70*/  ISETP.GE.AND P3, PT, R34, RZ, PT ;  /* 0x000000ff2200720c */ /* 0x000fe40003f66270 */
[----:B------:R-:W-:Y:S01]  /*5e80*/  ISETP.GT.U32.AND P0, PT, R0, R163, PT ;  /* 0x000000a30000720c */ /* 0x000fe20003f04070 */
[--C-:B------:R-:W-:Y:S01]  /*5e90*/  @!P4 IMAD.IADD R161, R161, 0x1, -R0.reuse ;  /* 0x00000001a1a1c824 */ /* 0x100fe200078e0a00 */
[----:B------:R-:W-:Y:S01]  /*5ea0*/  @!P5 IADD3 R71, -R71, RZ, RZ ;  /* 0x000000ff4747d210 */ /* 0x000fe20007ffe1ff */
[----:B------:R-:W-:Y:S01]  /*5eb0*/  @!P6 IMAD.IADD R16, R16, 0x1, -R0 ;  /* 0x000000011010e824 */ /* 0x000fe200078e0a00 */
[C---:B------:R-:W-:Y:S01]  /*5ec0*/  ISETP.GT.U32.AND P5, PT, R0.reuse, R165, PT ;  /* 0x000000a50000720c */ /* 0x040fe20003fa4070 */
[----:B------:R-:W-:Y:S01]  /*5ed0*/  @!P1 IMAD.MOV R133, RZ, RZ, -R133 ;  /* 0x000000ffff859224 */ /* 0x000fe200078e0a85 */
[C---:B------:R-:W-:Y:S02]  /*5ee0*/  ISETP.GT.U32.AND P1, PT, R0.reuse, R241, PT ;  /* 0x000000f10000720c */ /* 0x040fe40003f24070 */
[C---:B------:R-:W-:Y:S01]  /*5ef0*/  ISETP.GT.U32.AND P6, PT, R0.reuse, R161, PT ;  /* 0x000000a10000720c */ /* 0x040fe20003fc4070 */
[----:B------:R-:W-:Y:S01]  /*5f00*/  @!P2 IMAD.MOV R135, RZ, RZ, -R135 ;  /* 0x000000ffff87a224 */ /* 0x000fe200078e0a87 */
[----:B------:R-:W-:-:S02]  /*5f10*/  ISETP.GT.U32.AND P2, PT, R0, R243, PT ;  /* 0x000000f30000720c */ /* 0x000fc40003f44070 */
[----:B------:R-:W-:Y:S01]  /*5f20*/  @!P3 IADD3 R137, -R137, RZ, RZ ;  /* 0x000000ff8989b210 */ /* 0x000fe20007ffe1ff */
[--C-:B------:R-:W-:Y:S01]  /*5f30*/  @!P0 IMAD.IADD R163, R163, 0x1, -R0.reuse ;  /* 0x00000001a3a38824 */ /* 0x100fe200078e0a00 */
[----:B------:R-:W-:Y:S02]  /*5f40*/  ISETP.GT.U32.AND P3, PT, R0, R16, PT ;  /* 0x000000100000720c */ /* 0x000fe40003f64070 */
[----:B------:R-:W-:Y:S01]  /*5f50*/  ISETP.GE.AND P4, PT, R36, RZ, PT ;  /* 0x000000ff2400720c */ /* 0x000fe20003f86270 */
[--C-:B------:R-:W-:Y:S01]  /*5f60*/  @!P5 IMAD.IADD R165, R165, 0x1, -R0.reuse ;  /* 0x00000001a5a5d824 */ /* 0x100fe200078e0a00 */
[----:B------:R-:W-:Y:S01]  /*5f70*/  ISETP.GE.AND P0, PT, R40, RZ, PT ;  /* 0x000000ff2800720c */ /* 0x000fe20003f06270 */
[----:B--2---:R-:W-:Y:S01]  /*5f80*/  VIADD R168, R2, 0xffffffff ;  /* 0xffffffff02a87836 */ /* 0x004fe20000000000 */
[----:B------:R-:W-:Y:S01]  /*5f90*/  ISETP.GE.AND P5, PT, R24, RZ, PT ;  /* 0x000000ff1800720c */ /* 0x000fe20003fa6270 */
[--C-:B------:R-:W-:Y:S01]  /*5fa0*/  @!P6 IMAD.IADD R161, R161, 0x1, -R0.reuse ;  /* 0x00000001a1a1e824 */ /* 0x100fe200078e0a00 */
[----:B------:R-:W-:Y:S01]  /*5fb0*/  @!P1 IADD3 R241, R241, -R0, RZ ;  /* 0x80000000f1f19210 */ /* 0x000fe20007ffe0ff */
[----:B------:R-:W-:Y:S01]  /*5fc0*/  @!P2 IMAD.IADD R243, R243, 0x1, -R0 ;  /* 0x00000001f3f3a824 */ /* 0x000fe200078e0a00 */
[----:B------:R-:W-:-:S02]  /*5fd0*/  ISETP.GE.AND P1, PT, R42, RZ, PT ;  /* 0x000000ff2a00720c */ /* 0x000fc40003f26270 */
[----:B------:R-:W-:Y:S01]  /*5fe0*/  ISETP.GE.AND P2, PT, R44, RZ, PT ;  /* 0x000000ff2c00720c */ /* 0x000fe20003f46270 */
[----:B------:R-:W-:Y:S01]  /*5ff0*/  @!P3 IMAD.IADD R16, R16, 0x1, -R0 ;  /* 0x000000011010b824 */ /* 0x000fe200078e0a00 */
[----:B------:R-:W-:Y:S01]  /*6000*/  ISETP.GE.AND P6, PT, R22, RZ, PT ;  /* 0x000000ff1600720c */ /* 0x000fe20003fc6270 */
[----:B------:R-:W-:Y:S01]  /*6010*/  IMAD R0, R46, R157, RZ ;  /* 0x0000009d2e007224 */ /* 0x000fe200078e02ff */
[----:B------:R-:W-:Y:S01]  /*6020*/  ISETP.NE.AND P3, PT, R159, RZ, PT ;  /* 0x000000ff9f00720c */ /* 0x000fe20003f65270 */
[----:B------:R-:W-:Y:S01]  /*6030*/  @!P4 IMAD.MOV R247, RZ, RZ, -R247 ;  /* 0x000000fffff7c224 */ /* 0x000fe200078e0af7 */
[----:B------:R-:W-:Y:S01]  /*6040*/  ISETP.GE.AND P4, PT, R38, RZ, PT ;  /* 0x000000ff2600720c */ /* 0x000fe20003f86270 */
[----:B------:R-:W-:Y:S01]  /*6050*/  @!P0 IMAD.MOV R241, RZ, RZ, -R241 ;  /* 0x000000fffff18224 */ /* 0x000fe200078e0af1 */
[----:B------:R-:W-:Y:S01]  /*6060*/  ISETP.GE.AND P0, PT, R7, RZ, PT ;  /* 0x000000ff0700720c */ /* 0x000fe20003f06270 */
[----:B------:R-:W-:Y:S01]  /*6070*/  @!P5 IMAD.MOV R163, RZ, RZ, -R163 ;  /* 0x000000ffffa3d224 */ /* 0x000fe200078e0aa3 */
[----:B------:R-:W-:Y:S01]  /*6080*/  LEA R4, P5, R0, UR4, 0x2 ;  /* 0x0000000400047c11 */ /* 0x000fe2000f8a10ff */
[----:B------:R-:W-:Y:S01]  /*6090*/  @!P1 IMAD.MOV R243, RZ, RZ, -R243 ;  /* 0x000000fffff39224 */ /* 0x000fe200078e0af3 */
[----:B------:R-:W-:Y:S01]  /*60a0*/  SEL R155, R160, R155, !P3 ;  /* 0x0000009ba09b7207 */ /* 0x000fe20005800000 */
[----:B------:R-:W-:Y:S01]  /*60b0*/  @!P2 IMAD.MOV R161, RZ, RZ, -R161 ;  /* 0x000000ffffa1a224 */ /* 0x000fe200078e0aa1 */
[----:B------:R-:W-:Y:S01]  /*60c0*/  LEA.HI.X.SX32 R0, R0, UR5, 0x2, P5 ;  /* 0x0000000500007c11 */ /* 0x000fe2000a8f16ff */
[----:B------:R-:W-:Y:S01]  /*60d0*/  ULDC UR5, c[0x0][0x240] ;  /* 0x0000900000057ab9 */ /* 0x000fe20000000800 */
[----:B------:R-:W-:Y:S01]  /*60e0*/  MOV R159, R16 ;  /* 0x00000010009f7202 */ /* 0x000fe20000000f00 */
[----:B------:R-:W-:Y:S01]  /*60f0*/  IMAD R155, R155, UR5, RZ ;  /* 0x000000059b9b7c24 */ /* 0x000fe2000f8e02ff */
[C---:B------:R-:W-:Y:S01]  /*6100*/  SEL R239, R160.reuse, R239, !P3 ;  /* 0x000000efa0ef7207 */ /* 0x040fe20005800000 */
[----:B------:R-:W2:Y:S01]  /*6110*/  S2UR UR4, SR_CgaCtaId ;  /* 0x00000000000479c3 */ /* 0x000ea20000008800 */
[C---:B------:R-:W-:Y:S01]  /*6120*/  SEL R237, R160.reuse, R237, !P3 ;  /* 0x000000eda0ed7207 */ /* 0x040fe20005800000 */
[----:B------:R-:W-:Y:S01]  /*6130*/  @!P6 IMAD.MOV R159, RZ, RZ, -R159 ;  /* 0x000000ffff9fe224 */ /* 0x000fe200078e0a9f */
[----:B------:R-:W-:Y:S01]  /*6140*/  @!P4 IADD3 R165, -R165, RZ, RZ ;  /* 0x000000ffa5a5c210 */ /* 0x000fe20007ffe1ff */
[----:B------:R-:W-:Y:S01]  /*6150*/  @!P0 IMAD.MOV R167, RZ, RZ, -R167 ;  /* 0x000000ffffa78224 */ /* 0x000fe200078e0aa7 */
[C---:B------:R-:W-:Y:S01]  /*6160*/  SEL R11, R160.reuse, R11, !P3 ;  /* 0x0000000ba00b7207 */ /* 0x040fe20005800000 */
[----:B------:R-:W-:Y:S01]  /*6170*/  IMAD R239, R239, UR5, RZ ;  /* 0x00000005efef7c24 */ /* 0x000fe2000f8e02ff */
[C---:B------:R-:W-:Y:S01]  /*6180*/  SEL R124, R160.reuse, R123, !P3 ;  /* 0x0000007ba07c7207 */ /* 0x040fe20005800000 */
[----:B------:R-:W-:Y:S01]  /*6190*/  IMAD R237, R237, UR5, RZ ;  /* 0x00000005eded7c24 */ /* 0x000fe2000f8e02ff */
[----:B------:R-:W-:Y:S01]  /*61a0*/  LEA R154, P0, R155, R4, 0x2 ;  /* 0x000000049b9a7211 */ /* 0x000fe200078010ff */
[----:B------:R-:W-:Y:S01]  /*61b0*/  IMAD R11, R11, UR5, RZ ;  /* 0x000000050b0b7c24 */ /* 0x000fe2000f8e02ff */
[----:B------:R-:W-:Y:S01]  /*61c0*/  SEL R60, R160, R59, !P3 ;  /* 0x0000003ba03c7207 */ /* 0x000fe20005800000 */
[----:B------:R-:W-:Y:S01]  /*61d0*/  IMAD R124, R124, UR5, RZ ;  /* 0x000000057c7c7c24 */ /* 0x000fe2000f8e02ff */
[----:B------:R-:W-:-:S02]  /*61e0*/  SEL R123, R160, R125, !P3 ;  /* 0x0000007da07b7207 */ /* 0x000fc40005800000 */
[----:B------:R-:W-:Y:S01]  /*61f0*/  SEL R164, R160, R163, !P3 ;  /* 0x000000a3a0a47207 */ /* 0x000fe20005800000 */
[----:B------:R-:W-:Y:S01]  /*6200*/  IMAD R60, R60, UR5, RZ ;  /* 0x000000053c3c7c24 */ /* 0x000fe2000f8e02ff */
[----:B------:R-:W-:Y:S01]  /*6210*/  ISETP.GE.AND P1, PT, R8, RZ, PT ;  /* 0x000000ff0800720c */ /* 0x000fe20003f26270 */
[----:B------:R-:W-:Y:S01]  /*6220*/  IMAD R123, R123, UR5, RZ ;  /* 0x000000057b7b7c24 */ /* 0x000fe2000f8e02ff */
[----:B------:R-:W-:Y:S01]  /*6230*/  SEL R75, R160, R75, !P3 ;  /* 0x0000004ba04b7207 */ /* 0x000fe20005800000 */
[----:B------:R-:W-:Y:S01]  /*6240*/  IMAD R164, R164, UR5, RZ ;  /* 0x00000005a4a47c24 */ /* 0x000fe2000f8e02ff */
[C---:B------:R-:W-:Y:S02]  /*6250*/  SEL R139, R160.reuse, R139, !P3 ;  /* 0x0000008ba08b7207 */ /* 0x040fe40005800000 */
[C---:B------:R-:W-:Y:S01]  /*6260*/  SEL R77, R160.reuse, R77, !P3 ;  /* 0x0000004da04d7207 */ /* 0x040fe20005800000 */
[----:B------:R-:W-:Y:S01]  /*6270*/  IMAD R75, R75, UR5, RZ ;  /* 0x000000054b4b7c24 */ /* 0x000fe2000f8e02ff */
        /* <DEDUP_REMOVED lines=180> */
[----:B------:R-:W-:Y:S01]  /*6dc0*/  SEL R125, R160, R12, !P3 ;  /* 0x0000000ca07d7207 */ /* 0x000fe20005800000 */
[----:B------:R-:W-:Y:S01]  /*6dd0*/  IMAD R62, R62, UR5, RZ ;  /* 0x000000053e3e7c24 */ /* 0x000fe2000f8e02ff */
[----:B------:R-:W-:Y:S01]  /*6de0*/  SEL R61, R160, R61, !P3 ;  /* 0x0000003da03d7207 */ /* 0x000fe20005800000 */
        /* <DEDUP_REMOVED lines=51> */
[----:B------:R-:W-:Y:S01]  /*7120*/  LEA.HI.X.SX32 R155, R155, R0, 0x2, P0 ;  /* 0x000000009b9b7211 */ /* 0x000fe200000f16ff */
[----:B------:R-:W-:Y:S01]  /*7130*/  IMAD R161, R161, UR5, RZ ;  /* 0x00000005a1a17c24 */ /* 0x000fe2000f8e02ff */
[-C--:B------:R-:W-:Y:S01]  /*7140*/  LEA R250, P3, R239, R4.reuse, 0x2 ;  /* 0x00000004effa7211 */ /* 0x080fe200078610ff */
[----:B------:R-:W-:Y:S01]  /*7150*/  IMAD R160, R160, UR5, RZ ;  /* 0x00000005a0a07c24 */ /* 0x000fe2000f8e02ff */
[----:B-1----:R-:W-:Y:S01]  /*7160*/  LEA R6, P0, R237, R4, 0x2 ;  /* 0x00000004ed067211 */ /* 0x002fe200078010ff */
[----:B--2---:R-:W-:Y:S01]  /*7170*/  ULEA UR12, UR4, UR12, 0x18 ;  /* 0x0000000c040c7291 */ /* 0x004fe2000f8ec03f */
[----:B------:R-:W-:-:S02]  /*7180*/  LEA.HI.X.SX32 R251, R239, R0, 0x2, P3 ;  /* 0x00000000effb7211 */ /* 0x000fc400018f16ff */
[----:B------:R-:W-:Y:S01]  /*7190*/  LEA.HI.X.SX32 R7, R237, R0, 0x2, P0 ;  /* 0x00000000ed077211 */ /* 0x000fe200000f16ff */
[----:B------:R-:W-:Y:S01]  /*71a0*/  ULDC UR4, c[0x0][0x230] ;  /* 0x00008c0000047ab9 */ /* 0x000fe20000000800 */
[----:B------:R-:W-:Y:S01]  /*71b0*/  LEA R10, P6, R11, R4, 0x2 ;  /* 0x000000040b0a7211 */ /* 0x000fe200078c10ff */
[----:B------:R-:W-:Y:S01]  /*71c0*/  STL.64 [R1+0x458], R250 ;  /* 0x000458fa01007387 */ /* 0x000fe20000100a00 */
[----:B------:R-:W-:Y:S02]  /*71d0*/  ISETP.NE.AND P4, PT, R158, RZ, PT ;  /* 0x000000ff9e00720c */ /* 0x000fe40003f85270 */
[----:B------:R-:W-:Y:S01]  /*71e0*/  LOP3.LUT R158, RZ, R158, RZ, 0x33, !PT ;  /* 0x0000009eff9e7212 */ /* 0x000fe200078e33ff */
[----:B------:R1:W-:Y:S01]  /*71f0*/  STL.64 [R1+0x360], R6 ;  /* 0x0003600601007387 */ /* 0x0003e20000100a00 */
[-C--:B------:R-:W-:Y:S02]  /*7200*/  LEA R74, P2, R75, R4.reuse, 0x2 ;  /* 0x000000044b4a7211 */ /* 0x080fe400078410ff */
[----:B------:R-:W-:-:S02]  /*7210*/  LEA R240, P3, R235, R4, 0x2 ;  /* 0x00000004ebf07211 */ /* 0x000fc400078610ff */
[----:B------:R-:W-:Y:S02]  /*7220*/  LEA.HI.X.SX32 R11, R11, R0, 0x2, P6 ;  /* 0x000000000b0b7211 */ /* 0x000fe400030f16ff */
[----:B------:R-:W-:Y:S02]  /*7230*/  @!P1 IADD3 R245, -R245, RZ, RZ ;  /* 0x000000fff5f59210 */ /* 0x000fe40007ffe1ff */
[-C--:B------:R-:W-:Y:S02]  /*7240*/  LEA R76, P5, R77, R4.reuse, 0x2 ;  /* 0x000000044d4c7211 */ /* 0x080fe400078a10ff */
[----:B------:R-:W-:Y:S01]  /*7250*/  SEL R159, R158, R167, !P4 ;  /* 0x000000a79e9f7207 */ /* 0x000fe20006000000 */
[----:B------:R-:W-:Y:S01]  /*7260*/  VIADD R167, R2, 0xfffffffe ;  /* 0xfffffffe02a77836 */ /* 0x000fe20000000000 */
[----:B-1----:R-:W-:Y:S02]  /*7270*/  LEA R6, P6, R233, R4, 0x2 ;  /* 0x00000004e9067211 */ /* 0x002fe400078c10ff */
[-C--:B------:R-:W-:Y:S01]  /*7280*/  LEA.HI.X.SX32 R75, R75, R0.reuse, 0x2, P2 ;  /* 0x000000004b4b7211 */ /* 0x080fe200010f16ff */
[----:B------:R-:W-:Y:S01]  /*7290*/  IMAD R159, R159, R3, RZ ;  /* 0x000000039f9f7224 */ /* 0x000fe200078e02ff */
[----:B------:R-:W-:-:S02]  /*72a0*/  LEA.HI.X.SX32 R241, R235, R0, 0x2, P3 ;  /* 0x00000000ebf17211 */ /* 0x000fc400018f16ff */
[----:B------:R-:W-:Y:S02]  /*72b0*/  SEL R158, R158, R245, !P4 ;  /* 0x000000f59e9e7207 */ /* 0x000fe40006000000 */
[-C--:B------:R-:W-:Y:S01]  /*72c0*/  LEA R138, P1, R139, R4.reuse, 0x2 ;  /* 0x000000048b8a7211 */ /* 0x080fe200078210ff */
[----:B------:R-:W-:Y:S01]  /*72d0*/  STL.64 [R1+0x368], R240 ;  /* 0x000368f001007387 */ /* 0x000fe20000100a00 */
[----:B------:R-:W-:Y:S01]  /*72e0*/  LEA R12, P2, R13, R4, 0x2 ;  /* 0x000000040d0c7211 */ /* 0x000fe200078410ff */
[----:B------:R-:W-:Y:S01]  /*72f0*/  IMAD R3, R158, R3, RZ ;  /* 0x000000039e037224 */ /* 0x000fe200078e02ff */
[-C--:B------:R-:W-:Y:S02]  /*7300*/  LEA.HI.X.SX32 R77, R77, R0.reuse, 0x2, P5 ;  /* 0x000000004d4d7211 */ /* 0x080fe400028f16ff */
[----:B------:R-:W-:Y:S02]  /*7310*/  LEA.HI.X.SX32 R7, R233, R0, 0x2, P6 ;  /* 0x00000000e9077211 */ /* 0x000fe400030f16ff */
[----:B------:R-:W-:-:S02]  /*7320*/  LEA R140, P4, R141, R4, 0x2 ;  /* 0x000000048d8c7211 */ /* 0x000fc400078810ff */
[----:B------:R-:W-:Y:S01]  /*7330*/  LEA R16, P5, R17, R4, 0x2 ;  /* 0x0000000411107211 */ /* 0x000fe200078a10ff */
[----:B------:R1:W-:Y:S01]  /*7340*/  STL.64 [R1+0x370], R6 ;  /* 0x0003700601007387 */ /* 0x0003e20000100a00 */
[-C--:B------:R-:W-:Y:S02]  /*7350*/  LEA.HI.X.SX32 R139, R139, R0.reuse, 0x2, P1 ;  /* 0x000000008b8b7211 */ /* 0x080fe400008f16ff */
[----:B------:R-:W-:Y:S02]  /*7360*/  LEA.HI.X.SX32 R13, R13, R0, 0x2, P2 ;  /* 0x000000000d0d7211 */ /* 0x000fe400010f16ff */
[----:B------:R-:W-:Y:S02]  /*7370*/  LEA R78, P1, R79, R4, 0x2 ;  /* 0x000000044f4e7211 */ /* 0x000fe400078210ff */
[----:B------:R-:W-:Y:S02]  /*7380*/  LEA.HI.X.SX32 R141, R141, R0, 0x2, P4 ;  /* 0x000000008d8d7211 */ /* 0x000fe400020f16ff */
[----:B------:R-:W-:-:S02]  /*7390*/  LEA R236, P2, R231, R4, 0x2 ;  /* 0x00000004e7ec7211 */ /* 0x000fc400078410ff */
[----:B------:R-:W-:Y:S02]  /*73a0*/  LEA.HI.X.SX32 R17, R17, R0, 0x2, P5 ;  /* 0x0000000011117211 */ /* 0x000fe400028f16ff */
[-C--:B------:R-:W-:Y:S02]  /*73b0*/  LEA R80, P4, R81, R4.reuse, 0x2 ;  /* 0x0000000451507211 */ /* 0x080fe400078810ff */
[-C--:B-1----:R-:W-:Y:S02]  /*73c0*/  LEA R6, P5, R229, R4.reuse, 0x2 ;  /* 0x00000004e5067211 */ /* 0x082fe400078a10ff */
[----:B------:R-:W-:Y:S02]  /*73d0*/  LEA R142, P0, R143, R4, 0x2 ;  /* 0x000000048f8e7211 */ /* 0x000fe400078010ff */
[-C--:B------:R-:W-:Y:S02]  /*73e0*/  LEA.HI.X.SX32 R79, R79, R0.reuse, 0x2, P1 ;  /* 0x000000004f4f7211 */ /* 0x080fe400008f16ff */
[----:B------:R-:W-:-:S02]  /*73f0*/  LEA.HI.X.SX32 R237, R231, R0, 0x2, P2 ;  /* 0x00000000e7ed7211 */ /* 0x000fc400010f16ff */
[----:B------:R-:W-:Y:S02]  /*7400*/  LEA R18, P1, R19, R4, 0x2 ;  /* 0x0000000413127211 */ /* 0x000fe400078210ff */
[-C--:B------:R-:W-:Y:S01]  /*7410*/  LEA.HI.X.SX32 R81, R81, R0.reuse, 0x2, P4 ;  /* 0x0000000051517211 */ /* 0x080fe200020f16ff */
[----:B------:R-:W-:Y:S01]  /*7420*/  STL.64 [R1+0x378], R236 ;  /* 0x000378ec01007387 */ /* 0x000fe20000100a00 */
[----:B------:R-:W-:Y:S02]  /*7430*/  LEA.HI.X.SX32 R7, R229, R0, 0x2, P5 ;  /* 0x00000000e5077211 */ /* 0x000fe400028f16ff */
[-C--:B------:R-:W-:Y:S02]  /*7440*/  LEA R144, P3, R145, R4.reuse, 0x2 ;  /* 0x0000000491907211 */ /* 0x080fe400078610ff */
[----:B------:R-:W-:Y:S01]  /*7450*/  LEA R20, P4, R21, R4, 0x2 ;  /* 0x0000000415147211 */ /* 0x000fe200078810ff */
[----:B------:R1:W-:Y:S01]  /*7460*/  STL.64 [R1+0x380], R6 ;  /* 0x0003800601007387 */ /* 0x0003e20000100a00 */
[----:B------:R-:W-:-:S02]  /*7470*/  LEA.HI.X.SX32 R143, R143, R0, 0x2, P0 ;  /* 0x000000008f8f7211 */ /* 0x000fc400000f16ff */
[----:B------:R-:W-:Y:S02]  /*7480*/  LEA R82, P0, R83, R4, 0x2 ;  /* 0x0000000453527211 */ /* 0x000fe400078010ff */
[-C--:B------:R-:W-:Y:S02]  /*7490*/  LEA.HI.X.SX32 R19, R19, R0.reuse, 0x2, P1 ;  /* 0x0000000013137211 */ /* 0x080fe400008f16ff */
[----:B------:R-:W-:Y:S02]  /*74a0*/  LEA.HI.X.SX32 R145, R145, R0, 0x2, P3 ;  /* 0x0000000091917211 */ /* 0x000fe400018f16ff */
[----:B------:R-:W-:Y:S02]  /*74b0*/  LEA R232, P1, R227, R4, 0x2 ;  /* 0x00000004e3e87211 */ /* 0x000fe400078210ff */
[----:B------:R-:W-:Y:S02]  /*74c0*/  LEA.HI.X.SX32 R21, R21, R0, 0x2, P4 ;  /* 0x0000000015157211 */ /* 0x000fe400020f16ff */
[----:B------:R-:W-:-:S02]  /*74d0*/  LEA R84, P3, R85, R4, 0x2 ;  /* 0x0000000455547211 */ /* 0x000fc400078610ff */
[----:B-1----:R-:W-:Y:S02]  /*74e0*/  LEA R6, P4, R225, R4, 0x2 ;  /* 0x00000004e1067211 */ /* 0x002fe400078810ff */
[----:B------:R-:W-:Y:S02]  /*74f0*/  LEA.HI.X.SX32 R83, R83, R0, 0x2, P0 ;  /* 0x0000000053537211 */ /* 0x000fe400000f16ff */
[-C--:B------:R-:W-:Y:S02]  /*7500*/  LEA R146, P6, R147, R4.reuse, 0x2 ;  /* 0x0000000493927211 */ /* 0x080fe400078c10ff */
[----:B------:R-:W-:Y:S02]  /*7510*/  LEA R22, P0, R23, R4, 0x2 ;  /* 0x0000000417167211 */ /* 0x000fe400078010ff */
[-C--:B------:R-:W-:Y:S02]  /*7520*/  LEA.HI.X.SX32 R233, R227, R0.reuse, 0x2, P1 ;  /* 0x00000000e3e97211 */ /* 0x080fe400008f16ff */
[----:B------:R-:W-:-:S02]  /*7530*/  LEA.HI.X.SX32 R85, R85, R0, 0x2, P3 ;  /* 0x0000000055557211 */ /* 0x000fc400018f16ff */
[----:B------:R-:W-:Y:S01]  /*7540*/  LEA.HI.X.SX32 R7, R225, R0, 0x2, P4 ;  /* 0x00000000e1077211 */ /* 0x000fe200020f16ff */
[----:B------:R-:W-:Y:S01]  /*7550*/  STL.64 [R1+0x388], R232 ;  /* 0x000388e801007387 */ /* 0x000fe20000100a00 */
[-C--:B------:R-:W-:Y:S02]  /*7560*/  LEA R148, P2, R149, R4.reuse, 0x2 ;  /* 0x0000000495947211 */ /* 0x080fe400078410ff */
[----:B------:R-:W-:Y:S01]  /*7570*/  LEA R24, P3, R25, R4, 0x2 ;  /* 0x0000000419187211 */ /* 0x000fe200078610ff */
[----:B------:R1:W-:Y:S01]  /*7580*/  STL.64 [R1+0x390], R6 ;  /* 0x0003900601007387 */ /* 0x0003e20000100a00 */
[-C--:B------:R-:W-:Y:S02]  /*7590*/  LEA.HI.X.SX32 R147, R147, R0.reuse, 0x2, P6 ;  /* 0x0000000093937211 */ /* 0x080fe400030f16ff */
[----:B------:R-:W-:Y:S02]  /*75a0*/  LEA.HI.X.SX32 R23, R23, R0, 0x2, P0 ;  /* 0x0000000017177211 */ /* 0x000fe400000f16ff */
[----:B------:R-:W-:-:S02]  /*75b0*/  LEA R86, P6, R87, R4, 0x2 ;  /* 0x0000000457567211 */ /* 0x000fc400078c10ff */
[----:B------:R-:W-:Y:S02]  /*75c0*/  LEA R228, P0, R223, R4, 0x2 ;  /* 0x00000004dfe47211 */ /* 0x000fe400078010ff */
[----:B------:R-:W-:Y:S02]  /*75d0*/  LEA.HI.X.SX32 R149, R149, R0, 0x2, P2 ;  /* 0x0000000095957211 */ /* 0x000fe400010f16ff */
[----:B------:R-:W-:Y:S02]  /*75e0*/  LEA R234, P4, R221, R4, 0x2 ;  /* 0x00000004ddea7211 */ /* 0x000fe400078810ff */
[----:B------:R-:W-:Y:S02]  /*75f0*/  LEA.HI.X.SX32 R25, R25, R0, 0x2, P3 ;  /* 0x0000000019197211 */ /* 0x000fe400018f16ff */
[-C--:B------:R-:W-:Y:S02]  /*7600*/  LEA R88, P2, R89, R4.reuse, 0x2 ;  /* 0x0000000459587211 */ /* 0x080fe400078410ff */
[----:B-1----:R-:W-:-:S02]  /*7610*/  LEA R6, P3, R219, R4, 0x2 ;  /* 0x00000004db067211 */ /* 0x002fc400078610ff */
[-C--:B------:R-:W-:Y:S02]  /*7620*/  LEA.HI.X.SX32 R87, R87, R0.reuse, 0x2, P6 ;  /* 0x0000000057577211 */ /* 0x080fe400030f16ff */
[----:B------:R-:W-:Y:S02]  /*7630*/  LEA.HI.X.SX32 R229, R223, R0, 0x2, P0 ;  /* 0x00000000dfe57211 */ /* 0x000fe400000f16ff */
[-C--:B------:R-:W-:Y:S02]  /*7640*/  LEA R150, P5, R151, R4.reuse, 0x2 ;  /* 0x0000000497967211 */ /* 0x080fe400078a10ff */
[----:B------:R-:W-:Y:S01]  /*7650*/  LEA R26, P6, R27, R4, 0x2 ;  /* 0x000000041b1a7211 */ /* 0x000fe200078c10ff */
[----:B------:R-:W-:Y:S01]  /*7660*/  STL.64 [R1+0x398], R228 ;  /* 0x000398e401007387 */ /* 0x000fe20000100a00 */
[-C--:B------:R-:W-:Y:S02]  /*7670*/  LEA.HI.X.SX32 R235, R221, R0.reuse, 0x2, P4 ;  /* 0x00000000ddeb7211 */ /* 0x080fe400020f16ff */
[----:B------:R-:W-:-:S02]  /*7680*/  LEA.HI.X.SX32 R89, R89, R0, 0x2, P2 ;  /* 0x0000000059597211 */ /* 0x000fc400010f16ff */
[----:B------:R-:W-:Y:S01]  /*7690*/  LEA.HI.X.SX32 R7, R219, R0, 0x2, P3 ;  /* 0x00000000db077211 */ /* 0x000fe200018f16ff */
[----:B------:R-:W-:Y:S01]  /*76a0*/  STL.64 [R1+0x298], R234 ;  /* 0x000298ea01007387 */ /* 0x000fe20000100a00 */
[-C--:B------:R-:W-:Y:S02]  /*76b0*/  LEA R152, P1, R153, R4.reuse, 0x2 ;  /* 0x0000000499987211 */ /* 0x080fe400078210ff */
[----:B------:R-:W-:Y:S01]  /*76c0*/  LEA R28, P2, R29, R4, 0x2 ;  /* 0x000000041d1c7211 */ /* 0x000fe200078410ff */
[----:B------:R1:W-:Y:S01]  /*76d0*/  STL.64 [R1+0x3a0], R6 ;  /* 0x0003a00601007387 */ /* 0x0003e20000100a00 */
[----:B------:R-:W-:Y:S02]  /*76e0*/  LEA.HI.X.SX32 R151, R151, R0, 0x2, P5 ;  /* 0x0000000097977211 */ /* 0x000fe400028f16ff */
[----:B------:R-:W-:Y:S02]  /*76f0*/  LEA R236, P0, R217, R4, 0x2 ;  /* 0x00000004d9ec7211 */ /* 0x000fe400078010ff */
[----:B------:R-:W-:-:S02]  /*7700*/  LEA.HI.X.SX32 R27, R27, R0, 0x2, P6 ;  /* 0x000000001b1b7211 */ /* 0x000fc400030f16ff */
[-C--:B------:R-:W-:Y:S02]  /*7710*/  LEA R90, P5, R91, R4.reuse, 0x2 ;  /* 0x000000045b5a7211 */ /* 0x080fe400078a10ff */
[----:B------:R-:W-:Y:S02]  /*7720*/  LEA R224, P6, R215, R4, 0x2 ;  /* 0x00000004d7e07211 */ /* 0x000fe400078c10ff */
[----:B------:R-:W-:Y:S02]  /*7730*/  LEA.HI.X.SX32 R153, R153, R0, 0x2, P1 ;  /* 0x0000000099997211 */ /* 0x000fe400008f16ff */
[----:B------:R-:W-:Y:S02]  /*7740*/  LEA R238, P3, R213, R4, 0x2 ;  /* 0x00000004d5ee7211 */ /* 0x000fe400078610ff */
[----:B------:R-:W-:Y:S02]  /*7750*/  LEA.HI.X.SX32 R29, R29, R0, 0x2, P2 ;  /* 0x000000001d1d7211 */ /* 0x000fe400010f16ff */
[----:B------:R-:W-:-:S02]  /*7760*/  LEA R92, P1, R93, R4, 0x2 ;  /* 0x000000045d5c7211 */ /* 0x000fc400078210ff */
[----:B-1----:R-:W-:Y:S02]  /*7770*/  LEA R6, P2, R211, R4, 0x2 ;  /* 0x00000004d3067211 */ /* 0x002fe400078410ff */
[-C--:B------:R-:W-:Y:S02]  /*7780*/  LEA.HI.X.SX32 R237, R217, R0.reuse, 0x2, P0 ;  /* 0x00000000d9ed7211 */ /* 0x080fe400000f16ff */
[-C--:B------:R-:W-:Y:S02]  /*7790*/  LEA.HI.X.SX32 R91, R91, R0.reuse, 0x2, P5 ;  /* 0x000000005b5b7211 */ /* 0x080fe400028f16ff */
[----:B------:R-:W-:Y:S01]  /*77a0*/  LEA.HI.X.SX32 R225, R215, R0, 0x2, P6 ;  /* 0x00000000d7e17211 */ /* 0x000fe200030f16ff */
[----:B------:R-:W-:Y:S01]  /*77b0*/  STL.64 [R1+0x2a8], R236 ;  /* 0x0002a8ec01007387 */ /* 0x000fe20000100a00 */
[----:B------:R-:W-:Y:S02]  /*77c0*/  LEA R30, P5, R31, R4, 0x2 ;  /* 0x000000041f1e7211 */ /* 0x000fe400078a10ff */
[-C--:B------:R-:W-:Y:S01]  /*77d0*/  LEA.HI.X.SX32 R239, R213, R0.reuse, 0x2, P3 ;  /* 0x00000000d5ef7211 */ /* 0x080fe200018f16ff */
[----:B------:R-:W-:Y:S01]  /*77e0*/  STL.64 [R1+0x3a8], R224 ;  /* 0x0003a8e001007387 */ /* 0x000fe20000100a00 */
[----:B------:R-:W-:-:S02]  /*77f0*/  LEA.HI.X.SX32 R93, R93, R0, 0x2, P1 ;  /* 0x000000005d5d7211 */ /* 0x000fc400008f16ff */
[----:B------:R-:W-:Y:S01]  /*7800*/  LEA.HI.X.SX32 R7, R211, R0, 0x2, P2 ;  /* 0x00000000d3077211 */ /* 0x000fe200010f16ff */
[----:B------:R-:W-:Y:S01]  /*7810*/  STL.64 [R1+0x2b0], R238 ;  /* 0x0002b0ee01007387 */ /* 0x000fe20000100a00 */
[-C--:B------:R-:W-:Y:S02]  /*7820*/  LEA R32, P1, R33, R4.reuse, 0x2 ;  /* 0x0000000421207211 */ /* 0x080fe400078210ff */
[----:B------:R-:W-:Y:S01]  /*7830*/  LEA R240, P6, R209, R4, 0x2 ;  /* 0x00000004d1f07211 */ /* 0x000fe200078c10ff */
[----:B------:R1:W-:Y:S01]  /*7840*/  STL.64 [R1+0x3b0], R6 ;  /* 0x0003b00601007387 */ /* 0x0003e20000100a00 */
[----:B------:R-:W-:Y:S02]  /*7850*/  LEA.HI.X.SX32 R31, R31, R0, 0x2, P5 ;  /* 0x000000001f1f7211 */ /* 0x000fe400028f16ff */
[-C--:B------:R-:W-:Y:S02]  /*7860*/  LEA R94, P4, R95, R4.reuse, 0x2 ;  /* 0x000000045f5e7211 */ /* 0x080fe400078810ff */
[----:B------:R-:W-:-:S02]  /*7870*/  LEA R216, P5, R207, R4, 0x2 ;  /* 0x00000004cfd87211 */ /* 0x000fc400078a10ff */
[----:B------:R-:W-:Y:S02]  /*7880*/  LEA R244, P2, R205, R4, 0x2 ;  /* 0x00000004cdf47211 */ /* 0x000fe400078410ff */
[----:B------:R-:W-:Y:S02]  /*7890*/  LEA.HI.X.SX32 R33, R33, R0, 0x2, P1 ;  /* 0x0000000021217211 */ /* 0x000fe400008f16ff */
[-C--:B------:R-:W-:Y:S02]  /*78a0*/  LEA R96, P0, R97, R4.reuse, 0x2 ;  /* 0x0000000461607211 */ /* 0x080fe400078010ff */
[----:B-1----:R-:W-:Y:S02]  /*78b0*/  LEA R6, P1, R203, R4, 0x2 ;  /* 0x00000004cb067211 */ /* 0x002fe400078210ff */
[-C--:B------:R-:W-:Y:S02]  /*78c0*/  LEA.HI.X.SX32 R241, R209, R0.reuse, 0x2, P6 ;  /* 0x00000000d1f17211 */ /* 0x080fe400030f16ff */
[----:B------:R-:W-:-:S02]  /*78d0*/  LEA.HI.X.SX32 R95, R95, R0, 0x2, P4 ;  /* 0x000000005f5f7211 */ /* 0x000fc400020f16ff */
[----:B------:R-:W-:Y:S01]  /*78e0*/  LEA.HI.X.SX32 R217, R207, R0, 0x2, P5 ;  /* 0x00000000cfd97211 */ /* 0x000fe200028f16ff */
[----:B------:R-:W-:Y:S01]  /*78f0*/  STL.64 [R1+0x2b8], R240 ;  /* 0x0002b8f001007387 */ /* 0x000fe20000100a00 */
[----:B------:R-:W-:Y:S02]  /*7900*/  LEA R34, P4, R35, R4, 0x2 ;  /* 0x0000000423227211 */ /* 0x000fe400078810ff */
[-C--:B------:R-:W-:Y:S01]  /*7910*/  LEA.HI.X.SX32 R245, R205, R0.reuse, 0x2, P2 ;  /* 0x00000000cdf57211 */ /* 0x080fe200010f16ff */
[----:B------:R1:W-:Y:S01]  /*7920*/  STL.64 [R1+0x3b8], R216 ;  /* 0x0003b8d801007387 */ /* 0x0003e20000100a00 */
[-C--:B------:R-:W-:Y:S02]  /*7930*/  LEA.HI.X.SX32 R97, R97, R0.reuse, 0x2, P0 ;  /* 0x0000000061617211 */ /* 0x080fe400000f16ff */
[----:B------:R-:W-:Y:S01]  /*7940*/  LEA.HI.X.SX32 R7, R203, R0, 0x2, P1 ;  /* 0x00000000cb077211 */ /* 0x000fe200008f16ff */
[----:B------:R-:W-:Y:S01]  /*7950*/  STL.64 [R1+0x2c0], R244 ;  /* 0x0002c0f401007387 */ /* 0x000fe20000100a00 */
[----:B------:R-:W-:-:S02]  /*7960*/  LEA R36, P0, R37, R4, 0x2 ;  /* 0x0000000425247211 */ /* 0x000fc400078010ff */
[----:B------:R-:W-:Y:S01]  /*7970*/  LEA R232, P5, R201, R4, 0x2 ;  /* 0x00000004c9e87211 */ /* 0x000fe200078a10ff */
[----:B------:R2:W-:Y:S01]  /*7980*/  STL.64 [R1+0x3c0], R6 ;  /* 0x0003c00601007387 */ /* 0x0005e20000100a00 */
[----:B------:R-:W-:Y:S02]  /*7990*/  LEA.HI.X.SX32 R35, R35, R0, 0x2, P4 ;  /* 0x0000000023237211 */ /* 0x000fe400020f16ff */
[-C--:B------:R-:W-:Y:S01]  /*79a0*/  LEA R98, P3, R99, R4.reuse, 0x2 ;  /* 0x0000000463627211 */ /* 0x080fe200078610ff */
[----:B-1----:R-:W-:Y:S01]  /*79b0*/  IMAD R216, R156, 0x38, RZ ;  /* 0x000000389cd87824 */ /* 0x002fe200078e02ff */
[-C--:B------:R-:W-:Y:S02]  /*79c0*/  LEA R208, P4, R199, R4.reuse, 0x2 ;  /* 0x00000004c7d07211 */ /* 0x080fe400078810ff */
[----:B------:R-:W-:Y:S02]  /*79d0*/  LEA R242, P1, R197, R4, 0x2 ;  /* 0x00000004c5f27211 */ /* 0x000fe400078210ff */
[----:B------:R-:W-:-:S02]  /*79e0*/  LEA.HI.X.SX32 R37, R37, R0, 0x2, P0 ;  /* 0x0000000025257211 */ /* 0x000fc400000f16ff */
[-C--:B------:R-:W-:Y:S02]  /*79f0*/  LEA R100, P6, R101, R4.reuse, 0x2 ;  /* 0x0000000465647211 */ /* 0x080fe400078c10ff */
[----:B--2---:R-:W-:Y:S02]  /*7a00*/  LEA R6, P0, R195, R4, 0x2 ;  /* 0x00000004c3067211 */ /* 0x004fe400078010ff */
[-C--:B------:R-:W-:Y:S02]  /*7a10*/  LEA.HI.X.SX32 R233, R201, R0.reuse, 0x2, P5 ;  /* 0x00000000c9e97211 */ /* 0x080fe400028f16ff */
[-C--:B------:R-:W-:Y:S02]  /*7a20*/  LEA.HI.X.SX32 R99, R99, R0.reuse, 0x2, P3 ;  /* 0x0000000063637211 */ /* 0x080fe400018f16ff */
[----:B------:R-:W-:Y:S01]  /*7a30*/  LEA.HI.X.SX32 R209, R199, R0, 0x2, P4 ;  /* 0x00000000c7d17211 */ /* 0x000fe200020f16ff */
[----:B------:R-:W-:Y:S01]  /*7a40*/  STL.64 [R1+0x2c8], R232 ;  /* 0x0002c8e801007387 */ /* 0x000fe20000100a00 */
[----:B------:R-:W-:-:S02]  /*7a50*/  LEA R38, P3, R39, R4, 0x2 ;  /* 0x0000000427267211 */ /* 0x000fc400078610ff */
[-C--:B------:R-:W-:Y:S01]  /*7a60*/  LEA.HI.X.SX32 R243, R197, R0.reuse, 0x2, P1 ;  /* 0x00000000c5f37211 */ /* 0x080fe200008f16ff */
[----:B------:R1:W-:Y:S01]  /*7a70*/  STL.64 [R1+0x3c8], R208 ;  /* 0x0003c8d001007387 */ /* 0x0003e20000100a00 */
[-C--:B------:R-:W-:Y:S02]  /*7a80*/  LEA.HI.X.SX32 R101, R101, R0.reuse, 0x2, P6 ;  /* 0x0000000065657211 */ /* 0x080fe400030f16ff */
[----:B------:R-:W-:Y:S01]  /*7a90*/  LEA.HI.X.SX32 R7, R195, R0, 0x2, P0 ;  /* 0x00000000c3077211 */ /* 0x000fe200000f16ff */
[----:B------:R-:W-:Y:S01]  /*7aa0*/  STL.64 [R1+0x2d0], R242 ;  /* 0x0002d0f201007387 */ /* 0x000fe20000100a00 */
[-C--:B------:R-:W-:Y:S02]  /*7ab0*/  LEA R40, P6, R41, R4.reuse, 0x2 ;  /* 0x0000000429287211 */ /* 0x080fe400078c10ff */
[----:B------:R-:W-:Y:S01]  /*7ac0*/  LEA R202, P4, R193, R4, 0x2 ;  /* 0x00000004c1ca7211 */ /* 0x000fe200078810ff */
[----:B------:R2:W-:Y:S01]  /*7ad0*/  STL.64 [R1+0x3d0], R6 ;  /* 0x0003d00601007387 */ /* 0x0005e20000100a00 */
[----:B------:R-:W-:-:S02]  /*7ae0*/  LEA.HI.X.SX32 R39, R39, R0, 0x2, P3 ;  /* 0x0000000027277211 */ /* 0x000fc400018f16ff */
[-C--:B------:R-:W-:Y:S01]  /*7af0*/  LEA R102, P2, R103, R4.reuse, 0x2 ;  /* 0x0000000467667211 */ /* 0x080fe200078410ff */
[----:B-1----:R-:W-:Y:S01]  /*7b00*/  IMAD R208, R156, 0x36, RZ ;  /* 0x000000369cd07824 */ /* 0x002fe200078e02ff */
[-C--:B------:R-:W-:Y:S02]  /*7b10*/  LEA R200, P3, R191, R4.reuse, 0x2 ;  /* 0x00000004bfc87211 */ /* 0x080fe400078610ff */
[----:B------:R-:W-:Y:S02]  /*7b20*/  LEA R228, P0, R189, R4, 0x2 ;  /* 0x00000004bde47211 */ /* 0x000fe400078010ff */
[----:B------:R-:W-:Y:S02]  /*7b30*/  LEA.HI.X.SX32 R41, R41, R0, 0x2, P6 ;  /* 0x0000000029297211 */ /* 0x000fe400030f16ff */
[-C--:B------:R-:W-:Y:S02]  /*7b40*/  LEA R104, P5, R105, R4.reuse, 0x2 ;  /* 0x0000000469687211 */ /* 0x080fe400078a10ff */
[----:B--2---:R-:W-:-:S02]  /*7b50*/  LEA R6, P6, R187, R4, 0x2 ;  /* 0x00000004bb067211 */ /* 0x004fc400078c10ff */
[-C--:B------:R-:W-:Y:S02]  /*7b60*/  LEA.HI.X.SX32 R203, R193, R0.reuse, 0x2, P4 ;  /* 0x00000000c1cb7211 */ /* 0x080fe400020f16ff */
[-C--:B------:R-:W-:Y:S02]  /*7b70*/  LEA.HI.X.SX32 R103, R103, R0.reuse, 0x2, P2 ;  /* 0x0000000067677211 */ /* 0x080fe400010f16ff */
[----:B------:R-:W-:Y:S01]  /*7b80*/  LEA.HI.X.SX32 R201, R191, R0, 0x2, P3 ;  /* 0x00000000bfc97211 */ /* 0x000fe200018f16ff */
[----:B------:R-:W-:Y:S01]  /*7b90*/  STL.64 [R1+0x2d8], R202 ;  /* 0x0002d8ca01007387 */ /* 0x000fe20000100a00 */
[----:B------:R-:W-:Y:S02]  /*7ba0*/  LEA R42, P2, R43, R4, 0x2 ;  /* 0x000000042b2a7211 */ /* 0x000fe400078410ff */
[-C--:B------:R-:W-:Y:S01]  /*7bb0*/  LEA.HI.X.SX32 R229, R189, R0.reuse, 0x2, P0 ;  /* 0x00000000bde57211 */ /* 0x080fe200000f16ff */
[----:B------:R1:W-:Y:S01]  /*7bc0*/  STL.64 [R1+0x3d8], R200 ;  /* 0x0003d8c801007387 */ /* 0x0003e20000100a00 */
[----:B------:R-:W-:-:S02]  /*7bd0*/  LEA.HI.X.SX32 R105, R105, R0, 0x2, P5 ;  /* 0x0000000069697211 */ /* 0x000fc400028f16ff */
[----:B------:R-:W-:Y:S01]  /*7be0*/  LEA.HI.X.SX32 R7, R187, R0, 0x2, P6 ;  /* 0x00000000bb077211 */ /* 0x000fe200030f16ff */
[----:B------:R-:W-:Y:S01]  /*7bf0*/  STL.64 [R1+0x2e0], R228 ;  /* 0x0002e0e401007387 */ /* 0x000fe20000100a00 */
[-C--:B------:R-:W-:Y:S02]  /*7c00*/  LEA R44, P5, R45, R4.reuse, 0x2 ;  /* 0x000000042d2c7211 */ /* 0x080fe400078a10ff */
[----:B------:R-:W-:Y:S01]  /*7c10*/  LEA R226, P3, R185, R4, 0x2 ;  /* 0x00000004b9e27211 */ /* 0x000fe200078610ff */
[----:B------:R2:W-:Y:S01]  /*7c20*/  STL.64 [R1+0x3e0], R6 ;  /* 0x0003e00601007387 */ /* 0x0005e20000100a00 */
[----:B------:R-:W-:Y:S02]  /*7c30*/  LEA.HI.X.SX32 R43, R43, R0, 0x2, P2 ;  /* 0x000000002b2b7211 */ /* 0x000fe400010f16ff */
[-C--:B------:R-:W-:Y:S01]  /*7c40*/  LEA R106, P1, R107, R4.reuse, 0x2 ;  /* 0x000000046b6a7211 */ /* 0x080fe200078210ff */
[----:B-1----:R-:W-:Y:S01]  /*7c50*/  IMAD R200, R156, 0x34, RZ ;  /* 0x000000349cc87824 */ /* 0x002fe200078e02ff */
[----:B------:R-:W-:-:S02]  /*7c60*/  LEA R192, P2, R183, R4, 0x2 ;  /* 0x00000004b7c07211 */ /* 0x000fc400078410ff */
[----:B------:R-:W-:Y:S02]  /*7c70*/  LEA R224, P6, R181, R4, 0x2 ;  /* 0x00000004b5e07211 */ /* 0x000fe400078c10ff */
[----:B------:R-:W-:Y:S02]  /*7c80*/  LEA.HI.X.SX32 R45, R45, R0, 0x2, P5 ;  /* 0x000000002d2d7211 */ /* 0x000fe400028f16ff */
[-C--:B------:R-:W-:Y:S02]  /*7c90*/  LEA R108, P4, R109, R4.reuse, 0x2 ;  /* 0x000000046d6c7211 */ /* 0x080fe400078810ff */
[----:B--2---:R-:W-:Y:S02]  /*7ca0*/  LEA R6, P5, R179, R4, 0x2 ;  /* 0x00000004b3067211 */ /* 0x004fe400078a10ff */
        /* <DEDUP_REMOVED lines=11> */
[-C--:B------:R-:W-:Y:S01]  /*7d60*/  LEA R48, P4, R49, R4.reuse, 0x2 ;  /* 0x0000000431307211 */ /* 0x080fe200078810ff */
[----:B------:R2:W-:Y:S01]  /*7d70*/  STL.64 [R1+0x3f0], R6 ;  /* 0x0003f00601007387 */ /* 0x0005e20000100a00 */
[----:B------:R-:W-:Y:S02]  /*7d80*/  LEA R222, P2, R177, R4, 0x2 ;  /* 0x00000004b1de7211 */ /* 0x000fe400078410ff */
[----:B------:R-:W-:Y:S01]  /*7d90*/  LEA.HI.X.SX32 R47, R47, R0, 0x2, P1 ;  /* 0x000000002f2f7211 */ /* 0x000fe200008f16ff */
[----:B-1----:R-:W-:Y:S01]  /*7da0*/  IMAD R192, R156, 0x32, RZ ;  /* 0x000000329cc07824 */ /* 0x002fe200078e02ff */
[----:B------:R-:W-:Y:S02]  /*7db0*/  LEA R184, P1, R175, R4, 0x2 ;  /* 0x00000004afb87211 */ /* 0x000fe400078210ff */
[----:B------:R-:W-:Y:S02]  /*7dc0*/  LEA.HI.X.SX32 R111, R111, R0, 0x2, P0 ;  /* 0x000000006f6f7211 */ /* 0x000fe400000f16ff */
[----:B------:R-:W-:-:S02]  /*7dd0*/  LEA R220, P5, R173, R4, 0x2 ;  /* 0x00000004addc7211 */ /* 0x000fc400078a10ff */
[----:B------:R-:W-:Y:S02]  /*7de0*/  LEA.HI.X.SX32 R49, R49, R0, 0x2, P4 ;  /* 0x0000000031317211 */ /* 0x000fe400020f16ff */
[-C--:B------:R-:W-:Y:S02]  /*7df0*/  LEA R112, P3, R113, R4.reuse, 0x2 ;  /* 0x0000000471707211 */ /* 0x080fe400078610ff */
[-C--:B------:R-:W-:Y:S02]  /*7e00*/  LEA R50, P0, R51, R4.reuse, 0x2 ;  /* 0x0000000433327211 */ /* 0x080fe400078010ff */
[----:B--2---:R-:W-:Y:S02]  /*7e10*/  LEA R6, P4, R171, R4, 0x2 ;  /* 0x00000004ab067211 */ /* 0x004fe400078810ff */
[-C--:B------:R-:W-:Y:S02]  /*7e20*/  LEA.HI.X.SX32 R223, R177, R0.reuse, 0x2, P2 ;  /* 0x00000000b1df7211 */ /* 0x080fe400010f16ff */
[----:B------:R-:W-:-:S02]  /*7e30*/  LEA.HI.X.SX32 R185, R175, R0, 0x2, P1 ;  /* 0x00000000afb97211 */ /* 0x000fc400008f16ff */
[-C--:B------:R-:W-:Y:S01]  /*7e40*/  LEA.HI.X.SX32 R221, R173, R0.reuse, 0x2, P5 ;  /* 0x00000000addd7211 */ /* 0x080fe200028f16ff */
[----:B------:R-:W-:Y:S01]  /*7e50*/  STL.64 [R1+0x2f8], R222 ;  /* 0x0002f8de01007387 */ /* 0x000fe20000100a00 */
[-C--:B------:R-:W-:Y:S02]  /*7e60*/  LEA.HI.X.SX32 R113, R113, R0.reuse, 0x2, P3 ;  /* 0x0000000071717211 */ /* 0x080fe400018f16ff */
[-C--:B------:R-:W-:Y:S01]  /*7e70*/  LEA.HI.X.SX32 R51, R51, R0.reuse, 0x2, P0 ;  /* 0x0000000033337211 */ /* 0x080fe200000f16ff */
[----:B------:R1:W-:Y:S01]  /*7e80*/  STL.64 [R1+0x3f8], R184 ;  /* 0x0003f8b801007387 */ /* 0x0003e20000100a00 */
[----:B------:R-:W-:Y:S02]  /*7e90*/  LEA.HI.X.SX32 R7, R171, R0, 0x2, P4 ;  /* 0x00000000ab077211 */ /* 0x000fe400020f16ff */
[-C--:B------:R-:W-:Y:S01]  /*7ea0*/  LEA R52, P3, R53, R4.reuse, 0x2 ;  /* 0x0000000435347211 */ /* 0x080fe200078610ff */
[----:B------:R-:W-:Y:S01]  /*7eb0*/  STL.64 [R1+0x300], R220 ;  /* 0x000300dc01007387 */ /* 0x000fe20000100a00 */
[----:B------:R-:W-:-:S02]  /*7ec0*/  LEA R176, P0, R131, R4, 0x2 ;  /* 0x0000000483b07211 */ /* 0x000fc400078010ff */
[-C--:B------:R-:W-:Y:S01]  /*7ed0*/  LEA R114, P6, R115, R4.reuse, 0x2 ;  /* 0x0000000473727211 */ /* 0x080fe200078c10ff */
[----:B------:R2:W-:Y:S01]  /*7ee0*/  STL.64 [R1+0x400], R6 ;  /* 0x0004000601007387 */ /* 0x0005e20000100a00 */
[-C--:B------:R-:W-:Y:S02]  /*7ef0*/  LEA R218, P1, R169, R4.reuse, 0x2 ;  /* 0x00000004a9da7211 */ /* 0x080fe400078210ff */
[----:B------:R-:W-:Y:S01]  /*7f00*/  LEA R178, P4, R129, R4, 0x2 ;  /* 0x0000000481b27211 */ /* 0x000fe200078810ff */
[----:B-1----:R-:W-:Y:S01]  /*7f10*/  IMAD R184, R156, 0x30, RZ ;  /* 0x000000309cb87824 */ /* 0x002fe200078e02ff */
[-C--:B------:R-:W-:Y:S02]  /*7f20*/  LEA.HI.X.SX32 R53, R53, R0.reuse, 0x2, P3 ;  /* 0x0000000035357211 */ /* 0x080fe400018f16ff */
[----:B------:R-:W-:Y:S02]  /*7f30*/  LEA.HI.X.SX32 R177, R131, R0, 0x2, P0 ;  /* 0x0000000083b17211 */ /* 0x000fe400000f16ff */
[----:B------:R-:W-:-:S02]  /*7f40*/  LEA R116, P2, R117, R4, 0x2 ;  /* 0x0000000475747211 */ /* 0x000fc400078410ff */
[----:B------:R-:W-:Y:S01]  /*7f50*/  LEA.HI.X.SX32 R115, R115, R0, 0x2, P6 ;  /* 0x0000000073737211 */ /* 0x000fe200030f16ff */
[----:B------:R1:W-:Y:S01]  /*7f60*/  STL.64 [R1+0x408], R176 ;  /* 0x000408b001007387 */ /* 0x0003e20000100a00 */
[-C--:B--2---:R-:W-:Y:S02]  /*7f70*/  LEA R6, P3, R121, R4.reuse, 0x2 ;  /* 0x0000000479067211 */ /* 0x084fe400078610ff */
[----:B------:R-:W-:Y:S02]  /*7f80*/  LEA R54, P6, R55, R4, 0x2 ;  /* 0x0000000437367211 */ /* 0x000fe400078c10ff */
[-C--:B------:R-:W-:Y:S02]  /*7f90*/  LEA.HI.X.SX32 R219, R169, R0.reuse, 0x2, P1 ;  /* 0x00000000a9db7211 */ /* 0x080fe400008f16ff */
[-C--:B------:R-:W-:Y:S02]  /*7fa0*/  LEA.HI.X.SX32 R179, R129, R0.reuse, 0x2, P4 ;  /* 0x0000000081b37211 */ /* 0x080fe400020f16ff */
[-C--:B------:R-:W-:Y:S01]  /*7fb0*/  LEA.HI.X.SX32 R117, R117, R0.reuse, 0x2, P2 ;  /* 0x0000000075757211 */ /* 0x080fe200010f16ff */
[----:B------:R-:W-:Y:S01]  /*7fc0*/  STL.64 [R1+0x308], R218 ;  /* 0x000308da01007387 */ /* 0x000fe20000100a00 */
[----:B------:R-:W-:-:S02]  /*7fd0*/  LEA.HI.X.SX32 R7, R121, R0, 0x2, P3 ;  /* 0x0000000079077211 */ /* 0x000fc400018f16ff */
[-C--:B------:R-:W-:Y:S01]  /*7fe0*/  LEA R56, P2, R57, R4.reuse, 0x2 ;  /* 0x0000000439387211 */ /* 0x080fe200078410ff */
[----:B------:R-:W-:Y:S01]  /*7ff0*/  STL.64 [R1+0x310], R178 ;  /* 0x000310b201007387 */ /* 0x000fe20000100a00 */
[----:B-1----:R-:W-:Y:S02]  /*8000*/  LEA R176, P0, R124, R4, 0x2 ;  /* 0x000000047cb07211 */ /* 0x002fe400078010ff */
[----:B------:R-:W-:Y:S01]  /*8010*/  LEA.HI.X.SX32 R55, R55, R0, 0x2, P6 ;  /* 0x0000000037377211 */ /* 0x000fe200030f16ff */
[----:B------:R1:W-:Y:S01]  /*8020*/  STL.64 [R1+0x410], R6 ;  /* 0x0004100601007387 */ /* 0x0003e20000100a00 */
[-C--:B------:R-:W-:Y:S02]  /*8030*/  LEA R118, P5, R119, R4.reuse, 0x2 ;  /* 0x0000000477767211 */ /* 0x080fe400078a10ff */
[-C--:B------:R-:W-:Y:S02]  /*8040*/  LEA R174, P6, R123, R4.reuse, 0x2 ;  /* 0x000000047bae7211 */ /* 0x080fe400078c10ff */
[----:B------:R-:W-:-:S02]  /*8050*/  LEA R130, P3, R126, R4, 0x2 ;  /* 0x000000047e827211 */ /* 0x000fc400078610ff */
[-C--:B------:R-:W-:Y:S02]  /*8060*/  LEA.HI.X.SX32 R57, R57, R0.reuse, 0x2, P2 ;  /* 0x0000000039397211 */ /* 0x080fe400010f16ff */
[----:B------:R-:W-:Y:S02]  /*8070*/  LEA.HI.X.SX32 R177, R124, R0, 0x2, P0 ;  /* 0x000000007cb17211 */ /* 0x000fe400000f16ff */
[----:B------:R-:W-:Y:S02]  /*8080*/  LEA R120, P1, R60, R4, 0x2 ;  /* 0x000000043c787211 */ /* 0x000fe400078210ff */
[----:B------:R-:W-:Y:S01]  /*8090*/  LEA.HI.X.SX32 R119, R119, R0, 0x2, P5 ;  /* 0x0000000077777211 */ /* 0x000fe200028f16ff */
[----:B------:R2:W-:Y:S01]  /*80a0*/  STL.64 [R1+0x318], R176 ;  /* 0x000318b001007387 */ /* 0x0005e20000100a00 */
[----:B-1----:R-:W-:Y:S02]  /*80b0*/  LEA R6, P2, R125, R4, 0x2 ;  /* 0x000000047d067211 */ /* 0x002fe400078410ff */
[----:B------:R-:W-:-:S02]  /*80c0*/  LEA.HI.X.SX32 R175, R123, R0, 0x2, P6 ;  /* 0x000000007baf7211 */ /* 0x000fc400030f16ff */
[----:B------:R-:W-:Y:S02]  /*80d0*/  LEA R58, P5, R59, R4, 0x2 ;  /* 0x000000043b3a7211 */ /* 0x000fe400078a10ff */
[-C--:B------:R-:W-:Y:S01]  /*80e0*/  LEA.HI.X.SX32 R131, R126, R0.reuse, 0x2, P3 ;  /* 0x000000007e837211 */ /* 0x080fe200018f16ff */
[----:B------:R1:W-:Y:S01]  /*80f0*/  STL.64 [R1+0x418], R174 ;  /* 0x000418ae01007387 */ /* 0x0003e20000100a00 */
[-C--:B------:R-:W-:Y:S02]  /*8100*/  LEA.HI.X.SX32 R121, R60, R0.reuse, 0x2, P1 ;  /* 0x000000003c797211 */ /* 0x080fe400008f16ff */
[----:B------:R-:W-:Y:S01]  /*8110*/  LEA.HI.X.SX32 R7, R125, R0, 0x2, P2 ;  /* 0x000000007d077211 */ /* 0x000fe200010f16ff */
[----:B------:R3:W-:Y:S01]  /*8120*/  STL.64 [R1+0x320], R130 ;  /* 0x0003208201007387 */ /* 0x0007e20000100a00 */
[-C--:B------:R-:W-:Y:S02]  /*8130*/  LEA R60, P1, R61, R4.reuse, 0x2 ;  /* 0x000000043d3c7211 */ /* 0x080fe400078210ff */
[----:B--2---:R-:W-:Y:S01]  /*8140*/  LEA R176, P6, R128, R4, 0x2 ;  /* 0x0000000480b07211 */ /* 0x004fe200078c10ff */
[----:B------:R2:W-:Y:S01]  /*8150*/  STL.64 [R1+0x420], R6 ;  /* 0x0004200601007387 */ /* 0x0005e20000100a00 */
[----:B------:R-:W-:-:S02]  /*8160*/  LEA.HI.X.SX32 R59, R59, R0, 0x2, P5 ;  /* 0x000000003b3b7211 */ /* 0x000fc400028f16ff */
[-C--:B------:R-:W-:Y:S02]  /*8170*/  LEA R122, P4, R62, R4.reuse, 0x2 ;  /* 0x000000043e7a7211 */ /* 0x080fe400078810ff */
[----:B-1----:R-:W-:Y:S02]  /*8180*/  LEA R174, P5, R127, R4, 0x2 ;  /* 0x000000047fae7211 */ /* 0x002fe400078a10ff */
[----:B------:R-:W-:Y:S02]  /*8190*/  LEA.HI.X.SX32 R61, R61, R0, 0x2, P1 ;  /* 0x000000003d3d7211 */ /* 0x000fe400008f16ff */
[----:B---3--:R-:W-:Y:S02]  /*81a0*/  LEA R130, P2, R73, R4, 0x2 ;  /* 0x0000000449827211 */ /* 0x008fe400078410ff */
[----:B------:R-:W-:Y:S02]  /*81b0*/  LEA.HI.X.SX32 R177, R128, R0, 0x2, P6 ;  /* 0x0000000080b17211 */ /* 0x000fe400030f16ff */
[----:B------:R-:W-:-:S02]  /*81c0*/  LEA R124, P0, R64, R4, 0x2 ;  /* 0x00000004407c7211 */ /* 0x000fc400078010ff */
[----:B------:R-:W-:Y:S01]  /*81d0*/  LEA.HI.X.SX32 R123, R62, R0, 0x2, P4 ;  /* 0x000000003e7b7211 */ /* 0x000fe200020f16ff */
[----:B------:R1:W-:Y:S01]  /*81e0*/  STL.64 [R1+0x328], R176 ;  /* 0x000328b001007387 */ /* 0x0003e20000100a00 */
[----:B--2---:R-:W-:Y:S02]  /*81f0*/  LEA R6, P1, R70, R4, 0x2 ;  /* 0x0000000446067211 */ /* 0x004fe400078210ff */
[----:B------:R-:W-:Y:S02]  /*8200*/  LEA.HI.X.SX32 R175, R127, R0, 0x2, P5 ;  /* 0x000000007faf7211 */ /* 0x000fe400028f16ff */
[----:B------:R-:W-:Y:S02]  /*8210*/  LEA R62, P4, R63, R4, 0x2 ;  /* 0x000000043f3e7211 */ /* 0x000fe400078810ff */
[-C--:B------:R-:W-:Y:S01]  /*8220*/  LEA.HI.X.SX32 R131, R73, R0.reuse, 0x2, P2 ;  /* 0x0000000049837211 */ /* 0x080fe200010f16ff */
[----:B------:R2:W-:Y:S01]  /*8230*/  STL.64 [R1+0x428], R174 ;  /* 0x000428ae01007387 */ /* 0x0005e20000100a00 */
[----:B------:R-:W-:-:S02]  /*8240*/  LEA.HI.X.SX32 R125, R64, R0, 0x2, P0 ;  /* 0x00000000407d7211 */ /* 0x000fc400000f16ff */
[----:B------:R-:W-:Y:S01]  /*8250*/  LEA.HI.X.SX32 R7, R70, R0, 0x2, P1 ;  /* 0x0000000046077211 */ /* 0x000fe200008f16ff */
[----:B------:R-:W-:Y:S01]  /*8260*/  STL.64 [R1+0x330], R130 ;  /* 0x0003308201007387 */ /* 0x000fe20000100a00 */
[-C--:B------:R-:W-:Y:S02]  /*8270*/  LEA R64, P0, R65, R4.reuse, 0x2 ;  /* 0x0000000441407211 */ /* 0x080fe400078010ff */
[----:B-1----:R-:W-:Y:S01]  /*8280*/  LEA R176, P5, R67, R4, 0x2 ;  /* 0x0000000443b07211 */ /* 0x002fe200078a10ff */
[----:B------:R1:W-:Y:S01]  /*8290*/  STL.64 [R1+0x430], R6 ;  /* 0x0004300601007387 */ /* 0x0003e20000100a00 */
[----:B------:R-:W-:Y:S02]  /*82a0*/  LEA.HI.X.SX32 R63, R63, R0, 0x2, P4 ;  /* 0x000000003f3f7211 */ /* 0x000fe400020f16ff */
[-C--:B------:R-:W-:Y:S02]  /*82b0*/  LEA R126, P3, R66, R4.reuse, 0x2 ;  /* 0x00000004427e7211 */ /* 0x080fe400078610ff */
[----:B--2---:R-:W-:-:S02]  /*82c0*/  LEA R174, P4, R15, R4, 0x2 ;  /* 0x000000040fae7211 */ /* 0x004fc400078810ff */
[----:B------:R-:W-:Y:S02]  /*82d0*/  LEA R178, P1, R69, R4, 0x2 ;  /* 0x0000000445b27211 */ /* 0x000fe400078210ff */
[-C--:B------:R-:W-:Y:S02]  /*82e0*/  LEA.HI.X.SX32 R65, R65, R0.reuse, 0x2, P0 ;  /* 0x0000000041417211 */ /* 0x080fe400000f16ff */
[----:B------:R-:W-:Y:S02]  /*82f0*/  LEA.HI.X.SX32 R177, R67, R0, 0x2, P5 ;  /* 0x0000000043b17211 */ /* 0x000fe400028f16ff */
[----:B------:R-:W-:Y:S02]  /*8300*/  LEA R128, P6, R68, R4, 0x2 ;  /* 0x0000000444807211 */ /* 0x000fe400078c10ff */
[----:B------:R-:W-:Y:S01]  /*8310*/  LEA.HI.X.SX32 R127, R66, R0, 0x2, P3 ;  /* 0x00000000427f7211 */ /* 0x000fe200018f16ff */
[----:B------:R2:W-:Y:S01]  /*8320*/  STL.64 [R1+0x338], R176 ;  /* 0x000338b001007387 */ /* 0x0005e20000100a00 */
[----:B-1----:R-:W-:-:S02]  /*8330*/  LEA R6, P0, R71, R4, 0x2 ;  /* 0x0000000447067211 */ /* 0x002fc400078010ff */
[----:B------:R-:W-:Y:S02]  /*8340*/  LEA.HI.X.SX32 R175, R15, R0, 0x2, P4 ;  /* 0x000000000faf7211 */ /* 0x000fe400020f16ff */
[----:B------:R-:W-:Y:S01]  /*8350*/  LEA R66, P3, R5, R4, 0x2 ;  /* 0x0000000405427211 */ /* 0x000fe200078610ff */
[----:B------:R-:W1:Y:S01]  /*8360*/  LDC R15, c[0x0][0x230] ;  /* 0x00008c00ff0f7b82 */ /* 0x000e620000000800 */
        /* <DEDUP_REMOVED lines=8> */
[-C--:B------:R-:W-:Y:S02]  /*83f0*/  LEA R132, P5, R133, R4.reuse, 0x2 ;  /* 0x0000000485847211 */ /* 0x080fe400078a10ff */
[----:B--2---:R-:W-:Y:S02]  /*8400*/  LEA R176, P4, R135, R4, 0x2 ;  /* 0x0000000487b07211 */ /* 0x004fe400078810ff */
[----:B------:R-:W-:Y:S02]  /*8410*/  LEA.HI.X.SX32 R67, R5, R0, 0x2, P3 ;  /* 0x0000000005437211 */ /* 0x000fe400018f16ff */
[----:B---3--:R-:W-:Y:S02]  /*8420*/  LEA R174, P3, R137, R4, 0x2 ;  /* 0x0000000489ae7211 */ /* 0x008fe400078610ff */
[----:B------:R-:W-:-:S02]  /*8430*/  LEA.HI.X.SX32 R131, R9, R0, 0x2, P2 ;  /* 0x0000000009837211 */ /* 0x000fc400010f16ff */
[-C--:B------:R-:W-:Y:S02]  /*8440*/  LEA.HI.X.SX32 R69, R72, R0.reuse, 0x2, P6 ;  /* 0x0000000048457211 */ /* 0x080fe400030f16ff */
[-C--:B------:R-:W-:Y:S02]  /*8450*/  LEA.HI.X.SX32 R133, R133, R0.reuse, 0x2, P5 ;  /* 0x0000000085857211 */ /* 0x080fe400028f16ff */
[----:B------:R-:W-:Y:S02]  /*8460*/  LEA.HI.X.SX32 R177, R135, R0, 0x2, P4 ;  /* 0x0000000087b17211 */ /* 0x000fe400020f16ff */
[-C--:B------:R-:W-:Y:S02]  /*8470*/  LEA R70, P2, R166, R4.reuse, 0x2 ;  /* 0x00000004a6467211 */ /* 0x080fe400078410ff */
[-C--:B------:R-:W-:Y:S01]  /*8480*/  LEA R134, P1, R165, R4.reuse, 0x2 ;  /* 0x00000004a5867211 */ /* 0x080fe200078210ff */
[----:B------:R2:W-:Y:S01]  /*8490*/  STL.64 [R1+0x348], R176 ;  /* 0x000348b001007387 */ /* 0x0005e20000100a00 */
[----:B------:R-:W-:-:S02]  /*84a0*/  LEA R8, P0, R164, R4, 0x2 ;  /* 0x00000004a4087211 */ /* 0x000fc400078010ff */
[-C--:B----4-:R-:W-:Y:S02]  /*84b0*/  LEA R6, P6, R163, R4.reuse, 0x2 ;  /* 0x00000004a3067211 */ /* 0x090fe400078c10ff */
[-C--:B------:R-:W-:Y:S02]  /*84c0*/  LEA R72, P5, R162, R4.reuse, 0x2 ;  /* 0x00000004a2487211 */ /* 0x080fe400078a10ff */
[----:B------:R-:W-:Y:S02]  /*84d0*/  LEA R136, P4, R161, R4, 0x2 ;  /* 0x00000004a1887211 */ /* 0x000fe400078810ff */
[----:B------:R-:W-:Y:S02]  /*84e0*/  LEA.HI.X.SX32 R175, R137, R0, 0x2, P3 ;  /* 0x0000000089af7211 */ /* 0x000fe400018f16ff */
[----:B------:R-:W-:Y:S01]  /*84f0*/  LEA R4, P3, R160, R4, 0x2 ;  /* 0x00000004a0047211 */ /* 0x000fe200078610ff */
[----:B--2---:R-:W-:Y:S01]  /*8500*/  IMAD R176, R156, 0x2e, RZ ;  /* 0x0000002e9cb07824 */ /* 0x004fe200078e02ff */
[-C--:B------:R-:W-:Y:S01]  /*8510*/  LEA.HI.X.SX32 R71, R166, R0.reuse, 0x2, P2 ;  /* 0x00000000a6477211 */ /* 0x080fe200010f16ff */
[----:B------:R-:W-:Y:S01]  /*8520*/  STL.64 [R1+0x448], R174 ;  /* 0x000448ae01007387 */ /* 0x000fe20000100a00 */
[----:B------:R-:W-:-:S02]  /*8530*/  LEA.HI.X.SX32 R135, R165, R0, 0x2, P1 ;  /* 0x00000000a5877211 */ /* 0x000fc400008f16ff */
[-C--:B------:R-:W-:Y:S02]  /*8540*/  LEA.HI.X.SX32 R9, R164, R0.reuse, 0x2, P0 ;  /* 0x00000000a4097211 */ /* 0x080fe400000f16ff */
[-C--:B------:R-:W-:Y:S02]  /*8550*/  LEA.HI.X.SX32 R7, R163, R0.reuse, 0x2, P6 ;  /* 0x00000000a3077211 */ /* 0x080fe400030f16ff */
[-C--:B------:R-:W-:Y:S01]  /*8560*/  LEA.HI.X.SX32 R73, R162, R0.reuse, 0x2, P5 ;  /* 0x00000000a2497211 */ /* 0x080fe200028f16ff */
[----:B------:R2:W-:Y:S01]  /*8570*/  STL.64 [R1+0x350], R8 ;  /* 0x0003500801007387 */ /* 0x0005e20000100a00 */
[-C--:B------:R-:W-:Y:S02]  /*8580*/  LEA.HI.X.SX32 R137, R161, R0.reuse, 0x2, P4 ;  /* 0x00000000a1897211 */ /* 0x080fe400020f16ff */
[----:B------:R-:W-:Y:S01]  /*8590*/  LEA.HI.X.SX32 R5, R160, R0, 0x2, P3 ;  /* 0x00000000a0057211 */ /* 0x000fe200018f16ff */
[----:B------:R-:W-:Y:S01]  /*85a0*/  VIADD R0, R2, 0xfffffffd ;  /* 0xfffffffd02007836 */ /* 0x000fe20000000000 */
[----:B------:R-:W-:Y:S01]  /*85b0*/  STL.64 [R1+0x450], R6 ;  /* 0x0004500601007387 */ /* 0x000fe20000100a00 */
[----:B------:R-:W-:-:S02]  /*85c0*/  LEA R158, P1, R159, UR6, 0x2 ;  /* 0x000000069f9e7c11 */ /* 0x000fc4000f8210ff */
[----:B------:R-:W-:Y:S01]  /*85d0*/  ISETP.GE.U32.AND P6, PT, R168, 0x7fffffc0, PT ;  /* 0x7fffffc0a800780c */ /* 0x000fe20003fc6070 */
[----:B------:R3:W-:Y:S01]  /*85e0*/  STL.64 [R1+0x358], R4 ;  /* 0x0003580401007387 */ /* 0x0007e20000100a00 */
[----:B------:R-:W-:Y:S02]  /*85f0*/  ISETP.GE.U32.AND P2, PT, R0, 0x7fffffbe, PT ;  /* 0x7fffffbe0000780c */ /* 0x000fe40003f46070 */
[----:B------:R-:W-:Y:S01]  /*8600*/  IADD3 R0, R2, -0x4, RZ ;  /* 0xfffffffc02007810 */ /* 0x000fe20007ffe0ff */
[----:B--2---:R-:W2:Y:S01]  /*8610*/  LDC R9, c[0x0][0x230] ;  /* 0x00008c00ff097b82 */ /* 0x004ea20000000800 */
[----:B------:R-:W-:Y:S02]  /*8620*/  LEA.HI.X.SX32 R159, R159, UR7, 0x2, P1 ;  /* 0x000000079f9f7c11 */ /* 0x000fe400088f16ff */
[----:B------:R-:W-:Y:S01]  /*8630*/  ISETP.GE.U32.AND P0, PT, R0, 0x7fffffbd, PT ;  /* 0x7fffffbd0000780c */ /* 0x000fe20003f06070 */
[----:B------:R-:W-:Y:S01]  /*8640*/  VIADD R0, R2, 0xfffffffb ;  /* 0xfffffffb02007836 */ /* 0x000fe20000000000 */
[----:B------:R-:W-:Y:S01]  /*8650*/  LEA R160, P1, R3, UR6, 0x2 ;  /* 0x0000000603a07c11 */ /* 0x000fe2000f8210ff */
[----:B------:R-:W-:Y:S01]  /*8660*/  IMAD.WIDE R162, R156, 0x4, R158 ;  /* 0x000000049ca27825 */ /* 0x000fe200078e029e */
[----:B------:R-:W-:Y:S01]  /*8670*/  ISETP.GE.U32.AND P4, PT, R167, 0x7fffffbf, PT ;  /* 0x7fffffbfa700780c */ /* 0x000fe20003f86070 */
[----:B---3--:R-:W3:Y:S01]  /*8680*/  LDC R5, c[0x0][0x230] ;  /* 0x00008c00ff057b82 */ /* 0x008ee20000000800 */
[----:B------:R-:W-:Y:S01]  /*8690*/  ISETP.GE.U32.AND P5, PT, R0, 0x7fffffbc, PT ;  /* 0x7fffffbc0000780c */ /* 0x000fe20003fa6070 */
[----:B------:R-:W-:Y:S01]  /*86a0*/  IMAD.SHL.U32 R0, R170, 0x10, RZ ;  /* 0x00000010aa007824 */ /* 0x000fe200078e00ff */
[----:B------:R-:W-:Y:S01]  /*86b0*/  LEA.HI.X.SX32 R161, R3, UR7, 0x2, P1 ;  /* 0x0000000703a17c11 */ /* 0x000fe200088f16ff */
[C---:B------:R-:W-:Y:S01]  /*86c0*/  VIADD R4, R2.reuse, 0xfffffffa ;  /* 0xfffffffa02047836 */ /* 0x040fe20000000000 */
[----:B------:R-:W-:Y:S01]  /*86d0*/  IADD3 R3, R2, -0x7, RZ ;  /* 0xfffffff902037810 */ /* 0x000fe20007ffe0ff */
[----:B------:R4:W-:Y:S01]  /*86e0*/  STL.64 [R1+0x2a0], R162 ;  /* 0x0002a0a201007387 */ /* 0x0009e20000100a00 */
[----:B------:R-:W-:Y:S01]  /*86f0*/  LOP3.LUT R0, R0, 0x70, RZ, 0xc0, !PT ;  /* 0x0000007000007812 */ /* 0x000fe200078ec0ff */
[----:B------:R-:W-:Y:S01]  /*8700*/  IMAD.WIDE R6, R156, 0x4, R160 ;  /* 0x000000049c067825 */ /* 0x000fe200078e02a0 */
[----:B------:R-:W-:-:S02]  /*8710*/  ISETP.GE.U32.AND P1, PT, R3, 0x7fffffba, PT ;  /* 0x7fffffba0300780c */ /* 0x000fc40003f26070 */
[----:B------:R-:W-:Y:S01]  /*8720*/  ISETP.GE.U32.AND P3, PT, R4, 0x7fffffbb, PT ;  /* 0x7fffffbb0400780c */ /* 0x000fe20003f66070 */
[----:B------:R-:W-:Y:S01]  /*8730*/  IMAD R0, R172, 0x80, R0 ;  /* 0x00000080ac007824 */ /* 0x000fe200078e0200 */
[----:B------:R-:W-:Y:S01]  /*8740*/  STL.64 [R1+0xea0], R6 ;  /* 0x000ea00601007387 */ /* 0x000fe20000100a00 */
[----:B------:R-:W-:Y:S01]  /*8750*/  VIADD R3, R2, 0xfffffff8 ;  /* 0xfffffff802037836 */ /* 0x000fe20000000000 */
[----:B------:R-:W-:Y:S01]  /*8760*/  LOP3.LUT R231, R170, 0x3f, RZ, 0xc0, !PT ;  /* 0x0000003faae77812 */ /* 0x000fe200078ec0ff */
[C---:B------:R-:W-:Y:S01]  /*8770*/  VIADD R250, R0.reuse, UR12 ;  /* 0x0000000c00fa7c36 */ /* 0x040fe20008000000 */
[----:B------:R-:W-:Y:S01]  /*8780*/  LOP3.LUT R251, R0, 0x10, RZ, 0x3c, !PT ;  /* 0x0000001000fb7812 */ /* 0x000fe200078e3cff */
[----:B------:R-:W-:Y:S01]  /*8790*/  IMAD R172, R156, 0x2d, RZ ;  /* 0x0000002d9cac7824 */ /* 0x000fe200078e02ff */
[----:B------:R-:W-:Y:S01]  /*87a0*/  LOP3.LUT R252, R0, 0x20, RZ, 0x3c, !PT ;  /* 0x0000002000fc7812 */ /* 0x000fe200078e3cff */
[----:B------:R-:W-:Y:S01]  /*87b0*/  IMAD.WIDE R174, R176, 0x4, R158 ;  /* 0x00000004b0ae7825 */ /* 0x000fe200078e029e */
[----:B------:R-:W-:Y:S01]  /*87c0*/  @!PT LDS RZ, [RZ] ;  /* 0x00000000fffff984 */ /* 0x000fe20000000800 */
[----:B------:R-:W-:Y:S01]  /*87d0*/  @!PT LDS RZ, [RZ] ;  /* 0x00000000fffff984 */ /* 0x000fe20000000800 */
[----:B------:R-:W-:Y:S01]  /*87e0*/  @!PT LDS RZ, [RZ] ;  /* 0x00000000fffff984 */ /* 0x000fe20000000800 */
[----:B------:R-:W-:Y:S01]  /*87f0*/  LDGSTS.E [R250], desc[UR16][R158.64], !P6 ;  /* 0x000000009efa7fae */ /* 0x000fe2000f121850 */
[----:B------:R-:W-:-:S02]  /*8800*/  LOP3.LUT R249, R0, 0x30, RZ, 0x3c, !PT ;  /* 0x0000003000f97812 */ /* 0x000fc400078e3cff */
[----:B---3--:R-:W-:Y:S01]  /*8810*/  IADD3 R4, R5, -0x21, RZ ;  /* 0xffffffdf05047810 */ /* 0x008fe20007ffe0ff */
[----:B------:R-:W-:Y:S01]  /*8820*/  LDGSTS.E [R250+0x4000], desc[UR16][R160.64], !P6 ;  /* 0x04000000a0fa7fae */ /* 0x000fe2000f121850 */
[----:B------:R-:W-:Y:S01]  /*8830*/  ISETP.GE.U32.AND P6, PT, R3, 0x7fffffb9, PT ;  /* 0x7fffffb90300780c */ /* 0x000fe20003fc6070 */
[----:B------:R-:W-:Y:S01]  /*8840*/  IMAD.SHL.U32 R3, R156, 0x2, RZ ;  /* 0x000000029c037824 */ /* 0x000fe200078e00ff */
[----:B------:R-:W3:Y:S01]  /*8850*/  LDC R5, c[0x0][0x230] ;  /* 0x00008c00ff057b82 */ /* 0x000ee20000000800 */
[----:B------:R4:W-:Y:S01]  /*8860*/  LDGSTS.E [R250+0x4], desc[UR16][R162.64], !P4 ;  /* 0x00004000a2fa7fae */ /* 0x0009e2000e121850 */
[----:B------:R-:W-:Y:S01]  /*8870*/  VIADD R251, R251, UR12 ;  /* 0x0000000cfbfb7c36 */ /* 0x000fe20008000000 */
[----:B------:R-:W-:Y:S01]  /*8880*/  IADD3 R252, R252, UR12, RZ ;  /* 0x0000000cfcfc7c10 */ /* 0x000fe2000fffe0ff */
[----:B------:R-:W-:Y:S01]  /*8890*/  IMAD.WIDE R168, R3, 0x4, R158 ;  /* 0x0000000403a87825 */ /* 0x000fe200078e029e */
[----:B------:R-:W-:Y:S01]  /*88a0*/  LDGSTS.E [R250+0x4004], desc[UR16][R6.64], !P4 ;  /* 0x0400400006fa7fae */ /* 0x000fe2000e121850 */
[----:B------:R-:W-:-:S02]  /*88b0*/  ISETP.GE.U32.AND P4, PT, R4, 0x7fffffa0, PT ;  /* 0x7fffffa00400780c */ /* 0x000fc40003f86070 */
[----:B------:R-:W-:Y:S01]  /*88c0*/  IMAD.WIDE R166, R3, 0x4, R160 ;  /* 0x0000000403a67825 */ /* 0x000fe200078e02a0 */
[----:B------:R-:W-:Y:S01]  /*88d0*/  LDGSTS.E [R250+0x8], desc[UR16][R168.64], !P2 ;  /* 0x00008000a8fa7fae */ /* 0x000fe2000d121850 */
[----:B------:R-:W-:Y:S02]  /*88e0*/  LOP3.LUT R248, R0, 0x40, RZ, 0x3c, !PT ;  /* 0x0000004000f87812 */ /* 0x000fe400078e3cff */
[----:B--2---:R-:W-:Y:S01]  /*88f0*/  VIADD R3, R9, 0xffffffde ;  /* 0xffffffde09037836 */ /* 0x004fe20000000000 */
[----:B------:R-:W-:Y:S01]  /*8900*/  LDGSTS.E [R250+0x4008], desc[UR16][R166.64], !P2 ;  /* 0x04008000a6fa7fae */ /* 0x000fe2000d121850 */
[----:B------:R-:W-:Y:S01]  /*8910*/  IMAD R4, R156, 0x3, RZ ;  /* 0x000000039c047824 */ /* 0x000fe200078e02ff */
[----:B------:R-:W-:Y:S01]  /*8920*/  LOP3.LUT R247, R0, 0x50, RZ, 0x3c, !PT ;  /* 0x0000005000f77812 */ /* 0x000fe200078e3cff */
[----:B------:R-:W-:Y:S01]  /*8930*/  VIADD R249, R249, UR12 ;  /* 0x0000000cf9f97c36 */ /* 0x000fe20008000000 */
[----:B------:R-:W-:Y:S01]  /*8940*/  ISETP.GE.U32.AND P2, PT, R3, 0x7fffff9f, PT ;  /* 0x7fffff9f0300780c */ /* 0x000fe20003f46070 */
[----:B------:R-:W-:Y:S01]  /*8950*/  IMAD.WIDE R164, R4, 0x4, R158 ;  /* 0x0000000404a47825 */ /* 0x000fe200078e029e */
[----:B------:R-:W-:Y:S01]  /*8960*/  SHF.L.U32 R3, R156, 0x5, RZ ;  /* 0x000000059c037819 */ /* 0x000fe200000006ff */
[----:B------:R-:W-:Y:S01]  /*8970*/  STL.64 [R1+0x288], R168 ;  /* 0x000288a801007387 */ /* 0x000fe20000100a00 */
[----:B------:R-:W-:Y:S01]  /*8980*/  IADD3 R247, R247, UR12, RZ ;  /* 0x0000000cf7f77c10 */ /* 0x000fe2000fffe0ff */
[----:B----4-:R-:W-:Y:S01]  /*8990*/  IMAD.WIDE R162, R4, 0x4, R160 ;  /* 0x0000000404a27825 */ /* 0x010fe200078e02a0 */
[----:B------:R-:W-:Y:S01]  /*89a0*/  LOP3.LUT R246, R0, 0x60, RZ, 0x3c, !PT ;  /* 0x0000006000f67812 */ /* 0x000fe200078e3cff */
[----:B------:R-:W-:Y:S02]  /*89b0*/  STL.64 [R1+0x280], R166 ;  /* 0x000280a601007387 */ /* 0x000fe40000100a00 */
[----:B-1----:R-:W-:-:S02]  /*89c0*/  VIADD R4, R15, 0xffffffdd ;  /* 0xffffffdd0f047836 */ /* 0x002fc40000000000 */
[----:B------:R1:W-:Y:S01]  /*89d0*/  STL.64 [R1+0x278], R164 ;  /* 0x000278a401007387 */ /* 0x0003e20000100a00 */
[----:B------:R-:W2:Y:S01]  /*89e0*/  LDC R15, c[0x0][0x230] ;  /* 0x00008c00ff0f7b82 */ /* 0x000ea20000000800 */
[C---:B------:R-:W-:Y:S02]  /*89f0*/  IMAD.WIDE R170, R172.reuse, 0x4, R158 ;  /* 0x00000004acaa7825 */ /* 0x040fe400078e029e */
[----:B------:R1:W-:Y:S02]  /*8a00*/  LDGSTS.E [R250+0xc], desc[UR16][R164.64], !P0 ;  /* 0x0000c000a4fa7fae */ /* 0x0003e4000c121850 */
[--C-:B------:R-:W-:Y:S02]  /*8a10*/  IMAD.WIDE R172, R172, 0x4, R160.reuse ;  /* 0x00000004acac7825 */ /* 0x100fe400078e02a0 */
[----:B------:R4:W-:Y:S02]  /*8a20*/  STL.64 [R1+0x270], R162 ;  /* 0x000270a201007387 */ /* 0x0009e40000100a00 */
[----:B------:R-:W-:-:S02]  /*8a30*/  IMAD.WIDE R176, R176, 0x4, R160 ;  /* 0x00000004b0b07825 */ /* 0x000fc400078e02a0 */
[----:B------:R4:W-:Y:S01]  /*8a40*/  LDGSTS.E [R250+0x400c], desc[UR16][R162.64], !P0 ;  /* 0x0400c000a2fa7fae */ /* 0x0009e2000c121850 */
[----:B------:R-:W-:Y:S01]  /*8a50*/  ISETP.GE.U32.AND P0, PT, R4, 0x7fffff9e, PT ;  /* 0x7fffff9e0400780c */ /* 0x000fe20003f06070 */
[----:B------:R-:W-:Y:S02]  /*8a60*/  IMAD R4, R156, 0x21, RZ ;  /* 0x000000219c047824 */ /* 0x000fe400078e02ff */
[----:B-1----:R-:W-:-:S04]  /*8a70*/  IMAD.WIDE R164, R3, 0x4, R158 ;  /* 0x0000000403a47825 */ /* 0x002fc800078e029e */
[----:B------:R-:W-:Y:S01]  /*8a80*/  IMAD.WIDE R8, R4, 0x4, R158 ;  /* 0x0000000404087825 */ /* 0x000fe200078e029e */
[----:B------:R-:W-:Y:S03]  /*8a90*/  LDGSTS.E [R250+0x8000], desc[UR16][R164.64], !P4 ;  /* 0x08000000a4fa7fae */ /* 0x000fe6000e121850 */
[--C-:B----4-:R-:W-:Y:S01]  /*8aa0*/  IMAD.WIDE R162, R3, 0x4, R160.reuse ;  /* 0x0000000403a27825 */ /* 0x110fe200078e02a0 */
[----:B------:R-:W-:Y:S03]  /*8ab0*/  STL.64 [R1+0xe8], R164 ;  /* 0x0000e8a401007387 */ /* 0x000fe60000100a00 */
[----:B------:R-:W-:Y:S01]  /*8ac0*/  VIADD R3, R2, 0xfffffff7 ;  /* 0xfffffff702037836 */ /* 0x000fe20000000000 */
[----:B------:R-:W-:Y:S01]  /*8ad0*/  LDGSTS.E [R250+0xc000], desc[UR16][R162.64], !P4 ;  /* 0x0c000000a2fa7fae */ /* 0x000fe2000e121850 */
[----:B------:R-:W-:-:S03]  /*8ae0*/  IMAD.WIDE R6, R4, 0x4, R160 ;  /* 0x0000000404067825 */ /* 0x000fc600078e02a0 */
[----:B------:R-:W-:Y:S01]  /*8af0*/  ISETP.GE.U32.AND P4, PT, R3, 0x7fffffb8, PT ;  /* 0x7fffffb80300780c */ /* 0x000fe20003f86070 */
[----:B---3--:R-:W-:Y:S01]  /*8b00*/  VIADD R4, R5, 0xffffffdc ;  /* 0xffffffdc05047836 */ /* 0x008fe20000000000 */
[----:B------:R-:W-:Y:S01]  /*8b10*/  STL.64 [R1+0xe0], R162 ;  /* 0x0000e0a201007387 */ /* 0x000fe20000100a00 */
[----:B------:R-:W-:Y:S01]  /*8b20*/  IMAD R3, R156, 0x22, RZ ;  /* 0x000000229c037824 */ /* 0x000fe200078e02ff */
[----:B------:R-:W1:Y:S01]  /*8b30*/  LDC R5, c[0x0][0x230] ;  /* 0x00008c00ff057b82 */ /* 0x000e620000000800 */
[C---:B------:R-:W-:Y:S01]  /*8b40*/  IMAD.WIDE R178, R180.reuse, 0x4, R158 ;  /* 0x00000004b4b27825 */ /* 0x040fe200078e029e */
[----:B------:R3:W-:Y:S03]  /*8b50*/  STL.64 [R1+0xd8], R8 ;  /* 0x0000d80801007387 */ /* 0x0007e60000100a00 */
[----:B------:R-:W-:Y:S01]  /*8b60*/  IMAD.WIDE R180, R180, 0x4, R160 ;  /* 0x00000004b4b47825 */ /* 0x000fe200078e02a0 */
[----:B------:R3:W-:Y:S03]  /*8b70*/  LDGSTS.E [R250+0x8004], desc[UR16][R8.64], !P2 ;  /* 0x0800400008fa7fae */ /* 0x0007e6000d121850 */
[----:B------:R-:W-:Y:S01]  /*8b80*/  VIADD R248, R248, UR12 ;  /* 0x0000000cf8f87c36 */ /* 0x000fe20008000000 */
[----:B------:R4:W-:Y:S01]  /*8b90*/  LDGSTS.E [R250+0xc004], desc[UR16][R6.64], !P2 ;  /* 0x0c00400006fa7fae */ /* 0x0009e2000d121850 */
[----:B------:R-:W-:Y:S01]  /*8ba0*/  ISETP.GE.U32.AND P2, PT, R4, 0x7fffff9d, PT ;  /* 0x7fffff9d0400780c */ /* 0x000fe20003f46070 */
[----:B------:R-:W-:-:S02]  /*8bb0*/  VIADD R4, R2, 0xfffffff6 ;  /* 0xfffffff602047836 */ /* 0x000fc40000000000 */
[----:B------:R4:W-:Y:S01]  /*8bc0*/  STL.64 [R1+0xd0], R6 ;  /* 0x0000d00601007387 */ /* 0x0009e20000100a00 */
[----:B------:R-:W-:-:S04]  /*8bd0*/  IMAD.WIDE R182, R184, 0x4, R158 ;  /* 0x00000004b8b67825 */ /* 0x000fc800078e029e */
[----:B---3--:R-:W-:-:S04]  /*8be0*/  IMAD.WIDE R8, R3, 0x4, R158 ;  /* 0x0000000403087825 */ /* 0x008fc800078e029e */
[--C-:B------:R-:W-:Y:S01]  /*8bf0*/  IMAD.WIDE R184, R184, 0x4, R160.reuse ;  /* 0x00000004b8b87825 */ /* 0x100fe200078e02a0 */
[----:B------:R3:W-:Y:S03]  /*8c00*/  STL.64 [R1+0xc8], R8 ;  /* 0x0000c80801007387 */ /* 0x0007e60000100a00 */
[----:B----4-:R-:W-:Y:S01]  /*8c10*/  IMAD.WIDE R6, R3, 0x4, R160 ;  /* 0x0000000403067825 */ /* 0x010fe200078e02a0 */
[----:B------:R3:W-:Y:S03]  /*8c20*/  LDGSTS.E [R250+0x8008], desc[UR16][R8.64], !P0 ;  /* 0x0800800008fa7fae */ /* 0x0007e6000c121850 */
[----:B------:R-:W-:Y:S01]  /*8c30*/  IMAD R3, R156, 0x23, RZ ;  /* 0x000000239c037824 */ /* 0x000fe200078e02ff */
[----:B------:R4:W-:Y:S01]  /*8c40*/  STL.64 [R1+0xc0], R6 ;  /* 0x0000c00601007387 */ /* 0x0009e20000100a00 */
[----:B------:R-:W-:-:S03]  /*8c50*/  IMAD.WIDE R186, R188, 0x4, R158 ;  /* 0x00000004bcba7825 */ /* 0x000fc600078e029e */
[----:B------:R4:W-:Y:S01]  /*8c60*/  LDGSTS.E [R250+0xc008], desc[UR16][R6.64], !P0 ;  /* 0x0c00800006fa7fae */ /* 0x0009e2000c121850 */
[----:B------:R-:W-:Y:S01]  /*8c70*/  IMAD.WIDE R162, R3, 0x4, R158 ;  /* 0x0000000403a27825 */ /* 0x000fe200078e029e */
[----:B------:R-:W-:Y:S01]  /*8c80*/  ISETP.GE.U32.AND P0, PT, R4, 0x7fffffb7, PT ;  /* 0x7fffffb70400780c */ /* 0x000fe20003f06070 */
[----:B---3--:R-:W3:Y:S02]  /*8c90*/  LDC R9, c[0x0][0x230] ;  /* 0x00008c00ff097b82 */ /* 0x008ee40000000800 */
[----:B------:R-:W-:Y:S01]  /*8ca0*/  VIADD R4, R2, 0xfffffff5 ;  /* 0xfffffff502047836 */ /* 0x000fe20000000000 */
[----:B------:R2:W-:Y:S01]  /*8cb0*/  STL.64 [R1+0xb8], R162 ;  /* 0x0000b8a201007387 */ /* 0x0005e20000100a00 */
[----:B------:R-:W-:-:S03]  /*8cc0*/  IMAD.WIDE R188, R188, 0x4, R160 ;  /* 0x00000004bcbc7825 */ /* 0x000fc600078e02a0 */
[----:B------:R2:W-:Y:S01]  /*8cd0*/  LDGSTS.E [R250+0x800c], desc[UR16][R162.64], !P2 ;  /* 0x0800c000a2fa7fae */ /* 0x0005e2000d121850 */
[----:B------:R-:W-:-:S04]  /*8ce0*/  IMAD.WIDE R190, R192, 0x4, R158 ;  /* 0x00000004c0be7825 */ /* 0x000fc800078e029e */
[----:B----4-:R-:W-:Y:S01]  /*8cf0*/  IMAD.WIDE R6, R3, 0x4, R160 ;  /* 0x0000000403067825 */ /* 0x010fe200078e02a0 */
[----:B------:R-:W-:-:S03]  /*8d00*/  SHF.L.U32 R3, R156, 0x2, RZ ;  /* 0x000000029c037819 */ /* 0x000fc600000006ff */
[----:B------:R-:W-:Y:S01]  /*8d10*/  IMAD.WIDE R192, R192, 0x4, R160 ;  /* 0x00000004c0c07825 */ /* 0x000fe200078e02a0 */
[----:B------:R4:W-:Y:S03]  /*8d20*/  STL.64 [R1+0xb0], R6 ;  /* 0x0000b00601007387 */ /* 0x0009e60000100a00 */
[--C-:B--2---:R-:W-:Y:S01]  /*8d30*/  IMAD.WIDE R162, R3, 0x4, R158.reuse ;  /* 0x0000000403a27825 */ /* 0x104fe200078e029e */
[----:B------:R4:W-:Y:S01]  /*8d40*/  LDGSTS.E [R250+0xc00c], desc[UR16][R6.64], !P2 ;  /* 0x0c00c00006fa7fae */ /* 0x0009e2000d121850 */
[----:B------:R-:W-:Y:S02]  /*8d50*/  ISETP.GE.U32.AND P2, PT, R4, 0x7fffffb6, PT ;  /* 0x7fffffb60400780c */ /* 0x000fe40003f46070 */
[----:B------:R-:W-:Y:S01]  /*8d60*/  VIADD R4, R2, 0xfffffff4 ;  /* 0xfffffff402047836 */ /* 0x000fe20000000000 */
[----:B------:R2:W-:Y:S01]  /*8d70*/  STL.64 [R1+0x268], R162 ;  /* 0x000268a201007387 */ /* 0x0005e20000100a00 */
[----:B------:R-:W-:-:S03]  /*8d80*/  IMAD.WIDE R194, R196, 0x4, R158 ;  /* 0x00000004c4c27825 */ /* 0x000fc600078e029e */
[----:B------:R2:W-:Y:S01]  /*8d90*/  LDGSTS.E [R251], desc[UR16][R162.64], !P5 ;  /* 0x00000000a2fb7fae */ /* 0x0005e2000e921850 */
[----:B------:R-:W-:-:S04]  /*8da0*/  IMAD.WIDE R196, R196, 0x4, R160 ;  /* 0x00000004c4c47825 */ /* 0x000fc800078e02a0 */
[----:B----4-:R-:W-:-:S04]  /*8db0*/  IMAD.WIDE R6, R3, 0x4, R160 ;  /* 0x0000000403067825 */ /* 0x010fc800078e02a0 */
[----:B------:R-:W-:Y:S01]  /*8dc0*/  IMAD R3, R156, 0x5, RZ ;  /* 0x000000059c037824 */ /* 0x000fe200078e02ff */
[----:B------:R4:W-:Y:S01]  /*8dd0*/  LDGSTS.E [R251+0x4000], desc[UR16][R6.64], !P5 ;  /* 0x0400000006fb7fae */ /* 0x0009e2000e921850 */
[----:B------:R-:W-:Y:S01]  /*8de0*/  ISETP.GE.U32.AND P5, PT, R4, 0x7fffffb5, PT ;  /* 0x7fffffb50400780c */ /* 0x000fe20003fa6070 */
[----:B--2---:R-:W2:Y:S01]  /*8df0*/  LDC R162, c[0x0][0x230] ;  /* 0x00008c00ffa27b82 */ /* 0x004ea20000000800 */
[C---:B------:R-:W-:Y:S01]  /*8e00*/  IMAD.WIDE R168, R3.reuse, 0x4, R158 ;  /* 0x0000000403a87825 */ /* 0x040fe200078e029e */
[----:B------:R4:W-:Y:S03]  /*8e10*/  STL.64 [R1+0x260], R6 ;  /* 0x0002600601007387 */ /* 0x0009e60000100a00 */
[----:B------:R-:W-:Y:S01]  /*8e20*/  IMAD.WIDE R166, R3, 0x4, R160 ;  /* 0x0000000403a67825 */ /* 0x000fe200078e02a0 */
[----:B-1----:R-:W-:Y:S01]  /*8e30*/  IADD3 R3, R5, -0x25, RZ ;  /* 0xffffffdb05037810 */ /* 0x002fe20007ffe0ff */
[----:B------:R1:W-:Y:S01]  /*8e40*/  LDGSTS.E [R251+0x4], desc[UR16][R168.64], !P3 ;  /* 0x00004000a8fb7fae */ /* 0x0003e2000d921850 */
[----:B------:R-:W2:Y:S01]  /*8e50*/  LDC R5, c[0x0][0x230] ;  /* 0x00008c00ff057b82 */ /* 0x000ea20000000800 */
[----:B------:R-:W-:-:S02]  /*8e60*/  IMAD R4, R156, 0x6, RZ ;  /* 0x000000069c047824 */ /* 0x000fc400078e02ff */
[----:B------:R1:W-:Y:S01]  /*8e70*/  LDGSTS.E [R251+0x4004], desc[UR16][R166.64], !P3 ;  /* 0x04004000a6fb7fae */ /* 0x0003e2000d921850 */
[----:B------:R-:W-:Y:S01]  /*8e80*/  ISETP.GE.U32.AND P3, PT, R3, 0x7fffff9c, PT ;  /* 0x7fffff9c0300780c */ /* 0x000fe20003f66070 */
[C---:B------:R-:W-:Y:S02]  /*8e90*/  IMAD.WIDE R164, R4.reuse, 0x4, R158 ;  /* 0x0000000404a47825 */ /* 0x040fe400078e029e */
[----:B------:R1:W-:Y:S02]  /*8ea0*/  STL.64 [R1+0x258], R168 ;  /* 0x000258a801007387 */ /* 0x0003e40000100a00 */
[----:B----4-:R-:W-:Y:S02]  /*8eb0*/  IMAD.WIDE R6, R4, 0x4, R160 ;  /* 0x0000000404067825 */ /* 0x010fe400078e02a0 */
[----:B------:R4:W-:Y:S02]  /*8ec0*/  STL.64 [R1+0x250], R166 ;  /* 0x000250a601007387 */ /* 0x0009e40000100a00 */
[----:B---3--:R-:W-:-:S02]  /*8ed0*/  VIADD R4, R9, 0xffffffda ;  /* 0xffffffda09047836 */ /* 0x008fc40000000000 */
[----:B------:R-:W-:Y:S01]  /*8ee0*/  IMAD R3, R156, 0x7, RZ ;  /* 0x000000079c037824 */ /* 0x000fe200078e02ff */
[----:B------:R3:W-:Y:S01]  /*8ef0*/  LDGSTS.E [R251+0x8], desc[UR16][R164.64], !P1 ;  /* 0x00008000a4fb7fae */ /* 0x0007e2000c921850 */
[----:B------:R-:W-:-:S03]  /*8f00*/  IMAD.WIDE R198, R200, 0x4, R158 ;  /* 0x00000004c8c67825 */ /* 0x000fc600078e029e */
[----:B------:R3:W-:Y:S01]  /*8f10*/  STL.64 [R1+0x248], R164 ;  /* 0x000248a401007387 */ /* 0x0007e20000100a00 */
[----:B-1----:R-:W-:Y:S02]  /*8f20*/  IMAD R168, R156, 0x2c, RZ ;  /* 0x0000002c9ca87824 */ /* 0x002fe400078e02ff */
[----:B----4-:R-:W-:Y:S01]  /*8f30*/  IMAD.WIDE R166, R3, 0x4, R158 ;  /* 0x0000000403a67825 */ /* 0x010fe200078e029e */
[----:B------:R1:W-:Y:S01]  /*8f40*/  LDGSTS.E [R251+0x4008], desc[UR16][R6.64], !P1 ;  /* 0x0400800006fb7fae */ /* 0x0003e2000c921850 */
[----:B------:R-:W-:Y:S02]  /*8f50*/  ISETP.GE.U32.AND P1, PT, R4, 0x7fffff9b, PT ;  /* 0x7fffff9b0400780c */ /* 0x000fe40003f26070 */
[----:B------:R-:W-:Y:S01]  /*8f60*/  IMAD R4, R156, 0x24, RZ ;  /* 0x000000249c047824 */ /* 0x000fe200078e02ff */
[----:B------:R-:W-:Y:S01]  /*8f70*/  LDGSTS.E [R251+0xc], desc[UR16][R166.64], !P6 ;  /* 0x0000c000a6fb7fae */ /* 0x000fe2000f121850 */
[----:B------:R-:W-:-:S03]  /*8f80*/  IMAD.WIDE R200, R200, 0x4, R160 ;  /* 0x00000004c8c87825 */ /* 0x000fc600078e02a0 */
[----:B------:R1:W-:Y:S01]  /*8f90*/  STL.64 [R1+0x240], R6 ;  /* 0x0002400601007387 */ /* 0x0003e20000100a00 */
[----:B---3--:R-:W-:-:S03]  /*8fa0*/  IMAD.WIDE R164, R3, 0x4, R160 ;  /* 0x0000000403a47825 */ /* 0x008fc600078e02a0 */
[----:B------:R-:W-:Y:S01]  /*8fb0*/  STL.64 [R1+0x238], R166 ;  /* 0x000238a601007387 */ /* 0x000fe20000100a00 */
[----:B------:R-:W-:Y:S02]  /*8fc0*/  VIADD R3, R15, 0xffffffd9 ;  /* 0xffffffd90f037836 */ /* 0x000fe40000000000 */
[----:B------:R-:W-:Y:S01]  /*8fd0*/  IMAD.WIDE R8, R4, 0x4, R158 ;  /* 0x0000000404087825 */ /* 0x000fe200078e029e */
[----:B------:R-:W-:Y:S01]  /*8fe0*/  LDGSTS.E [R251+0x400c], desc[UR16][R164.64], !P6 ;  /* 0x0400c000a4fb7fae */ /* 0x000fe2000f121850 */
[----:B------:R-:W3:Y:S01]  /*8ff0*/  LDC R15, c[0x0][0x230] ;  /* 0x00008c00ff0f7b82 */ /* 0x000ee20000000800 */
[----:B------:R-:W-:Y:S01]  /*9000*/  ISETP.GE.U32.AND P6, PT, R3, 0x7fffff9a, PT ;  /* 0x7fffff9a0300780c */ /* 0x000fe20003fc6070 */
[----:B------:R-:W-:Y:S01]  /*9010*/  IMAD R3, R156, 0x25, RZ ;  /* 0x000000259c037824 */ /* 0x000fe200078e02ff */
[----:B------:R-:W-:Y:S01]  /*9020*/  STL.64 [R1+0x230], R164 ;  /* 0x000230a401007387 */ /* 0x000fe20000100a00 */
[----:B-1----:R-:W-:-:S03]  /*9030*/  IMAD.WIDE R6, R4, 0x4, R160 ;  /* 0x0000000404067825 */ /* 0x002fc600078e02a0 */
[----:B------:R1:W-:Y:S01]  /*9040*/  STL.64 [R1+0xa8], R8 ;  /* 0x0000a80801007387 */ /* 0x0003e20000100a00 */
[----:B--2---:R-:W-:Y:S02]  /*9050*/  VIADD R4, R162, 0xffffffd8 ;  /* 0xffffffd8a2047836 */ /* 0x004fe40000000000 */
[--C-:B------:R-:W-:Y:S01]  /*9060*/  IMAD.WIDE R162, R3, 0x4, R158.reuse ;  /* 0x0000000403a27825 */ /* 0x100fe200078e029e */
[----:B------:R1:W-:Y:S03]  /*9070*/  LDGSTS.E [R251+0x8000], desc[UR16][R8.64], !P3 ;  /* 0x0800000008fb7fae */ /* 0x0003e6000d921850 */
[C---:B------:R-:W-:Y:S01]  /*9080*/  IMAD.WIDE R206, R208.reuse, 0x4, R158 ;  /* 0x00000004d0ce7825 */ /* 0x040fe200078e029e */
[----:B------:R2:W-:Y:S03]  /*9090*/  STL.64 [R1+0xa0], R6 ;  /* 0x0000a00601007387 */ /* 0x0005e60000100a00 */
[----:B------:R-:W-:Y:S01]  /*90a0*/  IMAD.WIDE R208, R208, 0x4, R160 ;  /* 0x00000004d0d07825 */ /* 0x000fe200078e02a0 */
[----:B------:R2:W-:Y:S01]  /*90b0*/  LDGSTS.E [R251+0xc000], desc[UR16][R6.64], !P3 ;  /* 0x0c00000006fb7fae */ /* 0x0005e2000d921850 */
[----:B------:R-:W-:-:S02]  /*90c0*/  ISETP.GE.U32.AND P3, PT, R4, 0x7fffff99, PT ;  /* 0x7fffff990400780c */ /* 0x000fc40003f66070 */
[----:B------:R-:W-:Y:S01]  /*90d0*/  IMAD R4, R156, 0x26, RZ ;  /* 0x000000269c047824 */ /* 0x000fe200078e02ff */
[----:B-1----:R-:W-:Y:S01]  /*90e0*/  IADD3 R8, R2, 0x3f, RZ ;  /* 0x0000003f02087810 */ /* 0x002fe20007ffe0ff */
[----:B------:R-:W1:Y:S01]  /*90f0*/  LDC R9, c[0x0][0x230] ;  /* 0x00008c00ff097b82 */ /* 0x000e620000000800 */
[----:B------:R4:W-:Y:S01]  /*9100*/  LDGSTS.E [R251+0x8004], desc[UR16][R162.64], !P1 ;  /* 0x08004000a2fb7fae */ /* 0x0009e2000c921850 */
[----:B------:R-:W-:-:S03]  /*9110*/  IMAD.WIDE R210, R212, 0x4, R158 ;  /* 0x00000004d4d27825 */ /* 0x000fc600078e029e */
[----:B------:R4:W-:Y:S01]  /*9120*/  STL.64 [R1+0x98], R162 ;  /* 0x000098a201007387 */ /* 0x0009e20000100a00 */
[----:B------:R-:W-:-:S04]  /*9130*/  IMAD.WIDE R212, R212, 0x4, R160 ;  /* 0x00000004d4d47825 */ /* 0x000fc800078e02a0 */
[----:B--2---:R-:W-:-:S04]  /*9140*/  IMAD.WIDE R6, R3, 0x4, R160 ;  /* 0x0000000403067825 */ /* 0x004fc800078e02a0 */
[----:B------:R-:W-:Y:S01]  /*9150*/  VIADD R3, R2, 0xfffffff3 ;  /* 0xfffffff302037836 */ /* 0x000fe20000000000 */
[----:B------:R2:W-:Y:S01]  /*9160*/  LDGSTS.E [R251+0xc004], desc[UR16][R6.64], !P1 ;  /* 0x0c00400006fb7fae */ /* 0x0005e2000c921850 */
[----:B------:R-:W-:Y:S01]  /*9170*/  ISETP.GT.AND P1, PT, R8, 0x3f, PT ;  /* 0x0000003f0800780c */ /* 0x000fe20003f24270 */
[--C-:B----4-:R-:W-:Y:S02]  /*9180*/  IMAD.WIDE R162, R4, 0x4, R158.reuse ;  /* 0x0000000404a27825 */ /* 0x110fe400078e029e */
[----:B------:R2:W-:Y:S01]  /*9190*/  STL.64 [R1+0x50], R6 ;  /* 0x0000500601007387 */ /* 0x0005e20000100a00 */
[----:B------:R-:W-:Y:S01]  /*91a0*/  SEL R2, RZ, 0x4, !P1 ;  /* 0x00000004ff027807 */ /* 0x000fe20004800000 */
[----:B------:R-:W-:Y:S01]  /*91b0*/  VIADD R246, R246, UR12 ;  /* 0x0000000cf6f67c36 */ /* 0x000fe20008000000 */
[----:B------:R-:W-:Y:S01]  /*91c0*/  ISETP.GE.AND P1, PT, R231, UR4, PT ;  /* 0x00000004e7007c0c */ /* 0x000fe2000bf26270 */
[----:B------:R-:W-:Y:S01]  /*91d0*/  STL [R1+0xc54], R8 ;  /* 0x000c540801007387 */ /* 0x000fe20000100800 */
[----:B------:R-:W-:-:S02]  /*91e0*/  IMAD.WIDE R214, R216, 0x4, R158 ;  /* 0x00000004d8d67825 */ /* 0x000fc400078e029e */
[----:B------:R-:W-:Y:S01]  /*91f0*/  SEL R2, R2, RZ, !P1 ;  /* 0x000000ff02027207 */ /* 0x000fe20004800000 */
[----:B------:R4:W-:Y:S01]  /*9200*/  STL.64 [R1+0x48], R162 ;  /* 0x000048a201007387 */ /* 0x0009e20000100a00 */
[--C-:B------:R-:W-:Y:S02]  /*9210*/  IMAD.WIDE R216, R216, 0x4, R160.reuse ;  /* 0x00000004d8d87825 */ /* 0x100fe400078e02a0 */
[----:B------:R-:W-:Y:S01]  /*9220*/  ISETP.NE.U32.AND P1, PT, R2, RZ, PT ;  /* 0x000000ff0200720c */ /* 0x000fe20003f25070 */
[----:B------:R4:W-:Y:S01]  /*9230*/  LDGSTS.E [R251+0x8008], desc[UR16][R162.64], !P6 ;  /* 0x08008000a2fb7fae */ /* 0x0009e2000f121850 */
[----:B--2---:R-:W-:-:S04]  /*9240*/  IMAD.WIDE R6, R4, 0x4, R160 ;  /* 0x0000000404067825 */ /* 0x004fc800078e02a0 */
[C---:B------:R-:W-:Y:S01]  /*9250*/  IMAD R4, R156.reuse, 0x27, RZ ;  /* 0x000000279c047824 */ /* 0x040fe200078e02ff */
[----:B------:R2:W-:Y:S01]  /*9260*/  STL.64 [R1+0x40], R6 ;  /* 0x0000400601007387 */ /* 0x0005e20000100a00 */
[----:B------:R-:W-:Y:S02]  /*9270*/  IMAD.SHL.U32 R2, R156, 0x8, RZ ;  /* 0x000000089c027824 */ /* 0x000fe400078e00ff */
[C---:B------:R-:W-:Y:S01]  /*9280*/  IMAD.WIDE R164, R4.reuse, 0x4, R158 ;  /* 0x0000000404a47825 */ /* 0x040fe200078e029e */
[----:B------:R2:W-:Y:S01]  /*9290*/  LDGSTS.E [R251+0xc008], desc[UR16][R6.64], !P6 ;  /* 0x0c00800006fb7fae */ /* 0x0005e2000f121850 */
[----:B------:R-:W-:Y:S01]  /*92a0*/  ISETP.GE.U32.AND P6, PT, R3, 0x7fffffb4, PT ;  /* 0x7fffffb40300780c */ /* 0x000fe20003fc6070 */
[----:B----4-:R-:W4:Y:S01]  /*92b0*/  LDC R162, c[0x0][0x230] ;  /* 0x00008c00ffa27b82 */ /* 0x010f220000000800 */
[----:B------:R-:W-:Y:S01]  /*92c0*/  VIADD R3, R5, 0xffffffd7 ;  /* 0xffffffd705037836 */ /* 0x000fe20000000000 */
[----:B------:R3:W-:Y:S04]  /*92d0*/  STL.64 [R1+0x38], R164 ;  /* 0x000038a401007387 */ /* 0x0007e80000100a00 */
[----:B------:R3:W-:Y:S02]  /*92e0*/  LDGSTS.E [R251+0x800c], desc[UR16][R164.64], !P3 ;  /* 0x0800c000a4fb7fae */ /* 0x0007e4000d921850 */
[----:B------:R-:W4:Y:S01]  /*92f0*/  LDC R5, c[0x0][0x230] ;  /* 0x00008c00ff057b82 */ /* 0x000f220000000800 */
[----:B--2---:R-:W-:-:S05]  /*9300*/  IMAD.WIDE R6, R4, 0x4, R160 ;  /* 0x0000000404067825 */ /* 0x004fca00078e02a0 */
[----:B------:R2:W-:Y:S02]  /*9310*/  STL.64 [R1+0x30], R6 ;  /* 0x0000300601007387 */ /* 0x0005e40000100a00 */
[----:B------:R-:W4:Y:S01]  /*9320*/  LDC R4, c[0x0][0x230] ;  /* 0x00008c00ff047b82 */ /* 0x000f220000000800 */
[C---:B---3--:R-:W-:Y:S01]  /*9330*/  IMAD.WIDE R164, R2.reuse, 0x4, R158 ;  /* 0x0000000402a47825 */ /* 0x048fe200078e029e */
[----:B------:R2:W-:Y:S01]  /*9340*/  LDGSTS.E [R251+0xc00c], desc[UR16][R6.64], !P3 ;  /* 0x0c00c00006fb7fae */ /* 0x0005e2000d921850 */
[----:B------:R-:W-:Y:S02]  /*9350*/  ISETP.GE.U32.AND P3, PT, R3, 0x7fffff98, PT ;  /* 0x7fffff980300780c */ /* 0x000fe40003f66070 */
[----:B-1----:R-:W-:Y:S01]  /*9360*/  VIADD R3, R9, 0xffffffd6 ;  /* 0xffffffd609037836 */ /* 0x002fe20000000000 */
[----:B------:R1:W-:Y:S02]  /*9370*/  STL.64 [R1+0xea8], R250 ;  /* 0x000ea8fa01007387 */ /* 0x0003e40000100a00 */
[----:B------:R-:W3:Y:S02]  /*9380*/  LDC R9, c[0x0][0x230] ;  /* 0x00008c00ff097b82 */ /* 0x000ee40000000800 */
[----:B------:R1:W-:Y:S01]  /*9390*/  STL.64 [R1+0x228], R164 ;  /* 0x000228a401007387 */ /* 0x0003e20000100a00 */
[----:B--2---:R-:W-:-:S03]  /*93a0*/  IMAD.WIDE R6, R2, 0x4, R160 ;  /* 0x0000000402067825 */ /* 0x004fc600078e02a0 */
[----:B------:R2:W-:Y:S01]  /*93b0*/  LDGSTS.E [R252], desc[UR16][R164.64], !P4 ;  /* 0x00000000a4fc7fae */ /* 0x0005e2000e121850 */
[----:B------:R-:W-:-:S03]  /*93c0*/  IMAD R2, R156, 0x9, RZ ;  /* 0x000000099c027824 */ /* 0x000fc600078e02ff */
[----:B------:R2:W-:Y:S01]  /*93d0*/  STL.64 [R1+0x220], R6 ;  /* 0x0002200601007387 */ /* 0x0005e20000100a00 */
[----:B-1----:R-:W-:Y:S01]  /*93e0*/  MOV R250, R228 ;  /* 0x000000e400fa7202 */ /* 0x002fe20000000f00 */
[----:B------:R-:W-:Y:S02]  /*93f0*/  IMAD R228, R156, 0x3b, RZ ;  /* 0x0000003b9ce47824 */ /* 0x000fe400078e02ff */
[----:B------:R1:W-:Y:S01]  /*9400*/  LDGSTS.E [R252+0x4000], desc[UR16][R6.64], !P4 ;  /* 0x0400000006fc7fae */ /* 0x0003e2000e121850 */
[----:B------:R-:W-:Y:S01]  /*9410*/  ISETP.GE.U32.AND P4, PT, R3, 0x7fffff97, PT ;  /* 0x7fffff970300780c */ /* 0x000fe20003f86070 */
[----:B------:R-:W-:Y:S02]  /*9420*/  VIADD R3, R15, 0xffffffd5 ;  /* 0xffffffd50f037836 */ /* 0x000fe40000000000 */
[C---:B--2---:R-:W-:Y:S01]  /*9430*/  IMAD.WIDE R164, R2.reuse, 0x4, R158 ;  /* 0x0000000402a47825 */ /* 0x044fe200078e029e */
[----:B------:R-:W2:Y:S03]  /*9440*/  LDC R15, c[0x0][0x230] ;  /* 0x00008c00ff0f7b82 */ /* 0x000ea60000000800 */
[----:B------:R-:W-:Y:S01]  /*9450*/  IMAD.MOV.U32 R251, RZ, RZ, R229 ;  /* 0x000000fffffb7224 */ /* 0x000fe200078e00e5 */
[----:B------:R4:W-:Y:S01]  /*9460*/  STL.64 [R1+0x218], R164 ;  /* 0x000218a401007387 */ /* 0x0009e20000100a00 */
[----:B-1----:R-:W-:-:S03]  /*9470*/  IMAD.WIDE R6, R2, 0x4, R160 ;  /* 0x0000000402067825 */ /* 0x002fc600078e02a0 */
[----:B------:R1:W-:Y:S01]  /*9480*/  LDGSTS.E [R252+0x4], desc[UR16][R164.64], !P0 ;  /* 0x00004000a4fc7fae */ /* 0x0003e2000c121850 */
[----:B------:R-:W-:-:S03]  /*9490*/  IMAD R2, R156, 0xa, RZ ;  /* 0x0000000a9c027824 */ /* 0x000fc600078e02ff */
[----:B------:R3:W-:Y:S04]  /*94a0*/  STL.64 [R1+0x210], R6 ;  /* 0x0002100601007387 */ /* 0x0007e80000100a00 */
[----:B------:R3:W-:Y:S01]  /*94b0*/  LDGSTS.E [R252+0x4004], desc[UR16][R6.64], !P0 ;  /* 0x0400400006fc7fae */ /* 0x0007e2000c121850 */
[----:B------:R-:W-:Y:S01]  /*94c0*/  ISETP.GE.U32.AND P0, PT, R3, 0x7fffff96, PT ;  /* 0x7fffff960300780c */ /* 0x000fe20003f06070 */
[----:B----4-:R-:W-:Y:S02]  /*94d0*/  VIADD R3, R162, 0xffffffd4 ;  /* 0xffffffd4a2037836 */ /* 0x010fe40000000000 */
[----:B-1----:R-:W-:-:S05]  /*94e0*/  IMAD.WIDE R164, R2, 0x4, R158 ;  /* 0x0000000402a47825 */ /* 0x002fca00078e029e */
[----:B------:R1:W-:Y:S01]  /*94f0*/  STL.64 [R1+0x208], R164 ;  /* 0x000208a401007387 */ /* 0x0003e20000100a00 */
[----:B---3--:R-:W-:-:S03]  /*9500*/  IMAD.WIDE R6, R2, 0x4, R160 ;  /* 0x0000000402067825 */ /* 0x008fc600078e02a0 */
[----:B------:R1:W-:Y:S01]  /*9510*/  LDGSTS.E [R252+0x8], desc[UR16][R164.64], !P2 ;  /* 0x00008000a4fc7fae */ /* 0x0003e2000d121850 */
[----:B------:R-:W-:-:S03]  /*9520*/  IMAD R2, R156, 0xb, RZ ;  /* 0x0000000b9c027824 */ /* 0x000fc600078e02ff */
[----:B------:R3:W-:Y:S01]  /*9530*/  STL.64 [R1+0x200], R6 ;  /* 0x0002000601007387 */ /* 0x0007e20000100a00 */
[----:B------:R-:W-:-:S03]  /*9540*/  IMAD.WIDE R162, R2, 0x4, R158 ;  /* 0x0000000402a27825 */ /* 0x000fc600078e029e */
[----:B------:R3:W-:Y:S01]  /*9550*/  LDGSTS.E [R252+0x4008], desc[UR16][R6.64], !P2 ;  /* 0x0400800006fc7fae */ /* 0x0007e2000d121850 */
[----:B------:R-:W-:Y:S02]  /*9560*/  ISETP.GE.U32.AND P2, PT, R3, 0x7fffff95, PT ;  /* 0x7fffff950300780c */ /* 0x000fe40003f46070 */
[----:B------:R-:W-:Y:S01]  /*9570*/  IADD3 R3, R4, -0xe, RZ ;  /* 0xfffffff204037810 */ /* 0x000fe20007ffe0ff */
[----:B------:R4:W-:Y:S01]  /*9580*/  STL.64 [R1+0x1f8], R162 ;  /* 0x0001f8a201007387 */ /* 0x0009e20000100a00 */
[----:B------:R-:W2:Y:S01]  /*9590*/  LDC R4, c[0x0][0x230] ;  /* 0x00008c00ff047b82 */ /* 0x000ea20000000800 */
[----:B-1----:R-:W-:Y:S02]  /*95a0*/  IMAD R164, R156, 0x2b, RZ ;  /* 0x0000002b9ca47824 */ /* 0x002fe400078e02ff */
[----:B------:R4:W-:Y:S01]  /*95b0*/  LDGSTS.E [R252+0xc], desc[UR16][R162.64], !P5 ;  /* 0x0000c000a2fc7fae */ /* 0x0009e2000e921850 */
[----:B---3--:R-:W-:-:S04]  /*95c0*/  IMAD.WIDE R6, R2, 0x4, R160 ;  /* 0x0000000402067825 */ /* 0x008fc800078e02a0 */
[----:B------:R-:W-:Y:S01]  /*95d0*/  IMAD R2, R156, 0x28, RZ ;  /* 0x000000289c027824 */ /* 0x000fe200078e02ff */
[----:B------:R1:W-:Y:S03]  /*95e0*/  STL.64 [R1+0x1f0], R6 ;  /* 0x0001f00601007387 */ /* 0x0003e60000100a00 */
[C---:B----4-:R-:W-:Y:S01]  /*95f0*/  IMAD.WIDE R162, R2.reuse, 0x4, R158 ;  /* 0x0000000402a27825 */ /* 0x050fe200078e029e */
[----:B------:R1:W-:Y:S01]  /*9600*/  LDGSTS.E [R252+0x400c], desc[UR16][R6.64], !P5 ;  /* 0x0400c00006fc7fae */ /* 0x0003e2000e921850 */
[----:B------:R-:W-:Y:S02]  /*9610*/  ISETP.GE.U32.AND P5, PT, R3, 0x7fffffb3, PT ;  /* 0x7fffffb30300780c */ /* 0x000fe40003fa6070 */
[----:B------:R-:W-:Y:S01]  /*9620*/  VIADD R3, R5, 0xfffffff1 ;  /* 0xfffffff105037836 */ /* 0x000fe20000000000 */
[----:B------:R3:W-:Y:S01]  /*9630*/  STL.64 [R1+0x28], R162 ;  /* 0x000028a201007387 */ /* 0x0007e20000100a00 */
[----:B------:R-:W4:Y:S03]  /*9640*/  LDC R5, c[0x0][0x230] ;  /* 0x00008c00ff057b82 */ /* 0x000f260000000800 */
[----:B------:R3:W-:Y:S01]  /*9650*/  LDGSTS.E [R252+0x8000], desc[UR16][R162.64], !P3 ;  /* 0x08000000a2fc7fae */ /* 0x0007e2000d921850 */
[----:B-1----:R-:W-:-:S04]  /*9660*/  IMAD.WIDE R6, R2, 0x4, R160 ;  /* 0x0000000402067825 */ /* 0x002fc800078e02a0 */
[----:B------:R-:W-:Y:S01]  /*9670*/  IMAD R2, R156, 0x29, RZ ;  /* 0x000000299c027824 */ /* 0x000fe200078e02ff */
[----:B------:R1:W-:Y:S03]  /*9680*/  STL.64 [R1+0x20], R6 ;  /* 0x0000200601007387 */ /* 0x0003e60000100a00 */
[C---:B---3--:R-:W-:Y:S01]  /*9690*/  IMAD.WIDE R162, R2.reuse, 0x4, R158 ;  /* 0x0000000402a27825 */ /* 0x048fe200078e029e */
        /* <DEDUP_REMOVED lines=9> */
[----:B---3--:R-:W-:Y:S01]  /*9730*/  IMAD.WIDE R162, R2, 0x4, R158 ;  /* 0x0000000402a27825 */ /* 0x008fe200078e029e */
[----:B------:R1:W-:Y:S01]  /*9740*/  LDGSTS.E [R252+0xc004], desc[UR16][R6.64], !P4 ;  /* 0x0c00400006fc7fae */ /* 0x0003e2000e121850 */
[----:B------:R-:W-:Y:S02]  /*9750*/  ISETP.GE.U32.AND P4, PT, R3, 0x7fffffb1, PT ;  /* 0x7fffffb10300780c */ /* 0x000fe40003f86070 */
[----:B--2---:R-:W-:Y:S01]  /*9760*/  IADD3 R3, R4, -0x2e, RZ ;  /* 0xffffffd204037810 */ /* 0x004fe20007ffe0ff */
[----:B------:R2:W-:Y:S01]  /*9770*/  STL.64 [R1+0x8], R162 ;  /* 0x000008a201007387 */ /* 0x0005e20000100a00 */
[----:B------:R-:W3:Y:S03]  /*9780*/  LDC R4, c[0x0][0x230] ;  /* 0x00008c00ff047b82 */ /* 0x000ee60000000800 */
[----:B------:R2:W-:Y:S01]  /*9790*/  LDGSTS.E [R252+0x8008], desc[UR16][R162.64], !P0 ;  /* 0x08008000a2fc7fae */ /* 0x0005e2000c121850 */
[----:B-1----:R-:W-:-:S04]  /*97a0*/  IMAD.WIDE R6, R2, 0x4, R160 ;  /* 0x0000000402067825 */ /* 0x002fc800078e02a0 */
[----:B------:R-:W-:Y:S01]  /*97b0*/  VIADD R2, R15, 0xffffffd3 ;  /* 0xffffffd30f027836 */ /* 0x000fe20000000000 */
[----:B------:R1:W-:Y:S01]  /*97c0*/  LDGSTS.E [R252+0xc008], desc[UR16][R6.64], !P0 ;  /* 0x0c00800006fc7fae */ /* 0x0003e2000c121850 */
[----:B------:R-:W3:Y:S01]  /*97d0*/  LDC R15, c[0x0][0x230] ;  /* 0x00008c00ff0f7b82 */ /* 0x000ee20000000800 */
[----:B--2---:R-:W-:Y:S02]  /*97e0*/  IMAD.WIDE R162, R164, 0x4, R158 ;  /* 0x00000004a4a27825 */ /* 0x004fe400078e029e */
[----:B------:R-:W-:Y:S01]  /*97f0*/  ISETP.GE.U32.AND P0, PT, R2, 0x7fffff94, PT ;  /* 0x7fffff940200780c */ /* 0x000fe20003f06070 */
[----:B------:R1:W-:Y:S01]  /*9800*/  STL.64 [R1], R6 ;  /* 0x0000000601007387 */ /* 0x0003e20000100a00 */
[----:B------:R-:W-:-:S03]  /*9810*/  IMAD.WIDE R164, R164, 0x4, R160 ;  /* 0x00000004a4a47825 */ /* 0x000fc600078e02a0 */
[----:B------:R2:W-:Y:S01]  /*9820*/  LDGSTS.E [R252+0x800c], desc[UR16][R162.64], !P2 ;  /* 0x0800c000a2fc7fae */ /* 0x0005e2000d121850 */
[----:B------:R-:W-:-:S03]  /*9830*/  IMAD R2, R156, 0xc, RZ ;  /* 0x0000000c9c027824 */ /* 0x000fc600078e02ff */
[----:B------:R-:W-:Y:S01]  /*9840*/  LDGSTS.E [R252+0xc00c], desc[UR16][R164.64], !P2 ;  /* 0x0c00c000a4fc7fae */ /* 0x000fe2000d121850 */
[----:B------:R-:W-:Y:S01]  /*9850*/  ISETP.GE.U32.AND P2, PT, R3, 0x7fffff93, PT ;  /* 0x7fffff930300780c */ /* 0x000fe20003f46070 */
[C---:B------:R-:W-:Y:S02]  /*9860*/  IMAD.WIDE R166, R2.reuse, 0x4, R158 ;  /* 0x0000000402a67825 */ /* 0x040fe400078e029e */
[----:B------:R2:W-:Y:S02]  /*9870*/  STL.64 [R1+0xe78], R162 ;  /* 0x000e78a201007387 */ /* 0x0005e40000100a00 */
[----:B-1----:R-:W-:Y:S02]  /*9880*/  IMAD.WIDE R6, R2, 0x4, R160 ;  /* 0x0000000402067825 */ /* 0x002fe400078e02a0 */
[----:B------:R-:W-:Y:S02]  /*9890*/  STL.64 [R1+0xe80], R164 ;  /* 0x000e80a401007387 */ /* 0x000fe40000100a00 */
[----:B----4-:R-:W-:-:S02]  /*98a0*/  VIADD R3, R5, 0xffffffd1 ;  /* 0xffffffd105037836 */ /* 0x010fc40000000000 */
[----:B------:R-:W-:Y:S01]  /*98b0*/  IMAD R2, R156, 0xd, RZ ;  /* 0x0000000d9c027824 */ /* 0x000fe200078e02ff */
[----:B------:R1:W-:Y:S01]  /*98c0*/  STL.64 [R1+0x1e8], R166 ;  /* 0x0001e8a601007387 */ /* 0x0003e20000100a00 */
[----:B------:R-:W4:Y:S02]  /*98d0*/  LDC R5, c[0x0][0x230] ;  /* 0x00008c00ff057b82 */ /* 0x000f240000000800 */
[----:B--2---:R-:W-:Y:S01]  /*98e0*/  IMAD.WIDE R162, R2, 0x4, R158 ;  /* 0x0000000402a27825 */ /* 0x004fe200078e029e */
[----:B------:R1:W-:Y:S04]  /*98f0*/  LDGSTS.E [R249], desc[UR16][R166.64], !P6 ;  /* 0x00000000a6f97fae */ /* 0x0003e8000f121850 */
[----:B------:R2:W-:Y:S04]  /*9900*/  STL.64 [R1+0x1e0], R6 ;  /* 0x0001e00601007387 */ /* 0x0005e80000100a00 */
[----:B------:R2:W-:Y:S01]  /*9910*/  LDGSTS.E [R249+0x4000], desc[UR16][R6.64], !P6 ;  /* 0x0400000006f97fae */ /* 0x0005e2000f121850 */
[----:B------:R-:W-:Y:S01]  /*9920*/  ISETP.GE.U32.AND P6, PT, R3, 0x7fffff92, PT ;  /* 0x7fffff920300780c */ /* 0x000fe20003fc6070 */
[----:B------:R-:W-:-:S02]  /*9930*/  VIADD R3, R9, 0xffffffd0 ;  /* 0xffffffd009037836 */ /* 0x000fc40000000000 */
[----:B------:R3:W-:Y:S01]  /*9940*/  STL.64 [R1+0x1d8], R162 ;  /* 0x0001d8a201007387 */ /* 0x0007e20000100a00 */
[----:B------:R-:W4:Y:S01]  /*9950*/  LDC R9, c[0x0][0x230] ;  /* 0x00008c00ff097b82 */ /* 0x000f220000000800 */
[C---:B-1----:R-:W-:Y:S02]  /*9960*/  IMAD.WIDE R166, R168.reuse, 0x4, R158 ;  /* 0x00000004a8a67825 */ /* 0x042fe400078e029e */
[----:B------:R3:W-:Y:S02]  /*9970*/  LDGSTS.E [R249+0x4], desc[UR16][R162.64], !P5 ;  /* 0x00004000a2f97fae */ /* 0x0007e4000e921850 */
[----:B------:R-:W-:-:S04]  /*9980*/  IMAD.WIDE R168, R168, 0x4, R160 ;  /* 0x00000004a8a87825 */ /* 0x000fc800078e02a0 */
[----:B--2---:R-:W-:-:S04]  /*9990*/  IMAD.WIDE R6, R2, 0x4, R160 ;  /* 0x0000000402067825 */ /* 0x004fc800078e02a0 */
[----:B------:R-:W-:Y:S01]  /*99a0*/  IMAD R2, R156, 0xe, RZ ;  /* 0x0000000e9c027824 */ /* 0x000fe200078e02ff */
[----:B------:R1:W-:Y:S03]  /*99b0*/  STL.64 [R1+0x1d0], R6 ;  /* 0x0001d00601007387 */ /* 0x0003e60000100a00 */
[C---:B---3--:R-:W-:Y:S01]  /*99c0*/  IMAD.WIDE R162, R2.reuse, 0x4, R158 ;  /* 0x0000000402a27825 */ /* 0x048fe200078e029e */
[----:B------:R1:W-:Y:S01]  /*99d0*/  LDGSTS.E [R249+0x4004], desc[UR16][R6.64], !P5 ;  /* 0x0400400006f97fae */ /* 0x0003e2000e921850 */
[----:B------:R-:W-:Y:S02]  /*99e0*/  ISETP.GE.U32.AND P5, PT, R3, 0x7fffff91, PT ;  /* 0x7fffff910300780c */ /* 0x000fe40003fa6070 */
[----:B------:R-:W-:Y:S01]  /*99f0*/  IADD3 R3, R15, -0x11, RZ ;  /* 0xffffffef0f037810 */ /* 0x000fe20007ffe0ff */
[----:B------:R2:W-:Y:S01]  /*9a00*/  LDGSTS.E [R249+0x8], desc[UR16][R162.64], !P3 ;  /* 0x00008000a2f97fae */ /* 0x0005e2000d921850 */
[----:B------:R-:W3:Y:S03]  /*9a10*/  LDC R15, c[0x0][0x230] ;  /* 0x00008c00ff0f7b82 */ /* 0x000ee60000000800 */
[----:B------:R2:W-:Y:S01]  /*9a20*/  STL.64 [R1+0x1c8], R162 ;  /* 0x0001c8a201007387 */ /* 0x0005e20000100a00 */
[----:B-1----:R-:W-:-:S04]  /*9a30*/  IMAD.WIDE R6, R2, 0x4, R160 ;  /* 0x0000000402067825 */ /* 0x002fc800078e02a0 */
[----:B------:R-:W-:Y:S01]  /*9a40*/  IMAD R2, R156, 0xf, RZ ;  /* 0x0000000f9c027824 */ /* 0x000fe200078e02ff */
[----:B------:R1:W-:Y:S01]  /*9a50*/  LDGSTS.E [R249+0x4008], desc[UR16][R6.64], !P3 ;  /* 0x0400800006f97fae */ /* 0x0003e2000d921850 */
[----:B------:R-:W-:Y:S02]  /*9a60*/  ISETP.GE.U32.AND P3, PT, R3, 0x7fffffb0, PT ;  /* 0x7fffffb00300780c */ /* 0x000fe40003f66070 */
[----:B------:R-:W3:Y:S01]  /*9a70*/  LDC R3, c[0x0][0x230] ;  /* 0x00008c00ff037b82 */ /* 0x000ee20000000800 */
[----:B------:R1:W-:Y:S01]  /*9a80*/  STL.64 [R1+0x1c0], R6 ;  /* 0x0001c00601007387 */ /* 0x0003e20000100a00 */
[----:B--2---:R-:W-:-:S05]  /*9a90*/  IMAD.WIDE R162, R2, 0x4, R158 ;  /* 0x0000000402a27825 */ /* 0x004fca00078e029e */
[----:B------:R2:W-:Y:S04]  /*9aa0*/  LDGSTS.E [R249+0xc], desc[UR16][R162.64], !P4 ;  /* 0x0000c000a2f97fae */ /* 0x0005e8000e121850 */
[----:B------:R2:W-:Y:S01]  /*9ab0*/  STL.64 [R1+0x1b8], R162 ;  /* 0x0001b8a201007387 */ /* 0x0005e20000100a00 */
[----:B-1----:R-:W-:-:S04]  /*9ac0*/  IMAD.WIDE R6, R2, 0x4, R160 ;  /* 0x0000000402067825 */ /* 0x002fc800078e02a0 */
[----:B------:R-:W-:Y:S01]  /*9ad0*/  VIADD R2, R4, 0xffffffee ;  /* 0xffffffee04027836 */ /* 0x000fe20000000000 */
[----:B------:R1:W-:Y:S01]  /*9ae0*/  LDGSTS.E [R249+0x400c], desc[UR16][R6.64], !P4 ;  /* 0x0400c00006f97fae */ /* 0x0003e2000e121850 */
[----:B------:R-:W2:Y:S03]  /*9af0*/  LDC R4, c[0x0][0x230] ;  /* 0x00008c00ff047b82 */ /* 0x000ea60000000800 */
[----:B------:R-:W-:Y:S01]  /*9b00*/  ISETP.GE.U32.AND P4, PT, R2, 0x7fffffaf, PT ;  /* 0x7fffffaf0200780c */ /* 0x000fe20003f86070 */
[----:B----4-:R-:W-:Y:S01]  /*9b10*/  VIADD R2, R5, 0xffffffed ;  /* 0xffffffed05027836 */ /* 0x010fe20000000000 */
[----:B------:R-:W-:Y:S03]  /*9b20*/  LDGSTS.E [R249+0x8000], desc[UR16][R166.64], !P0 ;  /* 0x08000000a6f97fae */ /* 0x000fe6000c121850 */
[----:B------:R-:W4:Y:S01]  /*9b30*/  LDC R5, c[0x0][0x230] ;  /* 0x00008c00ff057b82 */ /* 0x000f220000000800 */
[----:B------:R-:W-:Y:S01]  /*9b40*/  LDGSTS.E [R249+0xc000], desc[UR16][R168.64], !P0 ;  /* 0x0c000000a8f97fae */ /* 0x000fe2000c121850 */
[----:B------:R-:W-:Y:S01]  /*9b50*/  ISETP.GE.U32.AND P0, PT, R2, 0x7fffffae, PT ;  /* 0x7fffffae0200780c */ /* 0x000fe20003f06070 */
[----:B------:R-:W-:-:S02]  /*9b60*/  VIADD R2, R9, 0xffffffec ;  /* 0xffffffec09027836 */ /* 0x000fc40000000000 */
[----:B------:R1:W-:Y:S03]  /*9b70*/  LDGSTS.E [R249+0x8004], desc[UR16][R170.64], !P2 ;  /* 0x08004000aaf97fae */ /* 0x0003e6000d121850 */
[----:B------:R-:W4:Y:S01]  /*9b80*/  LDC R9, c[0x0][0x230] ;  /* 0x00008c00ff097b82 */ /* 0x000f220000000800 */
[----:B------:R-:W-:Y:S01]  /*9b90*/  LDGSTS.E [R249+0xc004], desc[UR16][R172.64], !P2 ;  /* 0x0c004000acf97fae */ /* 0x000fe2000d121850 */
[----:B------:R-:W-:Y:S02]  /*9ba0*/  ISETP.GE.U32.AND P2, PT, R2, 0x7fffffad, PT ;  /* 0x7fffffad0200780c */ /* 0x000fe40003f46070 */
[----:B---3--:R-:W-:Y:S01]  /*9bb0*/  IADD3 R2, R3, -0x31, RZ ;  /* 0xffffffcf03027810 */ /* 0x008fe20007ffe0ff */
[----:B------:R-:W-:Y:S01]  /*9bc0*/  LDGSTS.E [R249+0x8008], desc[UR16][R174.64], !P6 ;  /* 0x08008000aef97fae */ /* 0x000fe2000f121850 */
[----:B--2---:R-:W-:-:S03]  /*9bd0*/  VIADD R3, R4, 0xffffffce ;  /* 0xffffffce04037836 */ /* 0x004fc60000000000 */
[----:B------:R-:W-:Y:S01]  /*9be0*/  LDGSTS.E [R249+0xc008], desc[UR16][R176.64], !P6 ;  /* 0x0c008000b0f97fae */ /* 0x000fe2000f121850 */
[----:B------:R-:W-:Y:S01]  /*9bf0*/  ISETP.GE.U32.AND P6, PT, R2, 0x7fffff90, PT ;  /* 0x7fffff900200780c */ /* 0x000fe20003fc6070 */
[----:B------:R-:W-:Y:S01]  /*9c00*/  IMAD.SHL.U32 R2, R156, 0x10, RZ ;  /* 0x000000109c027824 */ /* 0x000fe200078e00ff */
[----:B------:R-:W2:Y:S01]  /*9c10*/  LDC R4, c[0x0][0x230] ;  /* 0x00008c00ff047b82 */ /* 0x000ea20000000800 */
[----:B------:R1:W-:Y:S02]  /*9c20*/  STL.64 [R1+0x1b0], R6 ;  /* 0x0001b00601007387 */ /* 0x0003e40000100a00 */
[C---:B------:R-:W-:Y:S02]  /*9c30*/  IMAD.WIDE R162, R2.reuse, 0x4, R158 ;  /* 0x0000000402a27825 */ /* 0x040fe400078e029e */
[----:B------:R-:W-:Y:S04]  /*9c40*/  STL.64 [R1+0xe50], R166 ;  /* 0x000e50a601007387 */ /* 0x000fe80000100a00 */
[----:B------:R-:W-:Y:S04]  /*9c50*/  STL.64 [R1+0xe58], R168 ;  /* 0x000e58a801007387 */ /* 0x000fe80000100a00 */
[----:B------:R3:W-:Y:S01]  /*9c60*/  STL.64 [R1+0xe60], R170 ;  /* 0x000e60aa01007387 */ /* 0x0007e20000100a00 */
[----:B-1----:R-:W-:-:S03]  /*9c70*/  IMAD.WIDE R6, R2, 0x4, R160 ;  /* 0x0000000402067825 */ /* 0x002fc600078e02a0 */
[----:B------:R-:W-:Y:S01]  /*9c80*/  STL.64 [R1+0xe68], R172 ;  /* 0x000e68ac01007387 */ /* 0x000fe20000100a00 */
[----:B------:R-:W-:-:S03]  /*9c90*/  IMAD R2, R156, 0x11, RZ ;  /* 0x000000119c027824 */ /* 0x000fc600078e02ff */
[----:B------:R-:W-:Y:S04]  /*9ca0*/  LDGSTS.E [R249+0x800c], desc[UR16][R178.64], !P5 ;  /* 0x0800c000b2f97fae */ /* 0x000fe8000e921850 */
[----:B------:R-:W-:Y:S01]  /*9cb0*/  STL.64 [R1+0xe70], R174 ;  /* 0x000e70ae01007387 */ /* 0x000fe20000100a00 */
[----:B---3--:R-:W-:Y:S02]  /*9cc0*/  IMAD.MOV.U32 R170, RZ, RZ, R218 ;  /* 0x000000ffffaa7224 */ /* 0x008fe400078e00da */
[----:B------:R-:W-:Y:S01]  /*9cd0*/  IMAD.MOV.U32 R171, RZ, RZ, R219 ;  /* 0x000000ffffab7224 */ /* 0x000fe200078e00db */
[----:B------:R-:W-:Y:S01]  /*9ce0*/  LDGSTS.E [R249+0xc00c], desc[UR16][R180.64], !P5 ;  /* 0x0c00c000b4f97fae */ /* 0x000fe2000e921850 */
[----:B------:R-:W-:Y:S02]  /*9cf0*/  ISETP.GE.U32.AND P5, PT, R3, 0x7fffff8f, PT ;  /* 0x7fffff8f0300780c */ /* 0x000fe40003fa6070 */
[----:B----4-:R-:W-:Y:S01]  /*9d00*/  IADD3 R3, R5, -0x33, RZ ;  /* 0xffffffcd05037810 */ /* 0x010fe20007ffe0ff */
[----:B------:R-:W-:Y:S01]  /*9d10*/  STL.64 [R1+0xe88], R176 ;  /* 0x000e88b001007387 */ /* 0x000fe20000100a00 */
[----:B------:R-:W1:Y:S03]  /*9d20*/  LDC R5, c[0x0][0x230] ;  /* 0x00008c00ff057b82 */ /* 0x000e660000000800 */
[----:B------:R-:W-:Y:S04]  /*9d30*/  STL.64 [R1+0xe90], R178 ;  /* 0x000e90b201007387 */ /* 0x000fe80000100a00 */
[----:B------:R-:W-:Y:S04]  /*9d40*/  STL.64 [R1+0xe98], R180 ;  /* 0x000e98b401007387 */ /* 0x000fe80000100a00 */
[----:B------:R3:W-:Y:S04]  /*9d50*/  STL.64 [R1+0x1a8], R162 ;  /* 0x0001a8a201007387 */ /* 0x0007e80000100a00 */
[----:B------:R3:W-:Y:S04]  /*9d60*/  LDGSTS.E [R248], desc[UR16][R162.64], !P3 ;  /* 0x00000000a2f87fae */ /* 0x0007e8000d921850 */
[----:B------:R4:W-:Y:S04]  /*9d70*/  STL.64 [R1+0x1a0], R6 ;  /* 0x0001a00601007387 */ /* 0x0009e80000100a00 */
[----:B------:R4:W-:Y:S01]  /*9d80*/  LDGSTS.E [R248+0x4000], desc[UR16][R6.64], !P3 ;  /* 0x0400000006f87fae */ /* 0x0009e2000d921850 */
[----:B------:R-:W-:Y:S01]  /*9d90*/  ISETP.GE.U32.AND P3, PT, R3, 0x7fffff8e, PT ;  /* 0x7fffff8e0300780c */ /* 0x000fe20003f66070 */
[----:B------:R-:W-:-:S02]  /*9da0*/  VIADD R3, R9, 0xffffffcc ;  /* 0xffffffcc09037836 */ /* 0x000fc40000000000 */
[C---:B---3--:R-:W-:Y:S01]  /*9db0*/  IMAD.WIDE R162, R2.reuse, 0x4, R158 ;  /* 0x0000000402a27825 */ /* 0x048fe200078e029e */
[----:B------:R-:W3:Y:S04]  /*9dc0*/  LDC R9, c[0x0][0x230] ;  /* 0x00008c00ff097b82 */ /* 0x000ee80000000800 */
[----:B------:R2:W-:Y:S01]  /*9dd0*/  STL.64 [R1+0x198], R162 ;  /* 0x000198a201007387 */ /* 0x0005e20000100a00 */
[----:B----4-:R-:W-:-:S03]  /*9de0*/  IMAD.WIDE R6, R2, 0x4, R160 ;  /* 0x0000000402067825 */ /* 0x010fc600078e02a0 */
[----:B------:R2:W-:Y:S01]  /*9df0*/  LDGSTS.E [R248+0x4], desc[UR16][R162.64], !P4 ;  /* 0x00004000a2f87fae */ /* 0x0005e2000e121850 */
[----:B------:R-:W-:-:S03]  /*9e00*/  IMAD R2, R156, 0x12, RZ ;  /* 0x000000129c027824 */ /* 0x000fc600078e02ff */
[----:B------:R4:W-:Y:S04]  /*9e10*/  STL.64 [R1+0x190], R6 ;  /* 0x0001900601007387 */ /* 0x0009e80000100a00 */
[----:B------:R4:W-:Y:S01]  /*9e20*/  LDGSTS.E [R248+0x4004], desc[UR16][R6.64], !P4 ;  /* 0x0400400006f87fae */ /* 0x0009e2000e121850 */
[----:B------:R-:W-:Y:S01]  /*9e30*/  ISETP.GE.U32.AND P4, PT, R3, 0x7fffff8d, PT ;  /* 0x7fffff8d0300780c */ /* 0x000fe20003f86070 */
[----:B------:R-:W-:Y:S02]  /*9e40*/  VIADD R3, R15, 0xffffffeb ;  /* 0xffffffeb0f037836 */ /* 0x000fe40000000000 */
[C---:B--2---:R-:W-:Y:S01]  /*9e50*/  IMAD.WIDE R162, R2.reuse, 0x4, R158 ;  /* 0x0000000402a27825 */ /* 0x044fe200078e029e */
[----:B------:R-:W2:Y:S04]  /*9e60*/  LDC R15, c[0x0][0x230] ;  /* 0x00008c00ff0f7b82 */ /* 0x000ea80000000800 */
[----:B------:R1:W-:Y:S01]  /*9e70*/  LDGSTS.E [R248+0x8], desc[UR16][R162.64], !P0 ;  /* 0x00008000a2f87fae */ /* 0x0003e2000c121850 */
[----:B----4-:R-:W-:-:S03]  /*9e80*/  IMAD.WIDE R6, R2, 0x4, R160 ;  /* 0x0000000402067825 */ /* 0x010fc600078e02a0 */
[----:B------:R1:W-:Y:S01]  /*9e90*/  STL.64 [R1+0x188], R162 ;  /* 0x000188a201007387 */ /* 0x0003e20000100a00 */
[----:B------:R-:W-:-:S03]  /*9ea0*/  IMAD R2, R156, 0x13, RZ ;  /* 0x000000139c027824 */ /* 0x000fc600078e02ff */
[----:B------:R4:W-:Y:S01]  /*9eb0*/  LDGSTS.E [R248+0x4008], desc[UR16][R6.64], !P0 ;  /* 0x0400800006f87fae */ /* 0x0009e2000c121850 */
[----:B------:R-:W-:Y:S02]  /*9ec0*/  ISETP.GE.U32.AND P0, PT, R3, 0x7fffffac, PT ;  /* 0x7fffffac0300780c */ /* 0x000fe40003f06070 */
[----:B------:R-:W2:Y:S01]  /*9ed0*/  LDC R3, c[0x0][0x230] ;  /* 0x00008c00ff037b82 */ /* 0x000ea20000000800 */
[----:B------:R4:W-:Y:S01]  /*9ee0*/  STL.64 [R1+0x180], R6 ;  /* 0x0001800601007387 */ /* 0x0009e20000100a00 */
[----:B-1----:R-:W-:-:S05]  /*9ef0*/  IMAD.WIDE R162, R2, 0x4, R158 ;  /* 0x0000000402a27825 */ /* 0x002fca00078e029e */
[----:B------:R1:W-:Y:S01]  /*9f00*/  LDGSTS.E [R248+0xc], desc[UR16][R162.64], !P2 ;  /* 0x0000c000a2f87fae */ /* 0x0003e2000d121850 */
[----:B----4-:R-:W-:-:S03]  /*9f10*/  IMAD.WIDE R6, R2, 0x4, R160 ;  /* 0x0000000402067825 */ /* 0x010fc600078e02a0 */
[----:B------:R1:W-:Y:S01]  /*9f20*/  STL.64 [R1+0x178], R162 ;  /* 0x000178a201007387 */ /* 0x0003e20000100a00 */
[----:B------:R-:W-:-:S03]  /*9f30*/  VIADD R2, R4, 0xffffffea ;  /* 0xffffffea04027836 */ /* 0x000fc60000000000 */
[----:B------:R4:W-:Y:S01]  /*9f40*/  LDGSTS.E [R248+0x400c], desc[UR16][R6.64], !P2 ;  /* 0x0400c00006f87fae */ /* 0x0009e2000d121850 */
[----:B------:R-:W1:Y:S01]  /*9f50*/  LDC R4, c[0x0][0x230] ;  /* 0x00008c00ff047b82 */ /* 0x000e620000000800 */
[----:B------:R-:W-:Y:S02]  /*9f60*/  ISETP.GE.U32.AND P2, PT, R2, 0x7fffffab, PT ;  /* 0x7fffffab0200780c */ /* 0x000fe40003f46070 */
[----:B------:R-:W-:Y:S01]  /*9f70*/  LDGSTS.E [R248+0x8000], desc[UR16][R182.64], !P6 ;  /* 0x08000000b6f87fae */ /* 0x000fe2000f121850 */
[----:B------:R-:W-:-:S04]  /*9f80*/  IADD3 R2, R5, -0x17, RZ ;  /* 0xffffffe905027810 */ /* 0x000fc80007ffe0ff */
[----:B------:R-:W4:Y:S01]  /*9f90*/  LDC R5, c[0x0][0x230] ;  /* 0x00008c00ff057b82 */ /* 0x000f220000000800 */
[----:B------:R-:W-:Y:S01]  /*9fa0*/  LDGSTS.E [R248+0xc000], desc[UR16][R184.64], !P6 ;  /* 0x0c000000b8f87fae */ /* 0x000fe2000f121850 */
[----:B------:R-:W-:Y:S01]  /*9fb0*/  ISETP.GE.U32.AND P6, PT, R2, 0x7fffffaa, PT ;  /* 0x7fffffaa0200780c */ /* 0x000fe20003fc6070 */
[----:B---3--:R-:W-:Y:S02]  /*9fc0*/  VIADD R2, R9, 0xffffffe8 ;  /* 0xffffffe809027836 */ /* 0x008fe40000000000 */
[----:B------:R-:W-:Y:S03]  /*9fd0*/  LDGSTS.E [R248+0x8004], desc[UR16][R186.64], !P5 ;  /* 0x08004000baf87fae */ /* 0x000fe6000e921850 */
[----:B------:R-:W3:Y:S01]  /*9fe0*/  LDC R9, c[0x0][0x230] ;  /* 0x00008c00ff097b82 */ /* 0x000ee20000000800 */
[----:B------:R-:W-:Y:S01]  /*9ff0*/  LDGSTS.E [R248+0xc004], desc[UR16][R188.64], !P5 ;  /* 0x0c004000bcf87fae */ /* 0x000fe2000e921850 */
[----:B------:R-:W-:Y:S01]  /*a000*/  ISETP.GE.U32.AND P5, PT, R2, 0x7fffffa9, PT ;  /* 0x7fffffa90200780c */ /* 0x000fe20003fa6070 */
[----:B--2---:R-:W-:-:S02]  /*a010*/  VIADD R2, R3, 0xffffffcb ;  /* 0xffffffcb03027836 */ /* 0x004fc40000000000 */
[----:B------:R-:W-:Y:S01]  /*a020*/  LDGSTS.E [R248+0x8008], desc[UR16][R190.64], !P3 ;  /* 0x08008000bef87fae */ /* 0x000fe2000d921850 */
[----:B-1----:R-:W-:-:S03]  /*a030*/  VIADD R3, R4, 0xffffffca ;  /* 0xffffffca04037836 */ /* 0x002fc60000000000 */
[----:B------:R-:W-:Y:S01]  /*a040*/  LDGSTS.E [R248+0xc008], desc[UR16][R192.64], !P3 ;  /* 0x0c008000c0f87fae */ /* 0x000fe2000d921850 */
[----:B------:R-:W-:Y:S01]  /*a050*/  ISETP.GE.U32.AND P3, PT, R2, 0x7fffff8c, PT ;  /* 0x7fffff8c0200780c */ /* 0x000fe20003f66070 */
[----:B------:R-:W-:Y:S01]  /*a060*/  IMAD R2, R156, 0x14, RZ ;  /* 0x000000149c027824 */ /* 0x000fe200078e02ff */
[----:B------:R-:W1:Y:S01]  /*a070*/  LDC R4, c[0x0][0x230] ;  /* 0x00008c00ff047b82 */ /* 0x000e620000000800 */
[----:B------:R4:W-:Y:S02]  /*a080*/  STL.64 [R1+0x170], R6 ;  /* 0x0001700601007387 */ /* 0x0009e40000100a00 */
[C---:B------:R-:W-:Y:S02]  /*a090*/  IMAD.WIDE R162, R2.reuse, 0x4, R158 ;  /* 0x0000000402a27825 */ /* 0x040fe400078e029e */
[----:B------:R-:W-:Y:S04]  /*a0a0*/  STL.64 [R1+0xeb0], R182 ;  /* 0x000eb0b601007387 */ /* 0x000fe80000100a00 */
[----:B------:R-:W-:Y:S04]  /*a0b0*/  STL.64 [R1+0xeb8], R184 ;  /* 0x000eb8b801007387 */ /* 0x000fe80000100a00 */
[----:B------:R-:W-:Y:S01]  /*a0c0*/  STL.64 [R1+0xec0], R186 ;  /* 0x000ec0ba01007387 */ /* 0x000fe20000100a00 */
[----:B----4-:R-:W-:-:S03]  /*a0d0*/  IMAD.WIDE R6, R2, 0x4, R160 ;  /* 0x0000000402067825 */ /* 0x010fc600078e02a0 */
[----:B------:R-:W-:Y:S01]  /*a0e0*/  STL.64 [R1+0xec8], R188 ;  /* 0x000ec8bc01007387 */ /* 0x000fe20000100a00 */
[----:B------:R-:W-:-:S03]  /*a0f0*/  IMAD R2, R156, 0x15, RZ ;  /* 0x000000159c027824 */ /* 0x000fc600078e02ff */
[----:B------:R-:W-:Y:S04]  /*a100*/  LDGSTS.E [R248+0x800c], desc[UR16][R194.64], !P4 ;  /* 0x0800c000c2f87fae */ /* 0x000fe8000e121850 */
[----:B------:R-:W-:Y:S04]  /*a110*/  STL.64 [R1+0xed0], R190 ;  /* 0x000ed0be01007387 */ /* 0x000fe80000100a00 */
[----:B------:R-:W-:Y:S01]  /*a120*/  LDGSTS.E [R248+0xc00c], desc[UR16][R196.64], !P4 ;  /* 0x0c00c000c4f87fae */ /* 0x000fe2000e121850 */
[----:B------:R-:W-:Y:S01]  /*a130*/  ISETP.GE.U32.AND P4, PT, R3, 0x7fffff8b, PT ;  /* 0x7fffff8b0300780c */ /* 0x000fe20003f86070 */
[----:B------:R-:W-:-:S02]  /*a140*/  VIADD R3, R5, 0xffffffc9 ;  /* 0xffffffc905037836 */ /* 0x000fc40000000000 */
[----:B------:R-:W-:Y:S01]  /*a150*/  STL.64 [R1+0xed8], R192 ;  /* 0x000ed8c001007387 */ /* 0x000fe20000100a00 */
[----:B------:R-:W2:Y:S03]  /*a160*/  LDC R5, c[0x0][0x230] ;  /* 0x00008c00ff057b82 */ /* 0x000ea60000000800 */
[----:B------:R-:W-:Y:S04]  /*a170*/  STL.64 [R1+0xee0], R194 ;  /* 0x000ee0c201007387 */ /* 0x000fe80000100a00 */
[----:B------:R-:W-:Y:S04]  /*a180*/  STL.64 [R1+0xef0], R248 ;  /* 0x000ef0f801007387 */ /* 0x000fe80000100a00 */
[----:B------:R-:W-:Y:S04]  /*a190*/  STL.64 [R1+0xee8], R196 ;  /* 0x000ee8c401007387 */ /* 0x000fe80000100a00 */
[----:B------:R4:W-:Y:S04]  /*a1a0*/  STL.64 [R1+0x168], R162 ;  /* 0x000168a201007387 */ /* 0x0009e80000100a00 */
[----:B------:R4:W-:Y:S04]  /*a1b0*/  LDGSTS.E [R247], desc[UR16][R162.64], !P0 ;  /* 0x00000000a2f77fae */ /* 0x0009e8000c121850 */
[----:B------:R1:W-:Y:S04]  /*a1c0*/  STL.64 [R1+0x160], R6 ;  /* 0x0001600601007387 */ /* 0x0003e80000100a00 */
[----:B------:R1:W-:Y:S01]  /*a1d0*/  LDGSTS.E [R247+0x4000], desc[UR16][R6.64], !P0 ;  /* 0x0400000006f77fae */ /* 0x0003e2000c121850 */
[----:B------:R-:W-:Y:S01]  /*a1e0*/  ISETP.GE.U32.AND P0, PT, R3, 0x7fffff8a, PT ;  /* 0x7fffff8a0300780c */ /* 0x000fe20003f06070 */
[----:B---3--:R-:W-:-:S02]  /*a1f0*/  VIADD R3, R9, 0xffffffc8 ;  /* 0xffffffc809037836 */ /* 0x008fc40000000000 */
[C---:B----4-:R-:W-:Y:S01]  /*a200*/  IMAD.WIDE R162, R2.reuse, 0x4, R158 ;  /* 0x0000000402a27825 */ /* 0x050fe200078e029e */
[----:B------:R-:W3:Y:S04]  /*a210*/  LDC R9, c[0x0][0x230] ;  /* 0x00008c00ff097b82 */ /* 0x000ee80000000800 */
[----:B------:R4:W-:Y:S01]  /*a220*/  STL.64 [R1+0x158], R162 ;  /* 0x000158a201007387 */ /* 0x0009e20000100a00 */
[----:B-1----:R-:W-:-:S03]  /*a230*/  IMAD.WIDE R6, R2, 0x4, R160 ;  /* 0x0000000402067825 */ /* 0x002fc600078e02a0 */
[----:B------:R4:W-:Y:S01]  /*a240*/  LDGSTS.E [R247+0x4], desc[UR16][R162.64], !P2 ;  /* 0x00004000a2f77fae */ /* 0x0009e2000d121850 */
[----:B------:R-:W-:-:S03]  /*a250*/  IMAD R2, R156, 0x16, RZ ;  /* 0x000000169c027824 */ /* 0x000fc600078e02ff */
[----:B------:R1:W-:Y:S04]  /*a260*/  STL.64 [R1+0x150], R6 ;  /* 0x0001500601007387 */ /* 0x0003e80000100a00 */
[----:B------:R1:W-:Y:S01]  /*a270*/  LDGSTS.E [R247+0x4004], desc[UR16][R6.64], !P2 ;  /* 0x0400400006f77fae */ /* 0x0003e2000d121850 */
[----:B------:R-:W-:Y:S01]  /*a280*/  ISETP.GE.U32.AND P2, PT, R3, 0x7fffff89, PT ;  /* 0x7fffff890300780c */ /* 0x000fe20003f46070 */
[----:B------:R-:W-:Y:S02]  /*a290*/  VIADD R3, R15, 0xffffffe7 ;  /* 0xffffffe70f037836 */ /* 0x000fe40000000000 */
[C---:B----4-:R-:W-:Y:S01]  /*a2a0*/  IMAD.WIDE R162, R2.reuse, 0x4, R158 ;  /* 0x0000000402a27825 */ /* 0x050fe200078e029e */
[----:B------:R-:W4:Y:S04]  /*a2b0*/  LDC R15, c[0x0][0x230] ;  /* 0x00008c00ff0f7b82 */ /* 0x000f280000000800 */
[----:B------:R2:W-:Y:S01]  /*a2c0*/  LDGSTS.E [R247+0x8], desc[UR16][R162.64], !P6 ;  /* 0x00008000a2f77fae */ /* 0x0005e2000f121850 */
[----:B-1----:R-:W-:-:S03]  /*a2d0*/  IMAD.WIDE R6, R2, 0x4, R160 ;  /* 0x0000000402067825 */ /* 0x002fc600078e02a0 */
[----:B------:R2:W-:Y:S01]  /*a2e0*/  STL.64 [R1+0x148], R162 ;  /* 0x000148a201007387 */ /* 0x0005e20000100a00 */
[----:B------:R-:W-:-:S03]  /*a2f0*/  IMAD R2, R156, 0x17, RZ ;  /* 0x000000179c027824 */ /* 0x000fc600078e02ff */
[----:B------:R1:W-:Y:S01]  /*a300*/  LDGSTS.E [R247+0x4008], desc[UR16][R6.64], !P6 ;  /* 0x0400800006f77fae */ /* 0x0003e2000f121850 */
[----:B------:R-:W-:Y:S02]  /*a310*/  ISETP.GE.U32.AND P6, PT, R3, 0x7fffffa8, PT ;  /* 0x7fffffa80300780c */ /* 0x000fe40003fc6070 */
[----:B------:R-:W4:Y:S01]  /*a320*/  LDC R3, c[0x0][0x230] ;  /* 0x00008c00ff037b82 */ /* 0x000f220000000800 */
[----:B------:R1:W-:Y:S01]  /*a330*/  STL.64 [R1+0x140], R6 ;  /* 0x0001400601007387 */ /* 0x0003e20000100a00 */
[----:B--2---:R-:W-:-:S05]  /*a340*/  IMAD.WIDE R162, R2, 0x4, R158 ;  /* 0x0000000402a27825 */ /* 0x004fca00078e029e */
[----:B------:R-:W-:Y:S01]  /*a350*/  LDGSTS.E [R247+0xc], desc[UR16][R162.64], !P5 ;  /* 0x0000c000a2f77fae */ /* 0x000fe2000e921850 */
[----:B-1----:R-:W-:Y:S01]  /*a360*/  IMAD.WIDE R6, R2, 0x4, R160 ;  /* 0x0000000402067825 */ /* 0x002fe200078e02a0 */
[----:B------:R-:W-:Y:S02]  /*a370*/  IADD3 R2, R4, -0x1a, RZ ;  /* 0xffffffe604027810 */ /* 0x000fe40007ffe0ff */
[----:B------:R-:W-:Y:S01]  /*a380*/  STL.64 [R1+0x138], R162 ;  /* 0x000138a201007387 */ /* 0x000fe20000100a00 */
[----:B------:R-:W1:Y:S03]  /*a390*/  LDC R4, c[0x0][0x230] ;  /* 0x00008c00ff047b82 */ /* 0x000e660000000800 */
[----:B------:R2:W-:Y:S01]  /*a3a0*/  LDGSTS.E [R247+0x400c], desc[UR16][R6.64], !P5 ;  /* 0x0400c00006f77fae */ /* 0x0005e2000e921850 */
[----:B------:R-:W-:Y:S01]  /*a3b0*/  ISETP.GE.U32.AND P5, PT, R2, 0x7fffffa7, PT ;  /* 0x7fffffa70200780c */ /* 0x000fe20003fa6070 */
[----:B------:R-:W-:-:S02]  /*a3c0*/  VIADD R2, R5, 0xffffffe5 ;  /* 0xffffffe505027836 */ /* 0x000fc40000000000 */
[----:B------:R2:W-:Y:S01]  /*a3d0*/  STL.64 [R1+0x130], R6 ;  /* 0x0001300601007387 */ /* 0x0005e20000100a00 */
[----:B------:R-:W1:Y:S03]  /*a3e0*/  LDC R5, c[0x0][0x230] ;  /* 0x00008c00ff057b82 */ /* 0x000e660000000800 */
[----:B------:R-:W-:Y:S04]  /*a3f0*/  LDGSTS.E [R247+0x8000], desc[UR16][R198.64], !P3 ;  /* 0x08000000c6f77fae */ /* 0x000fe8000d921850 */
[----:B------:R1:W-:Y:S01]  /*a400*/  LDGSTS.E [R247+0xc000], desc[UR16][R200.64], !P3 ;  /* 0x0c000000c8f77fae */ /* 0x0003e2000d921850 */
[----:B------:R-:W-:Y:S02]  /*a410*/  ISETP.GE.U32.AND P3, PT, R2, 0x7fffffa6, PT ;  /* 0x7fffffa60200780c */ /* 0x000fe40003f66070 */
[----:B---3--:R-:W-:Y:S01]  /*a420*/  IADD3 R2, R9, -0x1c, RZ ;  /* 0xffffffe409027810 */ /* 0x008fe20007ffe0ff */
[----:B--2---:R-:W-:Y:S01]  /*a430*/  IMAD.MOV.U32 R6, RZ, RZ, R202 ;  /* 0x000000ffff067224 */ /* 0x004fe200078e00ca */
[----:B------:R-:W2:Y:S01]  /*a440*/  LDC R9, c[0x0][0x230] ;  /* 0x00008c00ff097b82 */ /* 0x000ea20000000800 */
[----:B------:R-:W-:Y:S01]  /*a450*/  IMAD.MOV.U32 R7, RZ, RZ, R203 ;  /* 0x000000ffff077224 */ /* 0x000fe200078e00cb */
[----:B------:R-:W-:Y:S01]  /*a460*/  STL.64 [R1+0xef8], R198 ;  /* 0x000ef8c601007387 */ /* 0x000fe20000100a00 */
[----:B------:R-:W-:-:S03]  /*a470*/  IMAD.WIDE R202, R204, 0x4, R158 ;  /* 0x00000004ccca7825 */ /* 0x000fc600078e029e */
[----:B------:R3:W-:Y:S01]  /*a480*/  STL.64 [R1+0xf00], R200 ;  /* 0x000f00c801007387 */ /* 0x0007e20000100a00 */
[----:B------:R-:W-:-:S03]  /*a490*/  IMAD.WIDE R204, R204, 0x4, R160 ;  /* 0x00000004cccc7825 */ /* 0x000fc600078e02a0 */
[----:B------:R2:W-:Y:S04]  /*a4a0*/  LDGSTS.E [R247+0x8004], desc[UR16][R202.64], !P4 ;  /* 0x08004000caf77fae */ /* 0x0005e8000e121850 */
[----:B------:R2:W-:Y:S01]  /*a4b0*/  LDGSTS.E [R247+0xc004], desc[UR16][R204.64], !P4 ;  /* 0x0c004000ccf77fae */ /* 0x0005e2000e121850 */
[----:B------:R-:W-:Y:S01]  /*a4c0*/  ISETP.GE.U32.AND P4, PT, R2, 0x7fffffa5, PT ;  /* 0x7fffffa50200780c */ /* 0x000fe20003f86070 */
[----:B----4-:R-:W-:Y:S02]  /*a4d0*/  VIADD R2, R3, 0xffffffc7 ;  /* 0xffffffc703027836 */ /* 0x010fe40000000000 */
[----:B------:R4:W-:Y:S01]  /*a4e0*/  LDGSTS.E [R247+0x8008], desc[UR16][R206.64], !P0 ;  /* 0x08008000cef77fae */ /* 0x0009e2000c121850 */
[----:B-1----:R-:W-:Y:S01]  /*a4f0*/  VIADD R3, R4, 0xffffffc6 ;  /* 0xffffffc604037836 */ /* 0x002fe20000000000 */
[----:B---3--:R-:W-:Y:S01]  /*a500*/  MOV R200, R244 ;  /* 0x000000f400c87202 */ /* 0x008fe20000000f00 */
[----:B------:R-:W1:Y:S01]  /*a510*/  LDC R4, c[0x0][0x230] ;  /* 0x00008c00ff047b82 */ /* 0x000e620000000800 */
[----:B------:R3:W-:Y:S01]  /*a520*/  LDGSTS.E [R247+0xc008], desc[UR16][R208.64], !P0 ;  /* 0x0c008000d0f77fae */ /* 0x0007e2000c121850 */
[----:B------:R-:W-:Y:S01]  /*a530*/  ISETP.GE.U32.AND P0, PT, R2, 0x7fffff88, PT ;  /* 0x7fffff880200780c */ /* 0x000fe20003f06070 */
[----:B------:R-:W-:-:S02]  /*a540*/  IMAD R2, R156, 0x18, RZ ;  /* 0x000000189c027824 */ /* 0x000fc400078e02ff */
[----:B------:R-:W-:Y:S01]  /*a550*/  LDGSTS.E [R247+0x800c], desc[UR16][R210.64], !P2 ;  /* 0x0800c000d2f77fae */ /* 0x000fe2000d121850 */
[----:B------:R-:W-:Y:S02]  /*a560*/  IMAD.MOV.U32 R201, RZ, RZ, R245 ;  /* 0x000000ffffc97224 */ /* 0x000fe400078e00f5 */
[C---:B------:R-:W-:Y:S01]  /*a570*/  IMAD.WIDE R164, R2.reuse, 0x4, R158 ;  /* 0x0000000402a47825 */ /* 0x040fe200078e029e */
[----:B------:R-:W-:Y:S01]  /*a580*/  LDGSTS.E [R247+0xc00c], desc[UR16][R212.64], !P2 ;  /* 0x0c00c000d4f77fae */ /* 0x000fe2000d121850 */
[----:B------:R-:W-:Y:S02]  /*a590*/  ISETP.GE.U32.AND P2, PT, R3, 0x7fffff87, PT ;  /* 0x7fffff870300780c */ /* 0x000fe40003f46070 */
[----:B------:R-:W-:Y:S01]  /*a5a0*/  IMAD.WIDE R162, R2, 0x4, R160 ;  /* 0x0000000402a27825 */ /* 0x000fe200078e02a0 */
[----:B------:R-:W-:Y:S01]  /*a5b0*/  IADD3 R3, R5, -0x3b, RZ ;  /* 0xffffffc505037810 */ /* 0x000fe20007ffe0ff */
[----:B------:R4:W-:Y:S01]  /*a5c0*/  STL.64 [R1+0xf08], R202 ;  /* 0x000f08ca01007387 */ /* 0x0009e20000100a00 */
[----:B------:R-:W1:Y:S01]  /*a5d0*/  LDC R5, c[0x0][0x230] ;  /* 0x00008c00ff057b82 */ /* 0x000e620000000800 */
[----:B------:R-:W-:-:S02]  /*a5e0*/  IMAD R2, R156, 0x19, RZ ;  /* 0x000000199c027824 */ /* 0x000fc400078e02ff */
[----:B------:R3:W-:Y:S02]  /*a5f0*/  LDGSTS.E [R246], desc[UR16][R164.64], !P6 ;  /* 0x00000000a4f67fae */ /* 0x0007e4000f121850 */
[C---:B------:R-:W-:Y:S02]  /*a600*/  IMAD.WIDE R168, R2.reuse, 0x4, R158 ;  /* 0x0000000402a87825 */ /* 0x040fe400078e029e */
[----:B------:R3:W-:Y:S02]  /*a610*/  STL.64 [R1+0xf10], R204 ;  /* 0x000f10cc01007387 */ /* 0x0007e40000100a00 */
[----:B------:R-:W-:Y:S02]  /*a620*/  IMAD.WIDE R166, R2, 0x4, R160 ;  /* 0x0000000402a67825 */ /* 0x000fe400078e02a0 */
[----:B------:R1:W-:Y:S01]  /*a630*/  LDGSTS.E [R246+0x4000], desc[UR16][R162.64], !P6 ;  /* 0x04000000a2f67fae */ /* 0x0003e2000f121850 */
[----:B------:R-:W-:Y:S01]  /*a640*/  ISETP.GE.U32.AND P6, PT, R3, 0x7fffff86, PT ;  /* 0x7fffff860300780c */ /* 0x000fe20003fc6070 */
[----:B------:R-:W-:-:S02]  /*a650*/  IMAD R3, R156, 0x1a, RZ ;  /* 0x0000001a9c037824 */ /* 0x000fc400078e02ff */
[----:B------:R3:W-:Y:S01]  /*a660*/  STL.64 [R1+0xf18], R206 ;  /* 0x000f18ce01007387 */ /* 0x0007e20000100a00 */
[----:B--2---:R-:W-:Y:S02]  /*a670*/  VIADD R2, R9, 0xffffffc4 ;  /* 0xffffffc409027836 */ /* 0x004fe40000000000 */
[----:B------:R-:W2:Y:S01]  /*a680*/  LDC R9, c[0x0][0x230] ;  /* 0x00008c00ff097b82 */ /* 0x000ea20000000800 */
[----:B------:R3:W-:Y:S01]  /*a690*/  STL.64 [R1+0xf20], R208 ;  /* 0x000f20d001007387 */ /* 0x0007e20000100a00 */
[----:B----4-:R-:W-:Y:S01]  /*a6a0*/  IMAD.MOV.U32 R202, RZ, RZ, R240 ;  /* 0x000000ffffca7224 */ /* 0x010fe200078e00f0 */
[----:B---3--:R-:W-:Y:S01]  /*a6b0*/  MOV R204, R238 ;  /* 0x000000ee00cc7202 */ /* 0x008fe20000000f00 */
[----:B------:R-:W-:Y:S01]  /*a6c0*/  IMAD R244, R156, 0x3f, RZ ;  /* 0x0000003f9cf47824 */ /* 0x000fe200078e02ff */
[----:B------:R-:W-:Y:S01]  /*a6d0*/  STL.64 [R1+0xf28], R210 ;  /* 0x000f28d201007387 */ /* 0x000fe20000100a00 */
[----:B------:R-:W-:Y:S02]  /*a6e0*/  IMAD.MOV.U32 R205, RZ, RZ, R239 ;  /* 0x000000ffffcd7224 */ /* 0x000fe400078e00ef */
[----:B------:R-:W-:Y:S01]  /*a6f0*/  IMAD.MOV.U32 R203, RZ, RZ, R241 ;  /* 0x000000ffffcb7224 */ /* 0x000fe200078e00f1 */
[----:B------:R-:W-:Y:S01]  /*a700*/  STL.64 [R1+0xf30], R212 ;  /* 0x000f30d401007387 */ /* 0x000fe20000100a00 */
[----:B------:R-:W-:-:S02]  /*a710*/  IMAD.MOV.U32 R206, RZ, RZ, R236 ;  /* 0x000000ffffce7224 */ /* 0x000fc400078e00ec */
[----:B------:R-:W-:Y:S01]  /*a720*/  IMAD.MOV.U32 R207, RZ, RZ, R237 ;  /* 0x000000ffffcf7224 */ /* 0x000fe200078e00ed */
[----:B------:R3:W-:Y:S01]  /*a730*/  STL.64 [R1+0x128], R164 ;  /* 0x000128a401007387 */ /* 0x0007e20000100a00 */
[----:B------:R-:W-:Y:S01]  /*a740*/  MOV R208, R234 ;  /* 0x000000ea00d07202 */ /* 0x000fe20000000f00 */
[----:B------:R-:W-:Y:S02]  /*a750*/  IMAD.MOV.U32 R209, RZ, RZ, R235 ;  /* 0x000000ffffd17224 */ /* 0x000fe400078e00eb */
[----:B------:R1:W-:Y:S04]  /*a760*/  STL.64 [R1+0x120], R162 ;  /* 0x000120a201007387 */ /* 0x0003e80000100a00 */
[----:B------:R4:W-:Y:S01]  /*a770*/  LDGSTS.E [R246+0x4], desc[UR16][R168.64], !P5 ;  /* 0x00004000a8f67fae */ /* 0x0009e2000e921850 */
[----:B---3--:R-:W-:-:S03]  /*a780*/  IMAD.WIDE R164, R3, 0x4, R158 ;  /* 0x0000000403a47825 */ /* 0x008fc600078e029e */
[----:B------:R-:W-:Y:S01]  /*a790*/  LDGSTS.E [R246+0x4004], desc[UR16][R166.64], !P5 ;  /* 0x04004000a6f67fae */ /* 0x000fe2000e921850 */
[----:B------:R-:W-:Y:S01]  /*a7a0*/  ISETP.GE.U32.AND P5, PT, R2, 0x7fffff85, PT ;  /* 0x7fffff850200780c */ /* 0x000fe20003fa6070 */
[----:B-1----:R-:W-:Y:S02]  /*a7b0*/  IMAD.WIDE R162, R3, 0x4, R160 ;  /* 0x0000000403a27825 */ /* 0x002fe400078e02a0 */
[----:B------:R1:W-:Y:S01]  /*a7c0*/  LDGSTS.E [R246+0x8], desc[UR16][R164.64], !P3 ;  /* 0x00008000a4f67fae */ /* 0x0003e2000d921850 */
[----:B------:R-:W3:Y:S01]  /*a7d0*/  LDC R3, c[0x0][0x230] ;  /* 0x00008c00ff037b82 */ /* 0x000ee20000000800 */
[----:B------:R-:W-:Y:S02]  /*a7e0*/  VIADD R2, R15, 0xffffffe3 ;  /* 0xffffffe30f027836 */ /* 0x000fe40000000000 */
[----:B------:R2:W-:Y:S03]  /*a7f0*/  LDGSTS.E [R246+0x4008], desc[UR16][R162.64], !P3 ;  /* 0x04008000a2f67fae */ /* 0x0005e6000d921850 */
[----:B------:R-:W-:-:S02]  /*a800*/  ISETP.GE.U32.AND P3, PT, R2, 0x7fffffa4, PT ;  /* 0x7fffffa40200780c */ /* 0x000fc40003f66070 */
[----:B------:R-:W3:Y:S01]  /*a810*/  LDC R15, c[0x0][0x230] ;  /* 0x00008c00ff0f7b82 */ /* 0x000ee20000000800 */
[C---:B------:R-:W-:Y:S01]  /*a820*/  IMAD R2, R156.reuse, 0x1b, RZ ;  /* 0x0000001b9c027824 */ /* 0x040fe200078e02ff */
[----:B------:R4:W-:Y:S04]  /*a830*/  STL.64 [R1+0x118], R168 ;  /* 0x000118a801007387 */ /* 0x0009e80000100a00 */
[----:B------:R-:W-:Y:S04]  /*a840*/  STL.64 [R1+0x110], R166 ;  /* 0x000110a601007387 */ /* 0x000fe80000100a00 */
[----:B------:R1:W-:Y:S04]  /*a850*/  STL.64 [R1+0x108], R164 ;  /* 0x000108a401007387 */ /* 0x0003e80000100a00 */
[----:B------:R2:W-:Y:S01]  /*a860*/  STL.64 [R1+0x100], R162 ;  /* 0x000100a201007387 */ /* 0x0005e20000100a00 */
[----:B----4-:R-:W-:Y:S01]  /*a870*/  MOV R168, R220 ;  /* 0x000000dc00a87202 */ /* 0x010fe20000000f00 */
[----:B------:R-:W-:-:S02]  /*a880*/  IMAD R220, R156, 0x39, RZ ;  /* 0x000000399cdc7824 */ /* 0x000fc400078e02ff */
[----:B------:R-:W-:Y:S02]  /*a890*/  IMAD.MOV.U32 R169, RZ, RZ, R221 ;  /* 0x000000ffffa97224 */ /* 0x000fe400078e00dd */
[----:B------:R-:W-:-:S04]  /*a8a0*/  IMAD.WIDE R218, R220, 0x4, R158 ;  /* 0x00000004dcda7825 */ /* 0x000fc800078e029e */
[----:B-1----:R-:W-:-:S04]  /*a8b0*/  IMAD.WIDE R164, R2, 0x4, R158 ;  /* 0x0000000402a47825 */ /* 0x002fc800078e029e */
[--C-:B--2---:R-:W-:Y:S01]  /*a8c0*/  IMAD.WIDE R162, R2, 0x4, R160.reuse ;  /* 0x0000000402a27825 */ /* 0x104fe200078e02a0 */
[----:B------:R1:W-:Y:S03]  /*a8d0*/  LDGSTS.E [R246+0xc], desc[UR16][R164.64], !P4 ;  /* 0x0000c000a4f67fae */ /* 0x0003e6000e121850 */
[----:B------:R-:W-:Y:S01]  /*a8e0*/  VIADD R2, R4, 0xffffffe2 ;  /* 0xffffffe204027836 */ /* 0x000fe20000000000 */
[----:B------:R2:W-:Y:S01]  /*a8f0*/  LDGSTS.E [R246+0x400c], desc[UR16][R162.64], !P4 ;  /* 0x0400c000a2f67fae */ /* 0x0005e2000e121850 */
[----:B------:R-:W-:Y:S01]  /*a900*/  IMAD.WIDE R220, R220, 0x4, R160 ;  /* 0x00000004dcdc7825 */ /* 0x000fe200078e02a0 */
[----:B------:R-:W4:Y:S02]  /*a910*/  LDC R4, c[0x0][0x230] ;  /* 0x00008c00ff047b82 */ /* 0x000f240000000800 */
[----:B------:R-:W-:Y:S01]  /*a920*/  ISETP.GE.U32.AND P4, PT, R2, 0x7fffffa3, PT ;  /* 0x7fffffa30200780c */ /* 0x000fe20003f86070 */
[----:B------:R1:W-:Y:S01]  /*a930*/  STL.64 [R1+0xf8], R164 ;  /* 0x0000f8a401007387 */ /* 0x0003e20000100a00 */
[----:B------:R-:W-:Y:S01]  /*a940*/  IADD3 R2, R5, -0x1f, RZ ;  /* 0xffffffe105027810 */ /* 0x000fe20007ffe0ff */
[----:B------:R-:W-:Y:S01]  /*a950*/  IMAD.MOV.U32 R166, RZ, RZ, R222 ;  /* 0x000000ffffa67224 */ /* 0x000fe200078e00de */
[----:B------:R-:W-:Y:S01]  /*a960*/  LOP3.LUT R5, R0, 0x70, RZ, 0x3c, !PT ;  /* 0x0000007000057812 */ /* 0x000fe200078e3cff */
[----:B------:R-:W-:Y:S01]  /*a970*/  LDGSTS.E [R246+0x8000], desc[UR16][R214.64], !P0 ;  /* 0x08000000d6f67fae */ /* 0x000fe2000c121850 */
[----:B------:R-:W-:-:S02]  /*a980*/  IMAD.MOV.U32 R167, RZ, RZ, R223 ;  /* 0x000000ffffa77224 */ /* 0x000fc400078e00df */
[----:B------:R-:W-:Y:S01]  /*a990*/  IMAD R0, R156, 0x1c, RZ ;  /* 0x0000001c9c007824 */ /* 0x000fe200078e02ff */
[----:B------:R-:W-:Y:S01]  /*a9a0*/  LDGSTS.E [R246+0xc000], desc[UR16][R216.64], !P0 ;  /* 0x0c000000d8f67fae */ /* 0x000fe2000c121850 */
[----:B------:R-:W-:Y:S01]  /*a9b0*/  ISETP.GE.U32.AND P0, PT, R2, 0x7fffffa2, PT ;  /* 0x7fffffa20200780c */ /* 0x000fe20003f06070 */
[----:B---3--:R-:W-:Y:S01]  /*a9c0*/  VIADD R2, R3, 0xffffffe0 ;  /* 0xffffffe003027836 */ /* 0x008fe20000000000 */
[----:B-1----:R-:W-:Y:S01]  /*a9d0*/  MOV R164, R224 ;  /* 0x000000e000a47202 */ /* 0x002fe20000000f00 */
[----:B------:R-:W-:Y:S01]  /*a9e0*/  IMAD R224, R156, 0x3a, RZ ;  /* 0x0000003a9ce07824 */ /* 0x000fe200078e02ff */
[----:B------:R2:W-:Y:S01]  /*a9f0*/  STL.64 [R1+0xf0], R162 ;  /* 0x0000f0a201007387 */ /* 0x0005e20000100a00 */
[----:B------:R-:W-:Y:S02]  /*aa00*/  IMAD.MOV.U32 R165, RZ, RZ, R225 ;  /* 0x000000ffffa57224 */ /* 0x000fe400078e00e1 */
[C---:B------:R-:W-:Y:S01]  /*aa10*/  IMAD.WIDE R222, R224.reuse, 0x4, R158 ;  /* 0x00000004e0de7825 */ /* 0x040fe200078e029e */
[----:B------:R-:W-:Y:S03]  /*aa20*/  LDGSTS.E [R246+0x8004], desc[UR16][R218.64], !P2 ;  /* 0x08004000daf67fae */ /* 0x000fe6000d121850 */
[----:B------:R-:W-:Y:S01]  /*aa30*/  IMAD.WIDE R224, R224, 0x4, R160 ;  /* 0x00000004e0e07825 */ /* 0x000fe200078e02a0 */
[----:B------:R-:W-:Y:S01]  /*aa40*/  LDGSTS.E [R246+0xc004], desc[UR16][R220.64], !P2 ;  /* 0x0c004000dcf67fae */ /* 0x000fe2000d121850 */
[----:B------:R-:W-:-:S02]  /*aa50*/  ISETP.GE.U32.AND P2, PT, R2, 0x7fffffa1, PT ;  /* 0x7fffffa10200780c */ /* 0x000fc40003f46070 */
[----:B------:R-:W-:Y:S01]  /*aa60*/  VIADD R2, R15, 0xffffffc2 ;  /* 0xffffffc20f027836 */ /* 0x000fe20000000000 */
[----:B------:R-:W-:Y:S01]  /*aa70*/  LDGSTS.E [R246+0x8008], desc[UR16][R222.64], !P6 ;  /* 0x08008000def67fae */ /* 0x000fe2000f121850 */
[----:B--2---:R-:W-:Y:S01]  /*aa80*/  IMAD.MOV.U32 R162, RZ, RZ, R226 ;  /* 0x000000ffffa27224 */ /* 0x004fe200078e00e2 */
[----:B----4-:R-:W-:Y:S01]  /*aa90*/  IADD3 R4, R4, -0x3f, RZ ;  /* 0xffffffc104047810 */ /* 0x010fe20007ffe0ff */
[----:B------:R-:W-:Y:S01]  /*aaa0*/  IMAD.MOV.U32 R163, RZ, RZ, R227 ;  /* 0x000000ffffa37224 */ /* 0x000fe200078e00e3 */
[----:B------:R-:W-:Y:S01]  /*aab0*/  LDGSTS.E [R246+0xc008], desc[UR16][R224.64], !P6 ;  /* 0x0c008000e0f67fae */ /* 0x000fe2000f121850 */
[C---:B------:R-:W-:Y:S01]  /*aac0*/  IMAD.WIDE R226, R228.reuse, 0x4, R158 ;  /* 0x00000004e4e27825 */ /* 0x040fe200078e029e */
[----:B------:R-:W1:Y:S02]  /*aad0*/  LDC R15, c[0x0][0x230] ;  /* 0x00008c00ff0f7b82 */ /* 0x000e640000000800 */
[----:B------:R-:W-:Y:S01]  /*aae0*/  STL.64 [R1+0xf38], R214 ;  /* 0x000f38d601007387 */ /* 0x000fe20000100a00 */
[----:B------:R-:W-:-:S03]  /*aaf0*/  IMAD.WIDE R228, R228, 0x4, R160 ;  /* 0x00000004e4e47825 */ /* 0x000fc600078e02a0 */
[----:B------:R-:W-:Y:S01]  /*ab00*/  LDGSTS.E [R246+0x800c], desc[UR16][R226.64], !P5 ;  /* 0x0800c000e2f67fae */ /* 0x000fe2000e921850 */
[----:B------:R-:W-:Y:S02]  /*ab10*/  VIADD R5, R5, UR12 ;  /* 0x0000000c05057c36 */ /* 0x000fe40008000000 */
[----:B------:R-:W-:Y:S01]  /*ab20*/  IMAD.WIDE R178, R0, 0x4, R158 ;  /* 0x0000000400b27825 */ /* 0x000fe200078e029e */
[----:B------:R-:W-:Y:S01]  /*ab30*/  LDGSTS.E [R246+0xc00c], desc[UR16][R228.64], !P5 ;  /* 0x0c00c000e4f67fae */ /* 0x000fe2000e921850 */
[----:B------:R-:W-:Y:S02]  /*ab40*/  ISETP.GE.U32.AND P5, PT, R2, 0x7fffff83, PT ;  /* 0x7fffff830200780c */ /* 0x000fe40003fa6070 */
[----:B------:R-:W-:Y:S01]  /*ab50*/  IMAD R2, R156, 0x1d, RZ ;  /* 0x0000001d9c027824 */ /* 0x000fe200078e02ff */
[----:B------:R2:W-:Y:S01]  /*ab60*/  STL.64 [R1+0x90], R178 ;  /* 0x000090b201007387 */ /* 0x0005e20000100a00 */
[----:B------:R-:W-:-:S03]  /*ab70*/  IMAD.WIDE R176, R0, 0x4, R160 ;  /* 0x0000000400b07825 */ /* 0x000fc600078e02a0 */
[----:B------:R2:W-:Y:S01]  /*ab80*/  LDGSTS.E [R5], desc[UR16][R178.64], !P3 ;  /* 0x00000000b2057fae */ /* 0x0005e2000d921850 */
[----:B------:R-:W-:-:S03]  /*ab90*/  IMAD.WIDE R174, R2, 0x4, R158 ;  /* 0x0000000402ae7825 */ /* 0x000fc600078e029e */
[----:B------:R3:W-:Y:S01]  /*aba0*/  STL.64 [R1+0x88], R176 ;  /* 0x000088b001007387 */ /* 0x0007e20000100a00 */
[----:B------:R-:W-:-:S03]  /*abb0*/  IMAD.WIDE R172, R2, 0x4, R160 ;  /* 0x0000000402ac7825 */ /* 0x000fc600078e02a0 */
[----:B------:R3:W-:Y:S01]  /*abc0*/  LDGSTS.E [R5+0x4000], desc[UR16][R176.64], !P3 ;  /* 0x04000000b0057fae */ /* 0x0007e2000d921850 */
[----:B------:R-:W-:Y:S02]  /*abd0*/  IMAD R2, R156, 0x1e, RZ ;  /* 0x0000001e9c027824 */ /* 0x000fe400078e02ff */
[----:B------:R-:W-:Y:S01]  /*abe0*/  VIADD R3, R9, 0xffffffc3 ;  /* 0xffffffc309037836 */ /* 0x000fe20000000000 */
[----:B------:R4:W-:Y:S01]  /*abf0*/  STL.64 [R1+0x80], R174 ;  /* 0x000080ae01007387 */ /* 0x0009e20000100a00 */
[----:B--2---:R-:W-:Y:S01]  /*ac00*/  IMAD.WIDE R178, R2, 0x4, R158 ;  /* 0x0000000402b27825 */ /* 0x004fe200078e029e */
[----:B------:R-:W2:Y:S02]  /*ac10*/  LDC R9, c[0x0][0x230] ;  /* 0x00008c00ff097b82 */ /* 0x000ea40000000800 */
[----:B------:R4:W-:Y:S01]  /*ac20*/  LDGSTS.E [R5+0x4], desc[UR16][R174.64], !P4 ;  /* 0x00004000ae057fae */ /* 0x0009e2000e121850 */
[----:B------:R-:W-:Y:S01]  /*ac30*/  ISETP.GE.U32.AND P6, PT, R3, 0x7fffff84, PT ;  /* 0x7fffff840300780c */ /* 0x000fe20003fc6070 */
[----:B------:R-:W-:-:S02]  /*ac40*/  VIADD R3, R230, 0xffffffc0 ;  /* 0xffffffc0e6037836 */ /* 0x000fc40000000000 */
[----:B---3--:R-:W-:Y:S01]  /*ac50*/  IMAD.WIDE R176, R2, 0x4, R160 ;  /* 0x0000000402b07825 */ /* 0x008fe200078e02a0 */
[----:B------:R3:W-:Y:S02]  /*ac60*/  STL.64 [R1+0x78], R172 ;  /* 0x000078ac01007387 */ /* 0x0007e40000100a00 */
[----:B------:R-:W-:Y:S01]  /*ac70*/  ISETP.GE.AND P3, PT, R231, R3, PT ;  /* 0x00000003e700720c */ /* 0x000fe20003f66270 */
[----:B------:R-:W-:Y:S01]  /*ac80*/  IMAD R2, R156, 0x1f, RZ ;  /* 0x0000001f9c027824 */ /* 0x000fe200078e02ff */
[----:B------:R3:W-:Y:S01]  /*ac90*/  LDGSTS.E [R5+0x4004], desc[UR16][R172.64], !P4 ;  /* 0x04004000ac057fae */ /* 0x0007e2000e121850 */
[----:B------:R-:W-:Y:S01]  /*aca0*/  ISETP.GE.U32.AND P4, PT, R4, 0x7fffff82, PT ;  /* 0x7fffff820400780c */ /* 0x000fe20003f86070 */
[----:B----4-:R-:W-:Y:S02]  /*acb0*/  IMAD.MOV.U32 R174, RZ, RZ, R170 ;  /* 0x000000ffffae7224 */ /* 0x010fe400078e00aa */
[----:B------:R4:W-:Y:S01]  /*acc0*/  STL.64 [R1+0x70], R178 ;  /* 0x000070b201007387 */ /* 0x0009e20000100a00 */
[----:B------:R-:W-:Y:S01]  /*acd0*/  MOV R175, R171 ;  /* 0x000000ab00af7202 */ /* 0x000fe20000000f00 */
[----:B------:R-:W-:Y:S01]  /*ace0*/  IMAD.MOV.U32 R170, RZ, RZ, R166 ;  /* 0x000000ffffaa7224 */ /* 0x000fe200078e00a6 */
[----:B------:R-:W-:Y:S01]  /*acf0*/  MOV R171, R167 ;  /* 0x000000a700ab7202 */ /* 0x000fe20000000f00 */
[----:B------:R4:W-:Y:S01]  /*ad00*/  LDGSTS.E [R5+0x8], desc[UR16][R178.64], !P0 ;  /* 0x00008000b2057fae */ /* 0x0009e2000c121850 */
[----:B------:R-:W-:Y:S01]  /*ad10*/  IMAD.MOV.U32 R166, RZ, RZ, R162 ;  /* 0x000000ffffa67224 */ /* 0x000fe200078e00a2 */
[----:B------:R-:W-:Y:S01]  /*ad20*/  MOV R167, R163 ;  /* 0x000000a300a77202 */ /* 0x000fe20000000f00 */
[----:B------:R-:W-:Y:S01]  /*ad30*/  IMAD.MOV.U32 R162, RZ, RZ, R6 ;  /* 0x000000ffffa27224 */ /* 0x000fe200078e0006 */
[----:B------:R1:W-:Y:S01]  /*ad40*/  STL.64 [R1+0x68], R176 ;  /* 0x000068b001007387 */ /* 0x0003e20000100a00 */
[----:B---3--:R-:W-:Y:S01]  /*ad50*/  IMAD.MOV.U32 R172, RZ, RZ, R168 ;  /* 0x000000ffffac7224 */ /* 0x008fe200078e00a8 */
[----:B------:R-:W-:Y:S01]  /*ad60*/  MOV R163, R7 ;  /* 0x0000000700a37202 */ /* 0x000fe20000000f00 */
[----:B------:R-:W-:Y:S01]  /*ad70*/  IMAD.MOV.U32 R173, RZ, RZ, R169 ;  /* 0x000000ffffad7224 */ /* 0x000fe200078e00a9 */
[----:B------:R1:W-:Y:S01]  /*ad80*/  LDGSTS.E [R5+0x4008], desc[UR16][R176.64], !P0 ;  /* 0x04008000b0057fae */ /* 0x0003e2000c121850 */
[----:B------:R-:W-:Y:S01]  /*ad90*/  IMAD.MOV.U32 R168, RZ, RZ, R164 ;  /* 0x000000ffffa87224 */ /* 0x000fe200078e00a4 */
[----:B------:R-:W-:Y:S01]  /*ada0*/  MOV R7, R233 ;  /* 0x000000e900077202 */ /* 0x000fe20000000f00 */
[----:B------:R-:W-:Y:S01]  /*adb0*/  IMAD.MOV.U32 R169, RZ, RZ, R165 ;  /* 0x000000ffffa97224 */ /* 0x000fe200078e00a5 */
[----:B------:R-:W3:Y:S01]  /*adc0*/  LDC R4, c[0x0][0x230] ;  /* 0x00008c00ff047b82 */ /* 0x000ee20000000800 */
[----:B----4-:R-:W-:Y:S01]  /*add0*/  IMAD.WIDE R178, R2, 0x4, R158 ;  /* 0x0000000402b27825 */ /* 0x010fe200078e029e */
[----:B------:R-:W-:-:S02]  /*ade0*/  SEL R0, RZ, 0x4, P3 ;  /* 0x00000004ff007807 */ /* 0x000fc40001800000 */
[----:B------:R-:W-:Y:S01]  /*adf0*/  ISETP.GT.AND P3, PT, R8, 0x7f, PT ;  /* 0x0000007f0800780c */ /* 0x000fe20003f64270 */
[----:B------:R-:W-:Y:S01]  /*ae00*/  IMAD.MOV.U32 R164, RZ, RZ, R250 ;  /* 0x000000ffffa47224 */ /* 0x000fe200078e00fa */
[----:B------:R-:W-:Y:S01]  /*ae10*/  STL.64 [R1+0x60], R178 ;  /* 0x000060b201007387 */ /* 0x000fe20000100a00 */
[----:B------:R-:W-:Y:S01]  /*ae20*/  IMAD.MOV.U32 R165, RZ, RZ, R251 ;  /* 0x000000ffffa57224 */ /* 0x000fe200078e00fb */
[----:B------:R-:W-:Y:S01]  /*ae30*/  SEL R0, R0, RZ, P3 ;  /* 0x000000ff00007207 */ /* 0x000fe20001800000 */
[----:B-1----:R-:W-:Y:S01]  /*ae40*/  IMAD.WIDE R176, R2, 0x4, R160 ;  /* 0x0000000402b07825 */ /* 0x002fe200078e02a0 */
[----:B------:R-:W-:Y:S01]  /*ae50*/  LDGSTS.E [R5+0xc], desc[UR16][R178.64], !P2 ;  /* 0x0000c000b2057fae */ /* 0x000fe2000d121850 */
[----:B------:R-:W-:Y:S02]  /*ae60*/  ISETP.GE.U32.AND P0, PT, R3, 0x7fffff81, PT ;  /* 0x7fffff810300780c */ /* 0x000fe40003f06070 */
[----:B------:R-:W-:Y:S01]  /*ae70*/  IMAD.MOV.U32 R250, RZ, RZ, R242 ;  /* 0x000000fffffa7224 */ /* 0x000fe200078e00f2 */
[----:B------:R1:W-:Y:S01]  /*ae80*/  STL.64 [R1+0x58], R176 ;  /* 0x000058b001007387 */ /* 0x0003e20000100a00 */
[----:B------:R-:W-:Y:S01]  /*ae90*/  IMAD.MOV.U32 R251, RZ, RZ, R243 ;  /* 0x000000fffffb7224 */ /* 0x000fe200078e00f3 */
[----:B------:R-:W4:Y:S01]  /*aea0*/  LDC R242, c[0x0][0x230] ;  /* 0x00008c00fff27b82 */ /* 0x000f220000000800 */
[----:B------:R-:W-:Y:S01]  /*aeb0*/  IMAD.MOV.U32 R6, RZ, RZ, R232 ;  /* 0x000000ffff067224 */ /* 0x000fe200078e00e8 */
[----:B------:R-:W-:Y:S01]  /*aec0*/  MOV R196, R250 ;  /* 0x000000fa00c47202 */ /* 0x000fe20000000f00 */
[----:B------:R-:W-:Y:S01]  /*aed0*/  IMAD.MOV.U32 R197, RZ, RZ, R251 ;  /* 0x000000ffffc57224 */ /* 0x000fe200078e00fb */
[----:B------:R-:W4:Y:S01]  /*aee0*/  LDL.64 R182, [R1+0x310] ;  /* 0x0003100001b67983 */ /* 0x000f220000100a00 */
[----:B------:R-:W-:Y:S01]  /*aef0*/  IMAD.MOV.U32 R192, RZ, RZ, R166 ;  /* 0x000000ffffc07224 */ /* 0x000fe200078e00a6 */
[----:B------:R-:W-:Y:S01]  /*af00*/  ISETP.NE.U32.AND P3, PT, R0, RZ, PT ;  /* 0x000000ff0000720c */ /* 0x000fe20003f65070 */
[----:B------:R-:W-:Y:S01]  /*af10*/  IMAD.MOV.U32 R193, RZ, RZ, R167 ;  /* 0x000000ffffc17224 */ /* 0x000fe200078e00a7 */
[----:B------:R-:W4:Y:S01]  /*af20*/  LDL.64 R250, [R1+0x318] ;  /* 0x0003180001fa7983 */ /* 0x000f220000100a00 */
[----:B------:R-:W-:Y:S01]  /*af30*/  IMAD.MOV.U32 R198, RZ, RZ, R6 ;  /* 0x000000ffffc67224 */ /* 0x000fe200078e0006 */
[----:B------:R-:W1:Y:S01]  /*af40*/  LDC R3, c[0x0][0x230] ;  /* 0x00008c00ff037b82 */ /* 0x000e620000000800 */
[----:B------:R-:W-:Y:S01]  /*af50*/  IMAD.MOV.U32 R199, RZ, RZ, R7 ;  /* 0x000000ffffc77224 */ /* 0x000fe200078e0007 */
[----:B------:R-:W4:Y:S01]  /*af60*/  LDL.64 R180, [R1+0x320] ;  /* 0x0003200001b47983 */ /* 0x000f220000100a00 */
[----:B--2---:R-:W-:Y:S01]  /*af70*/  VIADD R0, R9, 0xffffffbf ;  /* 0xffffffbf09007836 */ /* 0x004fe20000000000 */
[----:B------:R-:W-:Y:S01]  /*af80*/  MOV R194, R164 ;  /* 0x000000a400c27202 */ /* 0x000fe20000000f00 */
[C---:B------:R-:W-:Y:S01]  /*af90*/  IMAD R232, R156.reuse, 0x3c, RZ ;  /* 0x0000003c9ce87824 */ /* 0x040fe200078e02ff */
[----:B------:R-:W2:Y:S01]  /*afa0*/  LDL.64 R166, [R1+0x328] ;  /* 0x0003280001a67983 */ /* 0x000ea20000100a00 */
[C---:B------:R-:W-:Y:S01]  /*afb0*/  IMAD R236, R156.reuse, 0x3d, RZ ;  /* 0x0000003d9cec7824 */ /* 0x040fe200078e02ff */
[----:B------:R-:W4:Y:S01]  /*afc0*/  LDC R9, c[0x0][0x230] ;  /* 0x00008c00ff097b82 */ /* 0x000f220000000800 */
[----:B------:R-:W-:Y:S01]  /*afd0*/  IMAD R240, R156, 0x3e, RZ ;  /* 0x0000003e9cf07824 */ /* 0x000fe200078e02ff */
[----:B------:R-:W2:Y:S01]  /*afe0*/  LDL.64 R6, [R1+0x330] ;  /* 0x0003300001067983 */ /* 0x000ea20000100a00 */
[----:B------:R-:W-:Y:S01]  /*aff0*/  IMAD.WIDE R230, R232, 0x4, R158 ;  /* 0x00000004e8e67825 */ /* 0x000fe200078e029e */
[----:B------:R-:W-:-:S02]  /*b000*/  MOV R190, R168 ;  /* 0x000000a800be7202 */ /* 0x000fc40000000f00 */
[----:B------:R1:W-:Y:S01]  /*b010*/  LDGSTS.E [R5+0x400c], desc[UR16][R176.64], !P2 ;  /* 0x0400c000b0057fae */ /* 0x0003e2000d121850 */
[----:B------:R-:W-:Y:S01]  /*b020*/  ISETP.GE.U32.AND P2, PT, R0, 0x7fffff80, PT ;  /* 0x7fffff800000780c */ /* 0x000fe20003f46070 */
[----:B------:R-:W-:Y:S01]  /*b030*/  IMAD.WIDE R232, R232, 0x4, R160 ;  /* 0x00000004e8e87825 */ /* 0x000fe200078e02a0 */
[----:B------:R-:W-:Y:S01]  /*b040*/  MOV R186, R172 ;  /* 0x000000ac00ba7202 */ /* 0x000fe20000000f00 */
[----:B------:R-:W-:Y:S02]  /*b050*/  LDGSTS.E [R5+0x8000], desc[UR16][R230.64], !P6 ;  /* 0x08000000e6057fae */ /* 0x000fe4000f121850 */
[----:B---3--:R-:W-:Y:S02]  /*b060*/  VIADD R0, R4, 0xffffffbe ;  /* 0xffffffbe04007836 */ /* 0x008fe40000000000 */
[----:B------:R-:W-:Y:S01]  /*b070*/  IMAD.WIDE R234, R236, 0x4, R158 ;  /* 0x00000004ecea7825 */ /* 0x000fe200078e029e */
[----:B------:R-:W-:Y:S02]  /*b080*/  LDGSTS.E [R5+0xc000], desc[UR16][R232.64], !P6 ;  /* 0x0c000000e8057fae */ /* 0x000fe4000f121850 */
[----:B------:R-:W-:Y:S01]  /*b090*/  ISETP.GE.U32.AND P6, PT, R0, 0x7fffff7f, PT ;  /* 0x7fffff7f0000780c */ /* 0x000fe20003fc6070 */
[----:B------:R-:W-:Y:S01]  /*b0a0*/  IMAD.WIDE R236, R236, 0x4, R160 ;  /* 0x00000004ecec7825 */ /* 0x000fe200078e02a0 */
[----:B------:R-:W-:Y:S01]  /*b0b0*/  LDGSTS.E [R5+0x8004], desc[UR16][R234.64], !P5 ;  /* 0x08004000ea057fae */ /* 0x000fe2000e921850 */
[----:B-1----:R-:W-:Y:S01]  /*b0c0*/  IADD3 R2, R3, -0x44, RZ ;  /* 0xffffffbc03027810 */ /* 0x002fe20007ffe0ff */
[----:B------:R-:W1:Y:S01]  /*b0d0*/  LDC R177, c[0x0][0x230] ;  /* 0x00008c00ffb17b82 */ /* 0x000e620000000800 */
[----:B------:R-:W-:Y:S01]  /*b0e0*/  VIADD R0, R15, 0xffffffbd ;  /* 0xffffffbd0f007836 */ /* 0x000fe20000000000 */
[----:B------:R-:W-:Y:S01]  /*b0f0*/  LDGSTS.E [R5+0xc004], desc[UR16][R236.64], !P5 ;  /* 0x0c004000ec057fae */ /* 0x000fe2000e921850 */
[----:B------:R-:W-:-:S03]  /*b100*/  IMAD.WIDE R238, R240, 0x4, R158 ;  /* 0x00000004f0ee7825 */ /* 0x000fc600078e029e */
[----:B------:R-:W-:Y:S01]  /*b110*/  ISETP.GE.U32.AND P5, PT, R0, 0x7fffff7e, PT ;  /* 0x7fffff7e0000780c */ /* 0x000fe20003fa6070 */
[----:B------:R-:W-:Y:S01]  /*b120*/  IMAD.WIDE R240, R240, 0x4, R160 ;  /* 0x00000004f0f07825 */ /* 0x000fe200078e02a0 */
[----:B------:R-:W-:Y:S01]  /*b130*/  LDGSTS.E [R5+0x8008], desc[UR16][R238.64], !P4 ;  /* 0x08008000ee057fae */ /* 0x000fe2000e121850 */
[----:B------:R-:W3:Y:S02]  /*b140*/  LDC R176, c[0x0][0x230] ;  /* 0x00008c00ffb07b82 */ /* 0x000ee40000000800 */
[----:B----4-:R-:W-:Y:S01]  /*b150*/  VIADD R0, R242, 0xffffff9f ;  /* 0xffffff9ff2007836 */ /* 0x010fe20000000000 */
[----:B------:R-:W-:Y:S01]  /*b160*/  LDGSTS.E [R5+0xc008], desc[UR16][R240.64], !P4 ;  /* 0x0c008000f0057fae */ /* 0x000fe2000e121850 */
[----:B------:R-:W-:-:S03]  /*b170*/  IMAD.WIDE R242, R244, 0x4, R158 ;  /* 0x00000004f4f27825 */ /* 0x000fc600078e029e */
[----:B------:R-:W4:Y:S01]  /*b180*/  LDL.64 R178, [R1+0x338] ;  /* 0x0003380001b27983 */ /* 0x000f220000100a00 */
[----:B------:R-:W-:-:S03]  /*b190*/  IMAD.WIDE R244, R244, 0x4, R160 ;  /* 0x00000004f4f47825 */ /* 0x000fc600078e02a0 */
[----:B------:R-:W-:Y:S01]  /*b1a0*/  LDGSTS.E [R5+0x800c], desc[UR16][R242.64], !P0 ;  /* 0x0800c000f2057fae */ /* 0x000fe2000c121850 */
[----:B------:R-:W-:Y:S01]  /*b1b0*/  IMAD.MOV.U32 R248, RZ, RZ, R162 ;  /* 0x000000fffff87224 */ /* 0x000fe200078e00a2 */
[----:B------:R-:W-:Y:S01]  /*b1c0*/  LOP3.LUT R3, R14, 0x20, RZ, 0x3c, !PT ;  /* 0x000000200e037812 */ /* 0x000fe200078e3cff */
[----:B------:R-:W-:Y:S01]  /*b1d0*/  VIADD R4, R9, 0xffffff9e ;  /* 0xffffff9e09047836 */ /* 0x000fe20000000000 */
[----:B------:R-:W-:Y:S01]  /*b1e0*/  LDGSTS.E [R5+0xc00c], desc[UR16][R244.64], !P0 ;  /* 0x0c00c000f4057fae */ /* 0x000fe2000c121850 */
[----:B------:R-:W-:Y:S01]  /*b1f0*/  ISETP.GE.U32.AND P0, PT, R0, 0x7fffff60, PT ;  /* 0x7fffff600000780c */ /* 0x000fe20003f06070 */
[----:B------:R-:W-:Y:S01]  /*b200*/  IMAD.MOV.U32 R249, RZ, RZ, R163 ;  /* 0x000000fffff97224 */ /* 0x000fe200078e00a3 */
[----:B------:R-:W-:Y:S01]  /*b210*/  IADD3 R0, R14, UR12, RZ ;  /* 0x0000000c0e007c10 */ /* 0x000fe2000fffe0ff */
[----:B------:R-:W0:Y:S01]  /*b220*/  LDGDEPBAR ;  /* 0x00000000000079af */ /* 0x000e220000000000 */
[----:B------:R-:W-:Y:S02]  /*b230*/  IMAD.MOV.U32 R195, RZ, RZ, R165 ;  /* 0x000000ffffc37224 */ /* 0x000fe400078e00a5 */
[----:B------:R-:W-:Y:S01]  /*b240*/  IMAD.MOV.U32 R191, RZ, RZ, R169 ;  /* 0x000000ffffbf7224 */ /* 0x000fe200078e00a9 */
[----:B------:R-:W-:Y:S01]  /*b250*/  LDGSTS.E [R0+0x40000], desc[UR16][R154.64], P1 ;  /* 0x400000009a007fae */ /* 0x000fe20008921850 */
[----:B------:R-:W-:-:S02]  /*b260*/  IMAD.MOV.U32 R188, RZ, RZ, R170 ;  /* 0x000000ffffbc7224 */ /* 0x000fc400078e00aa */
[----:B------:R-:W-:Y:S01]  /*b270*/  IMAD.MOV.U32 R189, RZ, RZ, R171 ;  /* 0x000000ffffbd7224 */ /* 0x000fe200078e00ab */
[----:B------:R-:W-:Y:S01]  /*b280*/  LDGSTS.E [R0+0x40400], desc[UR16][R10.64], P1 ;  /* 0x404000000a007fae */ /* 0x000fe20008921850 */
[----:B------:R-:W-:Y:S02]  /*b290*/  IMAD.MOV.U32 R187, RZ, RZ, R173 ;  /* 0x000000ffffbb7224 */ /* 0x000fe400078e00ad */
[----:B------:R-:W-:Y:S01]  /*b2a0*/  IMAD.MOV.U32 R184, RZ, RZ, R174 ;  /* 0x000000ffffb87224 */ /* 0x000fe200078e00ae */
[----:B------:R-:W-:Y:S01]  /*b2b0*/  LDGSTS.E [R0+0x40800], desc[UR16][R12.64], P1 ;  /* 0x408000000c007fae */ /* 0x000fe20008921850 */
[----:B------:R-:W-:-:S03]  /*b2c0*/  IMAD.MOV.U32 R185, RZ, RZ, R175 ;  /* 0x000000ffffb97224 */ /* 0x000fc600078e00af */
[----:B------:R-:W3:Y:S04]  /*b2d0*/  LDL.64 R214, [R1+0x380] ;  /* 0x0003800001d67983 */ /* 0x000ee80000100a00 */
[----:B------:R-:W3:Y:S04]  /*b2e0*/  LDL.64 R212, [R1+0x388] ;  /* 0x0003880001d47983 */ /* 0x000ee80000100a00 */
[----:B------:R-:W3:Y:S01]  /*b2f0*/  LDL.64 R210, [R1+0x390] ;  /* 0x0003900001d27983 */ /* 0x000ee20000100a00 */
[----:B------:R-:W-:Y:S01]  /*b300*/  LOP3.LUT R15, R14, 0x60, RZ, 0x3c, !PT ;  /* 0x000000600e0f7812 */ /* 0x000fe200078e3cff */
[----:B------:R-:W1:Y:S02]  /*b310*/  LDC R162, c[0x0][0x230] ;  /* 0x00008c00ffa27b82 */ /* 0x000e640000000800 */
[----:B------:R-:W-:Y:S04]  /*b320*/  LDGSTS.E [R0+0x40c00], desc[UR16][R16.64], P1 ;  /* 0x40c0000010007fae */ /* 0x000fe80008921850 */
        /* <DEDUP_REMOVED lines=19> */
[----:B------:R-:W-:Y:S01]  /*b460*/  LDGSTS.E [R0+0x45c00], desc[UR16][R56.64], P1 ;  /* 0x45c0000038007fae */ /* 0x000fe20008921850 */
[----:B------:R-:W-:-:S03]  /*b470*/  VIADD R3, R3, UR12 ;  /* 0x0000000c03037c36 */ /* 0x000fc60008000000 */
        /* <DEDUP_REMOVED lines=27> */
[----:B------:R-:W-:-:S03]  /*b630*/  LOP3.LUT R9, R14, 0x40, RZ, 0x3c, !PT ;  /* 0x000000400e097812 */ /* 0x000fc600078e3cff */
        /* <DEDUP_REMOVED lines=33> */
[----:B------:R-:W3:Y:S04]  /*b850*/  LDL.64 R174, [R1+0x340] ;  /* 0x0003400001ae7983 */ /* 0x000ee80000100a00 */
        /* <DEDUP_REMOVED lines=9> */
[----:B------:R-:W-:Y:S04]  /*b8f0*/  LDGSTS.E [R9+0x46200], desc[UR16][R180.64], P1 ;  /* 0x46200000b4097fae */ /* 0x000fe80008921850 */
[----:B--2---:R-:W-:Y:S04]  /*b900*/  LDGSTS.E [R9+0x46600], desc[UR16][R166.64], P1 ;  /* 0x46600000a6097fae */ /* 0x004fe80008921850 */
[----:B------:R-:W2:Y:S04]  /*b910*/  LDL.64 R250, [R1+0x368] ;  /* 0x0003680001fa7983 */ /* 0x000ea80000100a00 */
[----:B------:R-:W-:Y:S04]  /*b920*/  LDGSTS.E [R9+0x46a00], desc[UR16][R6.64], P1 ;  /* 0x46a0000006097fae */ /* 0x000fe80008921850 */
[----:B------:R-:W2:Y:S04]  /*b930*/  LDL.64 R166, [R1+0x370] ;  /* 0x0003700001a67983 */ /* 0x000ea80000100a00 */
[----:B------:R-:W2:Y:S04]  /*b940*/  LDL.64 R208, [R1+0x398] ;  /* 0x0003980001d07983 */ /* 0x000ea80000100a00 */
[----:B------:R-:W2:Y:S04]  /*b950*/  LDL.64 R6, [R1+0x378] ;  /* 0x0003780001067983 */ /* 0x000ea80000100a00 */
[----:B------:R-:W2:Y:S04]  /*b960*/  LDL.64 R206, [R1+0x3a0] ;  /* 0x0003a00001ce7983 */ /* 0x000ea80000100a00 */
[----:B------:R-:W2:Y:S04]  /*b970*/  LDL.64 R204, [R1+0x3a8] ;  /* 0x0003a80001cc7983 */ /* 0x000ea80000100a00 */
[----:B------:R-:W2:Y:S04]  /*b980*/  LDL.64 R202, [R1+0x3b0] ;  /* 0x0003b00001ca7983 */ /* 0x000ea80000100a00 */
[----:B------:R-:W2:Y:S04]  /*b990*/  LDL.64 R200, [R1+0x3b8] ;  /* 0x0003b80001c87983 */ /* 0x000ea80000100a00 */
[----:B------:R-:W2:Y:S01]  /*b9a0*/  LDL.64 R198, [R1+0x3c0] ;  /* 0x0003c00001c67983 */ /* 0x000ea20000100a00 */
[----:B------:R-:W-:-:S03]  /*b9b0*/  VIADD R15, R15, UR12 ;  /* 0x0000000c0f0f7c36 */ /* 0x000fc60008000000 */
[----:B------:R-:W2:Y:S04]  /*b9c0*/  LDL.64 R248, [R1+0x3c8] ;  /* 0x0003c80001f87983 */ /* 0x000ea80000100a00 */
[----:B------:R-:W2:Y:S04]  /*b9d0*/  LDL.64 R196, [R1+0x3d0] ;  /* 0x0003d00001c47983 */ /* 0x000ea80000100a00 */
[----:B------:R-:W2:Y:S04]  /*b9e0*/  LDL.64 R194, [R1+0x3d8] ;  /* 0x0003d80001c27983 */ /* 0x000ea80000100a00 */
[----:B----4-:R-:W-:Y:S04]  /*b9f0*/  LDGSTS.E [R9+0x46e00], desc[UR16][R178.64], P1 ;  /* 0x46e00000b2097fae */ /* 0x010fe80008921850 */
[----:B------:R-:W4:Y:S04]  /*ba00*/  LDL.64 R192, [R1+0x3e0] ;  /* 0x0003e00001c07983 */ /* 0x000f280000100a00 */
[----:B------:R-:W4:Y:S04]  /*ba10*/  LDL.64 R190, [R1+0x3e8] ;  /* 0x0003e80001be7983 */ /* 0x000f280000100a00 */
[----:B------:R-:W4:Y:S04]  /*ba20*/  LDL.64 R188, [R1+0x3f0] ;  /* 0x0003f00001bc7983 */ /* 0x000f280000100a00 */
[----:B------:R-:W4:Y:S04]  /*ba30*/  LDL.64 R186, [R1+0x3f8] ;  /* 0x0003f80001ba7983 */ /* 0x000f280000100a00 */
[----:B------:R-:W4:Y:S04]  /*ba40*/  LDL.64 R184, [R1+0x400] ;  /* 0x0004000001b87983 */ /* 0x000f280000100a00 */
[----:B------:R-:W4:Y:S04]  /*ba50*/  LDL.64 R182, [R1+0x408] ;  /* 0x0004080001b67983 */ /* 0x000f280000100a00 */
[----:B------:R-:W4:Y:S04]  /*ba60*/  LDL.64 R180, [R1+0x438] ;  /* 0x0004380001b47983 */ /* 0x000f280000100a00 */
[----:B------:R-:W4:Y:S04]  /*ba70*/  LDL.64 R178, [R1+0x440] ;  /* 0x0004400001b27983 */ /* 0x000f280000100a00 */
[----:B---3--:R-:W-:Y:S04]  /*ba80*/  LDGSTS.E [R9+0x47200], desc[UR16][R174.64], P1 ;  /* 0x47200000ae097fae */ /* 0x008fe80008921850 */
        /* <DEDUP_REMOVED lines=8> */
[----:B------:R-:W3:Y:S04]  /*bb10*/  LDL.64 R164, [R1+0x410] ;  /* 0x0004100001a47983 */ /* 0x000ee80000100a00 */
[----:B--2---:R-:W-:Y:S04]  /*bb20*/  LDGSTS.E [R15+0x40700], desc[UR16][R250.64], P1 ;  /* 0x40700000fa0f7fae */ /* 0x004fe80008921850 */
[----:B------:R-:W-:Y:S04]  /*bb30*/  LDGSTS.E [R15+0x40b00], desc[UR16][R166.64], P1 ;  /* 0x40b00000a60f7fae */ /* 0x000fe80008921850 */
[----:B------:R-:W2:Y:S04]  /*bb40*/  LDL.64 R250, [R1+0x418] ;  /* 0x0004180001fa7983 */ /* 0x000ea80000100a00 */
[----:B------:R-:W-:Y:S04]  /*bb50*/  LDGSTS.E [R15+0x40f00], desc[UR16][R6.64], P1 ;  /* 0x40f00000060f7fae */ /* 0x000fe80008921850 */
[----:B------:R-:W2:Y:S04]  /*bb60*/  LDL.64 R166, [R1+0x428] ;  /* 0x0004280001a67983 */ /* 0x000ea80000100a00 */
[----:B------:R-:W-:Y:S04]  /*bb70*/  LDGSTS.E [R15+0x41300], desc[UR16][R214.64], P1 ;  /* 0x41300000d60f7fae */ /* 0x000fe80008921850 */
[----:B------:R-:W2:Y:S04]  /*bb80*/  LDL.64 R6, [R1+0x430] ;  /* 0x0004300001067983 */ /* 0x000ea80000100a00 */
[----:B------:R-:W-:Y:S04]  /*bb90*/  LDGSTS.E [R15+0x41700], desc[UR16][R212.64], P1 ;  /* 0x41700000d40f7fae */ /* 0x000fe80008921850 */
[----:B------:R-:W2:Y:S04]  /*bba0*/  LDL.LU.64 R214, [R1+0xf38] ;  /* 0x000f380001d67983 */ /* 0x000ea80000300a00 */
        /* <DEDUP_REMOVED lines=20> */
[----:B----4-:R-:W-:Y:S04]  /*bcf0*/  LDGSTS.E [R15+0x44300], desc[UR16][R192.64], P1 ;  /* 0x44300000c00f7fae */ /* 0x010fe80008921850 */
[----:B------:R-:W4:Y:S04]  /*bd00*/  LDL.LU.64 R194, [R1+0xee0] ;  /* 0x000ee00001c27983 */ /* 0x000f280000300a00 */
[----:B------:R-:W-:Y:S04]  /*bd10*/  LDGSTS.E [R15+0x44700], desc[UR16][R190.64], P1 ;  /* 0x44700000be0f7fae */ /* 0x000fe80008921850 */
[----:B------:R-:W4:Y:S04]  /*bd20*/  LDL.LU.64 R192, [R1+0xed8] ;  /* 0x000ed80001c07983 */ /* 0x000f280000300a00 */
[----:B------:R-:W-:Y:S04]  /*bd30*/  LDGSTS.E [R15+0x44b00], desc[UR16][R188.64], P1 ;  /* 0x44b00000bc0f7fae */ /* 0x000fe80008921850 */
[----:B------:R-:W4:Y:S04]  /*bd40*/  LDL.LU.64 R190, [R1+0xed0] ;  /* 0x000ed00001be7983 */ /* 0x000f280000300a00 */
[----:B------:R-:W-:Y:S04]  /*bd50*/  LDGSTS.E [R15+0x44f00], desc[UR16][R186.64], P1 ;  /* 0x44f00000ba0f7fae */ /* 0x000fe80008921850 */
[----:B------:R-:W4:Y:S01]  /*bd60*/  LDL.LU.64 R188, [R1+0xec8] ;  /* 0x000ec80001bc7983 */ /* 0x000f220000300a00 */
[----:B------:R-:W-:-:S03]  /*bd70*/  ISETP.GE.U32.AND P4, PT, R2, 0x7fffff7d, PT ;  /* 0x7fffff7d0200780c */ /* 0x000fc60003f86070 */
[----:B------:R-:W-:Y:S04]  /*bd80*/  LDGSTS.E [R15+0x45300], desc[UR16][R184.64], P1 ;  /* 0x45300000b80f7fae */ /* 0x000fe80008921850 */
[----:B------:R-:W4:Y:S01]  /*bd90*/  LDL.LU.64 R186, [R1+0xec0] ;  /* 0x000ec00001ba7983 */ /* 0x000f220000300a00 */
[----:B------:R-:W-:-:S03]  /*bda0*/  IMAD.SHL.U32 R2, R156, 0x40, RZ ;  /* 0x000000409c027824 */ /* 0x000fc600078e00ff */
[----:B------:R-:W-:Y:S04]  /*bdb0*/  LDGSTS.E [R15+0x45700], desc[UR16][R182.64], P1 ;  /* 0x45700000b60f7fae */ /* 0x000fe80008921850 */
[----:B------:R-:W4:Y:S01]  /*bdc0*/  LDL.LU.64 R184, [R1+0xeb8] ;  /* 0x000eb80001b87983 */ /* 0x000f220000300a00 */
[----:B------:R-:W-:-:S03]  /*bdd0*/  IMAD.WIDE R158, R2, 0x4, R158 ;  /* 0x00000004029e7825 */ /* 0x000fc600078e029e */
[----:B------:R-:W4:Y:S01]  /*bde0*/  LDL.LU.64 R182, [R1+0xeb0] ;  /* 0x000eb00001b67983 */ /* 0x000f220000300a00 */
[----:B------:R-:W-:-:S03]  /*bdf0*/  IMAD.WIDE R160, R2, 0x4, R160 ;  /* 0x0000000402a07825 */ /* 0x000fc600078e02a0 */
[----:B---3--:R-:W-:Y:S04]  /*be00*/  LDGSTS.E [R15+0x45b00], desc[UR16][R164.64], P1 ;  /* 0x45b00000a40f7fae */ /* 0x008fe80008921850 */
[----:B------:R-:W3:Y:S04]  /*be10*/  LDL.LU.64 R164, [R1+0x2a0] ;  /* 0x0002a00001a47983 */ /* 0x000ee80000300a00 */
[----:B--2---:R-:W-:Y:S04]  /*be20*/  LDGSTS.E [R15+0x45f00], desc[UR16][R250.64], P1 ;  /* 0x45f00000fa0f7fae */ /* 0x004fe80008921850 */
[----:B------:R-:W-:Y:S04]  /*be30*/  LDGSTS.E [R15+0x46300], desc[UR16][R168.64], P1 ;  /* 0x46300000a80f7fae */ /* 0x000fe80008921850 */
[----:B------:R-:W-:Y:S04]  /*be40*/  LDGSTS.E [R15+0x46700], desc[UR16][R166.64], P1 ;  /* 0x46700000a60f7fae */ /* 0x000fe80008921850 */
[----:B------:R-:W2:Y:S04]  /*be50*/  LDL.LU.64 R250, [R1+0xea8] ;  /* 0x000ea80001fa7983 */ /* 0x000ea80000300a00 */
[----:B------:R-:W4:Y:S04]  /*be60*/  LDL.LU.64 R168, [R1+0x288] ;  /* 0x0002880001a87983 */ /* 0x000f280000300a00 */
[----:B------:R-:W4:Y:S04]  /*be70*/  LDL.LU.64 R166, [R1+0x280] ;  /* 0x0002800001a67983 */ /* 0x000f280000300a00 */
[----:B------:R-:W-:Y:S04]  /*be80*/  LDGSTS.E [R15+0x46b00], desc[UR16][R6.64], P1 ;  /* 0x46b00000060f7fae */ /* 0x000fe80008921850 */
[----:B------:R-:W-:Y:S04]  /*be90*/  LDGSTS.E [R15+0x46f00], desc[UR16][R180.64], P1 ;  /* 0x46f00000b40f7fae */ /* 0x000fe80008921850 */
[----:B------:R1:W-:Y:S04]  /*bea0*/  LDGSTS.E [R15+0x47300], desc[UR16][R178.64], P1 ;  /* 0x47300000b20f7fae */ /* 0x0003e80008921850 */
[----:B------:R-:W4:Y:S04]  /*beb0*/  LDL.LU.64 R6, [R1+0xea0] ;  /* 0x000ea00001067983 */ /* 0x000f280000300a00 */
[----:B------:R-:W-:Y:S04]  /*bec0*/  LDGSTS.E [R15+0x47700], desc[UR16][R174.64], P1 ;  /* 0x47700000ae0f7fae */ /* 0x000fe80008921850 */
[----:B------:R-:W-:Y:S01]  /*bed0*/  LDGSTS.E [R15+0x47b00], desc[UR16][R172.64], P1 ;  /* 0x47b00000ac0f7fae */ /* 0x000fe20008921850 */
[----:B-1----:R-:W1:Y:S03]  /*bee0*/  LDC R179, c[0x0][0x230] ;  /* 0x00008c00ffb37b82 */ /* 0x002e660000000800 */
[----:B------:R4:W-:Y:S04]  /*bef0*/  STL.64 [R1+0xe10], R14 ;  /* 0x000e100e01007387 */ /* 0x0009e80000100a00 */
[----:B------:R4:W-:Y:S01]  /*bf00*/  LDGSTS.E [R15+0x47f00], desc[UR16][R170.64], P1 ;  /* 0x47f00000aa0f7fae */ /* 0x0009e20008921850 */
[----:B------:R-:W1:Y:S03]  /*bf10*/  LDC R178, c[0x0][0x230] ;  /* 0x00008c00ffb27b82 */ /* 0x000e660000000800 */
[----:B------:R-:W4:Y:S01]  /*bf20*/  LDL.LU.64 R172, [R1+0x278] ;  /* 0x0002780001ac7983 */ /* 0x000f220000300a00 */
[----:B------:R-:W-:-:S03]  /*bf30*/  ISETP.GE.U32.AND P1, PT, R4, 0x7fffff5f, PT ;  /* 0x7fffff5f0400780c */ /* 0x000fc60003f26070 */
[----:B------:R4:W-:Y:S01]  /*bf40*/  STL.64 [R1+0x600], R158 ;  /* 0x0006009e01007387 */ /* 0x0009e20000100a00 */
[----:B------:R-:W-:-:S03]  /*bf50*/  IADD3 R4, R162, -0x63, RZ ;  /* 0xffffff9da2047810 */ /* 0x000fc60007ffe0ff */
[----:B------:R-:W4:Y:S04]  /*bf60*/  LDL.LU.64 R170, [R1+0x270] ;  /* 0x0002700001aa7983 */ /* 0x000f280000300a00 */
[----:B------:R4:W-:Y:S04]  /*bf70*/  STL.64 [R1+0x608], R160 ;  /* 0x000608a001007387 */ /* 0x0009e80000100a00 */
[----:B------:R-:W4:Y:S04]  /*bf80*/  LDL.LU.64 R174, [R1+0xe8] ;  /* 0x0000e80001ae7983 */ /* 0x000f280000300a00 */
[----:B------:R-:W4:Y:S04]  /*bf90*/  LDL.LU.64 R162, [R1+0xe0] ;  /* 0x0000e00001a27983 */ /* 0x000f280000300a00 */
[----:B------:R-:W0:Y:S01]  /*bfa0*/  LDGDEPBAR ;  /* 0x00000000000079af */ /* 0x000e220000000000 */
[----:B------:R-:W-:Y:S01]  /*bfb0*/  BAR.SYNC.DEFER_BLOCKING 0x0 ;  /* 0x0000000000007b1d */ /* 0x000fe20000010000 */
[----:B------:R-:W-:-:S02]  /*bfc0*/  VIADD R156, R177, 0xffffff9c ;  /* 0xffffff9cb19c7836 */ /* 0x000fc40000000000 */
[----:B---3--:R-:W-:-:S05]  /*bfd0*/  IMAD.WIDE R164, R2, 0x4, R164 ;  /* 0x0000000402a47825 */ /* 0x008fca00078e02a4 */
[----:B------:R3:W-:Y:S04]  /*bfe0*/  STL.64 [R1+0x5f8], R164 ;  /* 0x0005f8a401007387 */ /* 0x0007e80000100a00 */
[----:B------:R-:W-:Y:S01]  /*bff0*/  @!PT LDS RZ, [RZ] ;  /* 0x00000000fffff984 */ /* 0x000fe20000000800 */
[----:B------:R-:W-:Y:S01]  /*c000*/  @!PT LDS RZ, [RZ] ;  /* 0x00000000fffff984 */ /* 0x000fe20000000800 */
[----:B------:R-:W-:Y:S01]  /*c010*/  @!PT LDS RZ, [RZ] ;  /* 0x00000000fffff984 */ /* 0x000fe20000000800 */
[----:B--2---:R2:W-:Y:S04]  /*c020*/  LDGSTS.E [R250+0x10000], desc[UR16][R158.64], !P2 ;  /* 0x100000009efa7fae */ /* 0x0045e8000d121850 */
[----:B------:R1:W-:Y:S01]  /*c030*/  LDGSTS.E [R250+0x14000], desc[UR16][R160.64], !P2 ;  /* 0x14000000a0fa7fae */ /* 0x0003e2000d121850 */
[----:B------:R-:W-:Y:S01]  /*c040*/  ISETP.GE.U32.AND P2, PT, R4, 0x7fffff5e, PT ;  /* 0x7fffff5e0400780c */ /* 0x000fe20003f46070 */
[----:B------:R-:W-:-:S02]  /*c050*/  VIADD R4, R176, 0xffffffbb ;  /* 0xffffffbbb0047836 */ /* 0x000fc40000000000 */
[C---:B----4-:R-:W-:Y:S01]  /*c060*/  IMAD.WIDE R14, R2.reuse, 0x4, R166 ;  /* 0x00000004020e7825 */ /* 0x050fe200078e02a6 */
[----:B------:R-:W-:Y:S03]  /*c070*/  LDGSTS.E [R250+0x10004], desc[UR16][R164.64], !P6 ;  /* 0x10004000a4fa7fae */ /* 0x000fe6000f121850 */
[C---:B--2---:R-:W-:Y:S01]  /*c080*/  IMAD.WIDE R158, R2.reuse, 0x4, R168 ;  /* 0x00000004029e7825 */ /* 0x044fe200078e02a8 */
[----:B------:R-:W2:Y:S01]  /*c090*/  LDL.LU.64 R166, [R1+0xd8] ;  /* 0x0000d80001a67983 */ /* 0x000ea20000300a00 */
[----:B-1----:R-:W1:Y:S03]  /*c0a0*/  LDC R160, c[0x0][0x230] ;  /* 0x00008c00ffa07b82 */ /* 0x002e660000000800 */
[----:B------:R4:W-:Y:S04]  /*c0b0*/  STL.64 [R1+0x5e8], R158 ;  /* 0x0005e89e01007387 */ /* 0x0009e80000100a00 */
[----:B---3--:R-:W3:Y:S01]  /*c0c0*/  LDL.LU.64 R164, [R1+0xd0] ;  /* 0x0000d00001a47983 */ /* 0x008ee20000300a00 */
[----:B------:R-:W-:-:S03]  /*c0d0*/  IMAD.WIDE R6, R2, 0x4, R6 ;  /* 0x0000000402067825 */ /* 0x000fc600078e0206 */
[----:B------:R-:W-:Y:S01]  /*c0e0*/  STL.64 [R1+0x628], R14 ;  /* 0x0006280e01007387 */ /* 0x000fe20000100a00 */
[----:B------:R-:W1:Y:S03]  /*c0f0*/  LDC R161, c[0x0][0x230] ;  /* 0x00008c00ffa17b82 */ /* 0x000e660000000800 */
[----:B------:R-:W-:Y:S01]  /*c100*/  LDGSTS.E [R250+0x14004], desc[UR16][R6.64], !P6 ;  /* 0x1400400006fa7fae */ /* 0x000fe2000f121850 */
[----:B------:R-:W-:-:S03]  /*c110*/  ISETP.GE.U32.AND P6, PT, R156, 0x7fffff5d, PT ;  /* 0x7fffff5d9c00780c */ /* 0x000fc60003fc6070 */
[----:B------:R4:W-:Y:S01]  /*c120*/  LDGSTS.E [R250+0x10008], desc[UR16][R158.64], !P5 ;  /* 0x100080009efa7fae */ /* 0x0009e2000e921850 */
[----:B------:R-:W-:-:S03]  /*c130*/  VIADD R156, R179, 0xffffffba ;  /* 0xffffffbab39c7836 */ /* 0x000fc60000000000 */
[----:B------:R4:W-:Y:S01]  /*c140*/  LDGSTS.E [R250+0x14008], desc[UR16][R14.64], !P5 ;  /* 0x140080000efa7fae */ /* 0x0009e2000e921850 */
[----:B------:R-:W-:Y:S02]  /*c150*/  ISETP.GE.U32.AND P5, PT, R4, 0x7fffff7c, PT ;  /* 0x7fffff7c0400780c */ /* 0x000fe40003fa6070 */
[----:B------:R-:W-:Y:S01]  /*c160*/  IADD3 R4, R178, -0x47, RZ ;  /* 0xffffffb9b2047810 */ /* 0x000fe20007ffe0ff */
[----:B------:R-:W3:Y:S01]  /*c170*/  LDL.LU.64 R176, [R1+0xc8] ;  /* 0x0000c80001b07983 */ /* 0x000ee20000300a00 */
[----:B------:R-:W-:-:S03]  /*c180*/  IMAD.WIDE R172, R2, 0x4, R172 ;  /* 0x0000000402ac7825 */ /* 0x000fc600078e02ac */
[----:B------:R-:W3:Y:S01]  /*c190*/  LDL.LU.64 R168, [R1+0xc0] ;  /* 0x0000c00001a87983 */ /* 0x000ee20000300a00 */
[----:B----4-:R-:W4:Y:S03]  /*c1a0*/  LDC R159, c[0x0][0x230] ;  /* 0x00008c00ff9f7b82 */ /* 0x010f260000000800 */
[----:B------:R1:W-:Y:S01]  /*c1b0*/  STL.64 [R1+0xdf0], R6 ;  /* 0x000df00601007387 */ /* 0x0003e20000100a00 */
[----:B------:R-:W-:-:S03]  /*c1c0*/  IMAD.WIDE R170, R2, 0x4, R170 ;  /* 0x0000000402aa7825 */ /* 0x000fc600078e02aa */
[----:B------:R1:W-:Y:S01]  /*c1d0*/  STL.64 [R1+0x5d8], R172 ;  /* 0x0005d8ac01007387 */ /* 0x0003e20000100a00 */
[----:B------:R-:W4:Y:S03]  /*c1e0*/  LDC R158, c[0x0][0x230] ;  /* 0x00008c00ff9e7b82 */ /* 0x000f260000000800 */
[----:B------:R1:W-:Y:S01]  /*c1f0*/  STL.64 [R1+0x5e0], R170 ;  /* 0x0005e0aa01007387 */ /* 0x0003e20000100a00 */
[----:B------:R-:W-:-:S03]  /*c200*/  IMAD.WIDE R178, R2, 0x4, R174 ;  /* 0x0000000402b27825 */ /* 0x000fc600078e02ae */
[----:B------:R-:W-:Y:S01]  /*c210*/  LDGSTS.E [R250+0x1000c], desc[UR16][R172.64], !P4 ;  /* 0x1000c000acfa7fae */ /* 0x000fe2000e121850 */
[----:B-1----:R-:W1:Y:S01]  /*c220*/  LDC R7, c[0x0][0x230] ;  /* 0x00008c00ff077b82 */ /* 0x002e620000000800 */
[C---:B------:R-:W-:Y:S02]  /*c230*/  IMAD.WIDE R14, R2.reuse, 0x4, R162 ;  /* 0x00000004020e7825 */ /* 0x040fe400078e02a2 */
[----:B------:R-:W-:Y:S04]  /*c240*/  LDGSTS.E [R250+0x1400c], desc[UR16][R170.64], !P4 ;  /* 0x1400c000aafa7fae */ /* 0x000fe8000e121850 */
[----:B------:R-:W4:Y:S01]  /*c250*/  LDL.LU.64 R162, [R1+0xb8] ;  /* 0x0000b80001a27983 */ /* 0x000f220000300a00 */
[----:B------:R-:W1:Y:S03]  /*c260*/  LDC R6, c[0x0][0x230] ;  /* 0x00008c00ff067b82 */ /* 0x000e660000000800 */
[----:B------:R-:W4:Y:S04]  /*c270*/  LDL.LU.64 R174, [R1+0xb0] ;  /* 0x0000b00001ae7983 */ /* 0x000f280000300a00 */
[----:B------:R3:W-:Y:S04]  /*c280*/  STL.64 [R1+0x5c8], R178 ;  /* 0x0005c8b201007387 */ /* 0x0007e80000100a00 */
[----:B------:R3:W-:Y:S04]  /*c290*/  STL.64 [R1+0x5d0], R14 ;  /* 0x0005d00e01007387 */ /* 0x0007e80000100a00 */
[----:B------:R-:W4:Y:S04]  /*c2a0*/  LDL.LU.64 R172, [R1+0x268] ;  /* 0x0002680001ac7983 */ /* 0x000f280000300a00 */
[----:B------:R-:W4:Y:S04]  /*c2b0*/  LDL.LU.64 R170, [R1+0x260] ;  /* 0x0002600001aa7983 */ /* 0x000f280000300a00 */
[----:B------:R1:W-:Y:S04]  /*c2c0*/  LDGSTS.E [R250+0x18000], desc[UR16][R178.64], !P0 ;  /* 0x18000000b2fa7fae */ /* 0x0003e8000c121850 */
[----:B------:R1:W-:Y:S01]  /*c2d0*/  LDGSTS.E [R250+0x1c000], desc[UR16][R14.64], !P0 ;  /* 0x1c0000000efa7fae */ /* 0x0003e2000c121850 */
[----:B--2---:R-:W-:-:S04]  /*c2e0*/  IMAD.WIDE R166, R2, 0x4, R166 ;  /* 0x0000000402a67825 */ /* 0x004fc800078e02a6 */
[C---:B---3--:R-:W-:Y:S01]  /*c2f0*/  IMAD.WIDE R164, R2.reuse, 0x4, R164 ;  /* 0x0000000402a47825 */ /* 0x048fe200078e02a4 */
[----:B------:R2:W-:Y:S04]  /*c300*/  STL.64 [R1+0x5b8], R166 ;  /* 0x0005b8a601007387 */ /* 0x0005e80000100a00 */
[----:B------:R3:W-:Y:S04]  /*c310*/  STL.64 [R1+0x5c0], R164 ;  /* 0x0005c0a401007387 */ /* 0x0007e80000100a00 */
[----:B------:R-:W-:Y:S04]  /*c320*/  LDGSTS.E [R250+0x18004], desc[UR16][R166.64], !P1 ;  /* 0x18004000a6fa7fae */ /* 0x000fe8000c921850 */
[----:B------:R-:W-:Y:S01]  /*c330*/  LDGSTS.E [R250+0x1c004], desc[UR16][R164.64], !P1 ;  /* 0x1c004000a4fa7fae */ /* 0x000fe2000c921850 */
[----:B-1----:R-:W-:-:S03]  /*c340*/  IMAD.WIDE R178, R2, 0x4, R176 ;  /* 0x0000000402b27825 */ /* 0x002fc600078e02b0 */
[----:B------:R-:W4:Y:S01]  /*c350*/  LDL.LU.64 R176, [R1+0x258] ;  /* 0x0002580001b07983 */ /* 0x000f220000300a00 */
[----:B------:R-:W-:-:S03]  /*c360*/  IMAD.WIDE R14, R2, 0x4, R168 ;  /* 0x00000004020e7825 */ /* 0x000fc600078e02a8 */
[----:B------:R-:W4:Y:S04]  /*c370*/  LDL.LU.64 R168, [R1+0x250] ;  /* 0x0002500001a87983 */ /* 0x000f280000300a00 */
[----:B------:R1:W-:Y:S04]  /*c380*/  STL.64 [R1+0x5a8], R178 ;  /* 0x0005a8b201007387 */ /* 0x0003e80000100a00 */
[----:B------:R1:W-:Y:S04]  /*c390*/  STL.64 [R1+0x5b0], R14 ;  /* 0x0005b00e01007387 */ /* 0x0003e80000100a00 */
[----:B--2---:R-:W2:Y:S04]  /*c3a0*/  LDL.LU.64 R166, [R1+0x248] ;  /* 0x0002480001a67983 */ /* 0x004ea80000300a00 */
[----:B------:R1:W-:Y:S04]  /*c3b0*/  LDGSTS.E [R250+0x18008], desc[UR16][R178.64], !P2 ;  /* 0x18008000b2fa7fae */ /* 0x0003e8000d121850 */
[----:B---3--:R-:W3:Y:S01]  /*c3c0*/  LDL.LU.64 R164, [R1+0x240] ;  /* 0x0002400001a47983 */ /* 0x008ee20000300a00 */
[----:B----4-:R-:W-:-:S03]  /*c3d0*/  IMAD.WIDE R162, R2, 0x4, R162 ;  /* 0x0000000402a27825 */ /* 0x010fc600078e02a2 */
[----:B------:R4:W-:Y:S01]  /*c3e0*/  LDGSTS.E [R250+0x1c008], desc[UR16][R14.64], !P2 ;  /* 0x1c0080000efa7fae */ /* 0x0009e2000d121850 */
[----:B------:R-:W-:-:S03]  /*c3f0*/  IMAD.WIDE R180, R2, 0x4, R174 ;  /* 0x0000000402b47825 */ /* 0x000fc600078e02ae */
[----:B------:R4:W-:Y:S04]  /*c400*/  STL.64 [R1+0x560], R162 ;  /* 0x000560a201007387 */ /* 0x0009e80000100a00 */
[----:B------:R-:W-:Y:S04]  /*c410*/  STL.64 [R1+0x598], R180 ;  /* 0x000598b401007387 */ /* 0x000fe80000100a00 */
[----:B------:R-:W-:Y:S01]  /*c420*/  LDGSTS.E [R250+0x1800c], desc[UR16][R162.64], !P6 ;  /* 0x1800c000a2fa7fae */ /* 0x000fe2000f121850 */
[----:B------:R-:W-:Y:S01]  /*c430*/  ISETP.GE.U32.AND P4, PT, R156, 0x7fffff7b, PT ;  /* 0x7fffff7b9c00780c */ /* 0x000fe20003f86070 */
[C---:B-1----:R-:W-:Y:S01]  /*c440*/  IMAD.WIDE R178, R2.reuse, 0x4, R172 ;  /* 0x0000000402b27825 */ /* 0x042fe200078e02ac */
[----:B----4-:R-:W1:Y:S01]  /*c450*/  LDC R14, c[0x0][0x230] ;  /* 0x00008c00ff0e7b82 */ /* 0x010e620000000800 */
[----:B------:R-:W-:Y:S02]  /*c460*/  LDGSTS.E [R250+0x1c00c], desc[UR16][R180.64], !P6 ;  /* 0x1c00c000b4fa7fae */ /* 0x000fe4000f121850 */
[----:B------:R-:W-:-:S02]  /*c470*/  IMAD.WIDE R174, R2, 0x4, R170 ;  /* 0x0000000402ae7825 */ /* 0x000fc400078e02aa */
[----:B------:R-:W4:Y:S04]  /*c480*/  LDL.LU.64 R170, [R1+0x238] ;  /* 0x0002380001aa7983 */ /* 0x000f280000300a00 */
[----:B------:R-:W4:Y:S04]  /*c490*/  LDL.LU.64 R172, [R1+0x230] ;  /* 0x0002300001ac7983 */ /* 0x000f280000300a00 */
[----:B------:R-:W-:Y:S04]  /*c4a0*/  STL.64 [R1+0x590], R178 ;  /* 0x000590b201007387 */ /* 0x000fe80000100a00 */
[----:B------:R1:W-:Y:S04]  /*c4b0*/  STL.64 [R1+0x588], R174 ;  /* 0x000588ae01007387 */ /* 0x0003e80000100a00 */
[----:B------:R-:W4:Y:S04]  /*c4c0*/  LDL.LU.64 R162, [R1+0xa8] ;  /* 0x0000a80001a27983 */ /* 0x000f280000300a00 */
[----:B------:R2:W-:Y:S04]  /*c4d0*/  LDGSTS.E [R251+0x10000], desc[UR16][R178.64], !P5 ;  /* 0x10000000b2fb7fae */ /* 0x0005e8000e921850 */
[----:B------:R-:W-:Y:S04]  /*c4e0*/  LDGSTS.E [R251+0x14000], desc[UR16][R174.64], !P5 ;  /* 0x14000000aefb7fae */ /* 0x000fe8000e921850 */
[----:B-1----:R-:W4:Y:S01]  /*c4f0*/  LDL.LU.64 R174, [R1+0xa0] ;  /* 0x0000a00001ae7983 */ /* 0x002f220000300a00 */
[----:B------:R-:W-:Y:S01]  /*c500*/  VIADD R156, R160, 0xffffffb8 ;  /* 0xffffffb8a09c7836 */ /* 0x000fe20000000000 */
[----:B------:R-:W-:Y:S01]  /*c510*/  ISETP.GE.U32.AND P0, PT, R4, 0x7fffff7a, PT ;  /* 0x7fffff7a0400780c */ /* 0x000fe20003f06070 */
[----:B------:R-:W-:Y:S01]  /*c520*/  VIADD R4, R161, 0xffffff9b ;  /* 0xffffff9ba1047836 */ /* 0x000fe20000000000 */
[----:B------:R-:W1:Y:S02]  /*c530*/  LDC R160, c[0x0][0x230] ;  /* 0x00008c00ffa07b82 */ /* 0x000e640000000800 */
[----:B------:R-:W-:Y:S01]  /*c540*/  ISETP.GE.U32.AND P1, PT, R156, 0x7fffff79, PT ;  /* 0x7fffff799c00780c */ /* 0x000fe20003f26070 */
[----:B------:R-:W-:Y:S01]  /*c550*/  VIADD R156, R159, 0xffffff9a ;  /* 0xffffff9a9f9c7836 */ /* 0x000fe20000000000 */
[----:B------:R-:W-:-:S02]  /*c560*/  ISETP.GE.U32.AND P2, PT, R4, 0x7fffff5c, PT ;  /* 0x7fffff5c0400780c */ /* 0x000fc40003f46070 */
[----:B------:R-:W-:Y:S02]  /*c570*/  IADD3 R4, R7, -0x67, RZ ;  /* 0xffffff9907047810 */ /* 0x000fe40007ffe0ff */
[----:B------:R-:W-:Y:S01]  /*c580*/  ISETP.GE.U32.AND P6, PT, R156, 0x7fffff5b, PT ;  /* 0x7fffff5b9c00780c */ /* 0x000fe20003fc6070 */
[----:B------:R-:W-:Y:S01]  /*c590*/  VIADD R156, R158, 0xffffff98 ;  /* 0xffffff989e9c7836 */ /* 0x000fe20000000000 */
[----:B------:R-:W-:Y:S01]  /*c5a0*/  ISETP.GE.U32.AND P5, PT, R4, 0x7fffff5a, PT ;  /* 0x7fffff5a0400780c */ /* 0x000fe20003fa6070 */
[----:B------:R-:W-:Y:S01]  /*c5b0*/  VIADD R4, R6, 0xffffffb7 ;  /* 0xffffffb706047836 */ /* 0x000fe20000000000 */
[----:B------:R-:W1:Y:S08]  /*c5c0*/  LDC R161, c[0x0][0x230] ;  /* 0x00008c00ffa17b82 */ /* 0x000e700000000800 */
[----:B------:R-:W1:Y:S08]  /*c5d0*/  LDC R7, c[0x0][0x230] ;  /* 0x00008c00ff077b82 */ /* 0x000e700000000800 */
[----:B------:R-:W1:Y:S01]  /*c5e0*/  LDC R6, c[0x0][0x230] ;  /* 0x00008c00ff067b82 */ /* 0x000e620000000800 */
[----:B------:R-:W-:-:S04]  /*c5f0*/  IMAD.WIDE R176, R2, 0x4, R176 ;  /* 0x0000000402b07825 */ /* 0x000fc800078e02b0 */
[C---:B------:R-:W-:Y:S01]  /*c600*/  IMAD.WIDE R168, R2.reuse, 0x4, R168 ;  /* 0x0000000402a87825 */ /* 0x040fe200078e02a8 */
[----:B------:R1:W-:Y:S04]  /*c610*/  STL.64 [R1+0x580], R176 ;  /* 0x000580b001007387 */ /* 0x0003e80000100a00 */
[----:B------:R1:W-:Y:S04]  /*c620*/  STL.64 [R1+0x578], R168 ;  /* 0x000578a801007387 */ /* 0x0003e80000100a00 */
[----:B------:R-:W-:Y:S01]  /*c630*/  LDGSTS.E [R251+0x10004], desc[UR16][R176.64], !P4 ;  /* 0x10004000b0fb7fae */ /* 0x000fe2000e121850 */
[----:B--2---:R-:W-:-:S03]  /*c640*/  IMAD.WIDE R178, R2, 0x4, R166 ;  /* 0x0000000402b27825 */ /* 0x004fc600078e02a6 */
[----:B------:R-:W-:Y:S04]  /*c650*/  LDGSTS.E [R251+0x14004], desc[UR16][R168.64], !P4 ;  /* 0x14004000a8fb7fae */ /* 0x000fe8000e121850 */
[----:B------:R-:W2:Y:S01]  /*c660*/  LDL.LU.64 R166, [R1+0x98] ;  /* 0x0000980001a67983 */ /* 0x000ea20000300a00 */
[----:B---3--:R-:W-:-:S03]  /*c670*/  IMAD.WIDE R158, R2, 0x4, R164 ;  /* 0x00000004029e7825 */ /* 0x008fc600078e02a4 */
[----:B------:R-:W-:Y:S04]  /*c680*/  LDGSTS.E [R251+0x10008], desc[UR16][R178.64], !P0 ;  /* 0x10008000b2fb7fae */ /* 0x000fe8000c121850 */
[----:B------:R-:W3:Y:S04]  /*c690*/  LDL.LU.64 R164, [R1+0x50] ;  /* 0x0000500001a47983 */ /* 0x000ee80000300a00 */
[----:B------:R-:W-:Y:S04]  /*c6a0*/  STL.64 [R1+0x570], R178 ;  /* 0x000570b201007387 */ /* 0x000fe80000100a00 */
[----:B------:R4:W-:Y:S04]  /*c6b0*/  STL.64 [R1+0x5a0], R158 ;  /* 0x0005a09e01007387 */ /* 0x0009e80000100a00 */
[----:B-1----:R-:W3:Y:S04]  /*c6c0*/  LDL.LU.64 R176, [R1+0x48] ;  /* 0x0000480001b07983 */ /* 0x002ee80000300a00 */
[----:B------:R-:W3:Y:S01]  /*c6d0*/  LDL.LU.64 R168, [R1+0x40] ;  /* 0x0000400001a87983 */ /* 0x000ee20000300a00 */
[----:B----4-:R-:W-:-:S03]  /*c6e0*/  IMAD.WIDE R170, R2, 0x4, R170 ;  /* 0x0000000402aa7825 */ /* 0x010fc600078e02aa */
[----:B------:R1:W-:Y:S01]  /*c6f0*/  LDGSTS.E [R251+0x14008], desc[UR16][R158.64], !P0 ;  /* 0x140080009efb7fae */ /* 0x0003e2000c121850 */
[----:B------:R-:W-:-:S03]  /*c700*/  IMAD.WIDE R180, R2, 0x4, R172 ;  /* 0x0000000402b47825 */ /* 0x000fc600078e02ac */
[----:B------:R4:W-:Y:S01]  /*c710*/  STL.64 [R1+0x558], R170 ;  /* 0x000558aa01007387 */ /* 0x0009e20000100a00 */
[----:B------:R-:W-:Y:S02]  /*c720*/  ISETP.GE.U32.AND P0, PT, R4, 0x7fffff78, PT ;  /* 0x7fffff780400780c */ /* 0x000fe40003f06070 */
[----:B------:R-:W-:Y:S01]  /*c730*/  IADD3 R4, R14, -0x4b, RZ ;  /* 0xffffffb50e047810 */ /* 0x000fe20007ffe0ff */
[----:B------:R-:W-:Y:S01]  /*c740*/  LDGSTS.E [R251+0x1000c], desc[UR16][R170.64], !P1 ;  /* 0x1000c000aafb7fae */ /* 0x000fe2000c921850 */
[----:B------:R-:W-:Y:S01]  /*c750*/  ISETP.GE.U32.AND P4, PT, R156, 0x7fffff59, PT ;  /* 0x7fffff599c00780c */ /* 0x000fe20003f86070 */
[----:B-1----:R-:W1:Y:S01]  /*c760*/  LDC R159, c[0x0][0x230] ;  /* 0x00008c00ff9f7b82 */ /* 0x002e620000000800 */
[C---:B------:R-:W-:Y:S01]  /*c770*/  IMAD.WIDE R178, R2.reuse, 0x4, R162 ;  /* 0x0000000402b27825 */ /* 0x040fe200078e02a2 */
[----:B------:R-:W-:Y:S04]  /*c780*/  LDGSTS.E [R251+0x1400c], desc[UR16][R180.64], !P1 ;  /* 0x1400c000b4fb7fae */ /* 0x000fe8000c921850 */
[----:B------:R-:W3:Y:S02]  /*c790*/  LDL.LU.64 R162, [R1+0x38] ;  /* 0x0000380001a27983 */ /* 0x000ee40000300a00 */
[----:B------:R-:W1:Y:S02]  /*c7a0*/  LDC R158, c[0x0][0x230] ;  /* 0x00008c00ff9e7b82 */ /* 0x000e640000000800 */
[----:B------:R4:W-:Y:S04]  /*c7b0*/  STL.64 [R1+0x568], R180 ;  /* 0x000568b401007387 */ /* 0x0009e80000100a00 */
[----:B------:R-:W3:Y:S04]  /*c7c0*/  LDL.LU.64 R172, [R1+0x30] ;  /* 0x0000300001ac7983 */ /* 0x000ee80000300a00 */
[----:B------:R4:W-:Y:S01]  /*c7d0*/  STL.64 [R1+0x548], R178 ;  /* 0x000548b201007387 */ /* 0x0009e20000100a00 */
[----:B------:R-:W-:-:S03]  /*c7e0*/  IMAD.WIDE R14, R2, 0x4, R174 ;  /* 0x00000004020e7825 */ /* 0x000fc600078e02ae */
[----:B------:R-:W-:Y:S04]  /*c7f0*/  LDGSTS.E [R251+0x18000], desc[UR16][R178.64], !P2 ;  /* 0x18000000b2fb7fae */ /* 0x000fe8000d121850 */
[----:B------:R-:W3:Y:S04]  /*c800*/  LDL.LU.64 R174, [R1+0x228] ;  /* 0x0002280001ae7983 */ /* 0x000ee80000300a00 */
[----:B----4-:R-:W4:Y:S01]  /*c810*/  LDL.LU.64 R170, [R1+0x220] ;  /* 0x0002200001aa7983 */ /* 0x010f220000300a00 */
[----:B------:R-:W-:-:S03]  /*c820*/  VIADD R156, R161, 0xffffffb6 ;  /* 0xffffffb6a19c7836 */ /* 0x000fc60000000000 */
[----:B------:R1:W-:Y:S02]  /*c830*/  STL.64 [R1+0x550], R14 ;  /* 0x0005500e01007387 */ /* 0x0003e40000100a00 */
[----:B------:R-:W-:Y:S01]  /*c840*/  ISETP.GE.U32.AND P1, PT, R156, 0x7fffff77, PT ;  /* 0x7fffff779c00780c */ /* 0x000fe20003f26070 */
[----:B------:R-:W-:Y:S01]  /*c850*/  VIADD R156, R160, 0xffffffb4 ;  /* 0xffffffb4a09c7836 */ /* 0x000fe20000000000 */
[----:B------:R-:W4:Y:S04]  /*c860*/  LDL.LU.64 R180, [R1+0xe98] ;  /* 0x000e980001b47983 */ /* 0x000f280000300a00 */
[----:B------:R-:W4:Y:S04]  /*c870*/  LDL.LU.64 R178, [R1+0xe90] ;  /* 0x000e900001b27983 */ /* 0x000f280000300a00 */
[----:B------:R1:W-:Y:S01]  /*c880*/  LDGSTS.E [R251+0x1c000], desc[UR16][R14.64], !P2 ;  /* 0x1c0000000efb7fae */ /* 0x0003e2000d121850 */
[----:B--2---:R-:W-:-:S04]  /*c890*/  IMAD.WIDE R166, R2, 0x4, R166 ;  /* 0x0000000402a67825 */ /* 0x004fc800078e02a6 */
[C---:B---3--:R-:W-:Y:S01]  /*c8a0*/  IMAD.WIDE R164, R2.reuse, 0x4, R164 ;  /* 0x0000000402a47825 */ /* 0x048fe200078e02a4 */
[----:B------:R2:W-:Y:S04]  /*c8b0*/  STL.64 [R1+0x538], R166 ;  /* 0x000538a601007387 */ /* 0x0005e80000100a00 */
[----:B------:R3:W-:Y:S04]  /*c8c0*/  STL.64 [R1+0x540], R164 ;  /* 0x000540a401007387 */ /* 0x0007e80000100a00 */
[----:B------:R-:W-:Y:S01]  /*c8d0*/  LDGSTS.E [R251+0x18004], desc[UR16][R166.64], !P6 ;  /* 0x18004000a6fb7fae */ /* 0x000fe2000f121850 */
[----:B------:R-:W-:-:S03]  /*c8e0*/  IMAD.WIDE R160, R2, 0x4, R176 ;  /* 0x0000000402a07825 */ /* 0x000fc600078e02b0 */
[----:B------:R-:W-:Y:S01]  /*c8f0*/  LDGSTS.E [R251+0x1c004], desc[UR16][R164.64], !P6 ;  /* 0x1c004000a4fb7fae */ /* 0x000fe2000f121850 */
[----:B-1----:R-:W-:-:S03]  /*c900*/  IMAD.WIDE R14, R2, 0x4, R168 ;  /* 0x00000004020e7825 */ /* 0x002fc600078e02a8 */
[----:B------:R1:W-:Y:S04]  /*c910*/  LDGSTS.E [R251+0x18008], desc[UR16][R160.64], !P5 ;  /* 0x18008000a0fb7fae */ /* 0x0003e8000e921850 */
[----:B------:R-:W4:Y:S04]  /*c920*/  LDL.LU.64 R168, [R1+0x218] ;  /* 0x0002180001a87983 */ /* 0x000f280000300a00 */
[----:B------:R1:W-:Y:S04]  /*c930*/  STL.64 [R1+0x528], R160 ;  /* 0x000528a001007387 */ /* 0x0003e80000100a00 */
[----:B--2---:R-:W2:Y:S04]  /*c940*/  LDL.LU.64 R166, [R1+0x210] ;  /* 0x0002100001a67983 */ /* 0x004ea80000300a00 */
[----:B------:R4:W-:Y:S04]  /*c950*/  STL.64 [R1+0x530], R14 ;  /* 0x0005300e01007387 */ /* 0x0009e80000100a00 */
[----:B------:R4:W-:Y:S01]  /*c960*/  LDGSTS.E [R251+0x1c008], desc[UR16][R14.64], !P5 ;  /* 0x1c0080000efb7fae */ /* 0x0009e2000e921850 */
[----:B------:R-:W-:-:S03]  /*c970*/  IMAD.WIDE R162, R2, 0x4, R162 ;  /* 0x0000000402a27825 */ /* 0x000fc600078e02a2 */
[----:B---3--:R-:W3:Y:S01]  /*c980*/  LDL.LU.64 R164, [R1+0x208] ;  /* 0x0002080001a47983 */ /* 0x008ee20000300a00 */
[----:B------:R-:W-:-:S03]  /*c990*/  IMAD.WIDE R172, R2, 0x4, R172 ;  /* 0x0000000402ac7825 */ /* 0x000fc600078e02ac */
[----:B------:R4:W-:Y:S01]  /*c9a0*/  STL.64 [R1+0x4e0], R162 ;  /* 0x0004e0a201007387 */ /* 0x0009e20000100a00 */
[----:B------:R-:W-:Y:S01]  /*c9b0*/  ISETP.GE.U32.AND P6, PT, R156, 0x7fffff75, PT ;  /* 0x7fffff759c00780c */ /* 0x000fe20003fc6070 */
[----:B-1----:R-:W1:Y:S02]  /*c9c0*/  LDC R161, c[0x0][0x230] ;  /* 0x00008c00ffa17b82 */ /* 0x002e640000000800 */
[----:B------:R4:W-:Y:S01]  /*c9d0*/  STL.64 [R1+0x518], R172 ;  /* 0x000518ac01007387 */ /* 0x0009e20000100a00 */
[----:B------:R-:W-:-:S03]  /*c9e0*/  VIADD R156, R159, 0xffffff96 ;  /* 0xffffff969f9c7836 */ /* 0x000fc60000000000 */
[----:B------:R-:W-:Y:S01]  /*c9f0*/  LDGSTS.E [R251+0x1800c], desc[UR16][R162.64], !P4 ;  /* 0x1800c000a2fb7fae */ /* 0x000fe2000e121850 */
[----:B------:R-:W-:Y:S01]  /*ca00*/  ISETP.GE.U32.AND P2, PT, R4, 0x7fffff76, PT ;  /* 0x7fffff760400780c */ /* 0x000fe20003f46070 */
[----:B------:R-:W1:Y:S01]  /*ca10*/  LDC R160, c[0x0][0x230] ;  /* 0x00008c00ffa07b82 */ /* 0x000e620000000800 */
[C---:B------:R-:W-:Y:S01]  /*ca20*/  IMAD.WIDE R176, R2.reuse, 0x4, R174 ;  /* 0x0000000402b07825 */ /* 0x040fe200078e02ae */
[----:B------:R1:W-:Y:S03]  /*ca30*/  LDGSTS.E [R251+0x1c00c], desc[UR16][R172.64], !P4 ;  /* 0x1c00c000acfb7fae */ /* 0x0003e6000e121850 */
[----:B----4-:R-:W-:Y:S01]  /*ca40*/  IMAD.WIDE R14, R2, 0x4, R170 ;  /* 0x00000004020e7825 */ /* 0x010fe200078e02aa */
[----:B------:R-:W4:Y:S04]  /*ca50*/  LDL.LU.64 R162, [R1+0x1f8] ;  /* 0x0001f80001a27983 */ /* 0x000f280000300a00 */
[----:B------:R-:W-:Y:S04]  /*ca60*/  STL.64 [R1+0x510], R176 ;  /* 0x000510b001007387 */ /* 0x000fe80000100a00 */
[----:B------:R-:W4:Y:S04]  /*ca70*/  LDL.LU.64 R170, [R1+0x1f0] ;  /* 0x0001f00001aa7983 */ /* 0x000f280000300a00 */
[----:B------:R-:W-:Y:S01]  /*ca80*/  STL.64 [R1+0x508], R14 ;  /* 0x0005080e01007387 */ /* 0x000fe20000100a00 */
[----:B------:R-:W-:-:S03]  /*ca90*/  ISETP.GE.U32.AND P4, PT, R156, 0x7fffff57, PT ;  /* 0x7fffff579c00780c */ /* 0x000fc60003f86070 */
[----:B------:R-:W4:Y:S01]  /*caa0*/  LDL.LU.64 R174, [R1+0x28] ;  /* 0x0000280001ae7983 */ /* 0x000f220000300a00 */
[----:B------:R-:W-:-:S03]  /*cab0*/  VIADD R156, R158, 0xffffff94 ;  /* 0xffffff949e9c7836 */ /* 0x000fc60000000000 */
[----:B------:R-:W4:Y:S04]  /*cac0*/  LDL.LU.64 R172, [R1+0x20] ;  /* 0x0000200001ac7983 */ /* 0x000f280000300a00 */
[----:B------:R1:W-:Y:S02]  /*cad0*/  STL.64 [R1+0xdf8], R250 ;  /* 0x000df8fa01007387 */ /* 0x0003e40000100a00 */
[----:B-1----:R-:W-:Y:S02]  /*cae0*/  IMAD.MOV.U32 R250, RZ, RZ, R176 ;  /* 0x000000fffffa7224 */ /* 0x002fe400078e00b0 */
[----:B------:R-:W-:Y:S02]  /*caf0*/  IMAD.MOV.U32 R251, RZ, RZ, R177 ;  /* 0x000000fffffb7224 */ /* 0x000fe400078e00b1 */
[----:B------:R-:W4:Y:S04]  /*cb00*/  LDL.LU.64 R176, [R1+0xe88] ;  /* 0x000e880001b07983 */ /* 0x000f280000300a00 */
[----:B------:R-:W4:Y:S04]  /*cb10*/  LDL.LU.64 R158, [R1+0x200] ;  /* 0x00020000019e7983 */ /* 0x000f280000300a00 */
[----:B------:R1:W-:Y:S04]  /*cb20*/  LDGSTS.E [R252+0x10000], desc[UR16][R250.64], !P0 ;  /* 0x10000000fafc7fae */ /* 0x0003e8000c121850 */
[----:B------:R2:W-:Y:S01]  /*cb30*/  LDGSTS.E [R252+0x14000], desc[UR16][R14.64], !P0 ;  /* 0x140000000efc7fae */ /* 0x0005e2000c121850 */
[----:B-1----:R-:W-:-:S03]  /*cb40*/  IMAD.WIDE R250, R2, 0x4, R168 ;  /* 0x0000000402fa7825 */ /* 0x002fc600078e02a8 */
[----:B------:R-:W4:Y:S04]  /*cb50*/  LDL.LU.64 R168, [R1+0x18] ;  /* 0x0000180001a87983 */ /* 0x000f280000300a00 */
[----:B------:R-:W-:Y:S01]  /*cb60*/  LDGSTS.E [R252+0x10004], desc[UR16][R250.64], !P1 ;  /* 0x10004000fafc7fae */ /* 0x000fe2000c921850 */
[----:B--2---:R-:W-:-:S03]  /*cb70*/  IMAD.WIDE R14, R2, 0x4, R166 ;  /* 0x00000004020e7825 */ /* 0x004fc600078e02a6 */
[----:B------:R-:W2:Y:S04]  /*cb80*/  LDL.LU.64 R166, [R1+0x10] ;  /* 0x0000100001a67983 */ /* 0x000ea80000300a00 */
[----:B------:R1:W-:Y:S01]  /*cb90*/  STL.64 [R1+0x500], R250 ;  /* 0x000500fa01007387 */ /* 0x0003e20000100a00 */
[----:B---3--:R-:W-:-:S03]  /*cba0*/  IMAD.WIDE R164, R2, 0x4, R164 ;  /* 0x0000000402a47825 */ /* 0x008fc600078e02a4 */
[----:B------:R3:W-:Y:S04]  /*cbb0*/  STL.64 [R1+0x4f8], R14 ;  /* 0x0004f80e01007387 */ /* 0x0007e80000100a00 */
[----:B------:R3:W-:Y:S04]  /*cbc0*/  STL.64 [R1+0x4f0], R164 ;  /* 0x0004f0a401007387 */ /* 0x0007e80000100a00 */
[----:B-1----:R-:W2:Y:S04]  /*cbd0*/  LDL.LU.64 R250, [R1+0x8] ;  /* 0x0000080001fa7983 */ /* 0x002ea80000300a00 */
[----:B------:R-:W-:Y:S04]  /*cbe0*/  LDGSTS.E [R252+0x14004], desc[UR16][R14.64], !P1 ;  /* 0x140040000efc7fae */ /* 0x000fe8000c921850 */
[----:B------:R-:W-:Y:S01]  /*cbf0*/  LDGSTS.E [R252+0x10008], desc[UR16][R164.64], !P2 ;  /* 0x10008000a4fc7fae */ /* 0x000fe2000d121850 */
[----:B----4-:R-:W-:-:S04]  /*cc00*/  IMAD.WIDE R162, R2, 0x4, R162 ;  /* 0x0000000402a27825 */ /* 0x010fc800078e02a2 */
[----:B------:R-:W-:-:S04]  /*cc10*/  IMAD.WIDE R170, R2, 0x4, R170 ;  /* 0x0000000402aa7825 */ /* 0x000fc800078e02aa */
[----:B------:R-:W-:-:S05]  /*cc20*/  IMAD.WIDE R158, R2, 0x4, R158 ;  /* 0x00000004029e7825 */ /* 0x000fca00078e029e */
[----:B------:R1:W-:Y:S04]  /*cc30*/  STL.64 [R1+0x520], R158 ;  /* 0x0005209e01007387 */ /* 0x0003e80000100a00 */
[----:B---3--:R-:W3:Y:S04]  /*cc40*/  LDL.LU.64 R14, [R1] ;  /* 0x00000000010e7983 */ /* 0x008ee80000300a00 */
[----:B------:R-:W4:Y:S04]  /*cc50*/  LDL.LU.64 R164, [R1+0xe80] ;  /* 0x000e800001a47983 */ /* 0x000f280000300a00 */
[----:B------:R1:W-:Y:S04]  /*cc60*/  LDGSTS.E [R252+0x14008], desc[UR16][R158.64], !P2 ;  /* 0x140080009efc7fae */ /* 0x0003e8000d121850 */
[----:B------:R1:W-:Y:S04]  /*cc70*/  STL.64 [R1+0x4d8], R162 ;  /* 0x0004d8a201007387 */ /* 0x0003e80000100a00 */
[----:B------:R1:W-:Y:S04]  /*cc80*/  STL.64 [R1+0x4e8], R170 ;  /* 0x0004e8aa01007387 */ /* 0x0003e80000100a00 */
[----:B------:R-:W-:Y:S01]  /*cc90*/  LDGSTS.E [R252+0x1000c], desc[UR16][R162.64], !P6 ;  /* 0x1000c000a2fc7fae */ /* 0x000fe2000f121850 */
[----:B------:R-:W-:Y:S01]  /*cca0*/  VIADD R4, R7, 0xffffff97 ;  /* 0xffffff9707047836 */ /* 0x000fe20000000000 */
[----:B------:R-:W-:Y:S01]  /*ccb0*/  ISETP.GE.U32.AND P1, PT, R156, 0x7fffff55, PT ;  /* 0x7fffff559c00780c */ /* 0x000fe20003f26070 */
[----:B------:R-:W-:Y:S01]  /*ccc0*/  IMAD.WIDE R174, R2, 0x4, R174 ;  /* 0x0000000402ae7825 */ /* 0x000fe200078e02ae */
[----:B------:R-:W-:Y:S01]  /*ccd0*/  LDGSTS.E [R252+0x1400c], desc[UR16][R170.64], !P6 ;  /* 0x1400c000aafc7fae */ /* 0x000fe2000f121850 */
[----:B-1----:R-:W1:Y:S03]  /*cce0*/  LDC R159, c[0x0][0x230] ;  /* 0x00008c00ff9f7b82 */ /* 0x002e660000000800 */
[----:B------:R-:W4:Y:S01]  /*ccf0*/  LDL.LU.64 R162, [R1+0xe78] ;  /* 0x000e780001a27983 */ /* 0x000f220000300a00 */
[----:B------:R-:W-:Y:S01]  /*cd00*/  ISETP.GE.U32.AND P5, PT, R4, 0x7fffff58, PT ;  /* 0x7fffff580400780c */ /* 0x000fe20003fa6070 */
[----:B------:R-:W-:Y:S01]  /*cd10*/  IMAD.WIDE R172, R2, 0x4, R172 ;  /* 0x0000000402ac7825 */ /* 0x000fe200078e02ac */
[----:B------:R-:W-:-:S02]  /*cd20*/  IADD3 R4, R6, -0x6b, RZ ;  /* 0xffffff9506047810 */ /* 0x000fc40007ffe0ff */
[----:B------:R-:W1:Y:S01]  /*cd30*/  LDC R158, c[0x0][0x230] ;  /* 0x00008c00ff9e7b82 */ /* 0x000e620000000800 */
[----:B------:R-:W-:Y:S01]  /*cd40*/  VIADD R156, R161, 0xffffffb2 ;  /* 0xffffffb2a19c7836 */ /* 0x000fe20000000000 */
[----:B------:R-:W-:Y:S01]  /*cd50*/  ISETP.GE.U32.AND P0, PT, R4, 0x7fffff56, PT ;  /* 0x7fffff560400780c */ /* 0x000fe20003f06070 */
[----:B------:R1:W-:Y:S03]  /*cd60*/  STL.64 [R1+0x4c8], R174 ;  /* 0x0004c8ae01007387 */ /* 0x0003e60000100a00 */
[----:B------:R-:W-:Y:S01]  /*cd70*/  ISETP.GE.U32.AND P6, PT, R156, 0x7fffff73, PT ;  /* 0x7fffff739c00780c */ /* 0x000fe20003fc6070 */
[----:B------:R-:W4:Y:S01]  /*cd80*/  LDL.LU.64 R170, [R1+0x1e8] ;  /* 0x0001e80001aa7983 */ /* 0x000f220000300a00 */
[----:B------:R-:W-:Y:S01]  /*cd90*/  VIADD R156, R160, 0xffffffb0 ;  /* 0xffffffb0a09c7836 */ /* 0x000fe20000000000 */
[----:B------:R-:W4:Y:S02]  /*cda0*/  LDC R4, c[0x0][0x230] ;  /* 0x00008c00ff047b82 */ /* 0x000f240000000800 */
[----:B------:R1:W-:Y:S04]  /*cdb0*/  LDGSTS.E [R252+0x18000], desc[UR16][R174.64], !P5 ;  /* 0x18000000aefc7fae */ /* 0x0003e8000e921850 */
[----:B------:R2:W-:Y:S02]  /*cdc0*/  STL.64 [R1+0x4d0], R172 ;  /* 0x0004d0ac01007387 */ /* 0x0005e40000100a00 */
[----:B------:R-:W4:Y:S02]  /*cdd0*/  LDC R7, c[0x0][0x230] ;  /* 0x00008c00ff077b82 */ /* 0x000f240000000800 */
[----:B------:R2:W-:Y:S06]  /*cde0*/  LDGSTS.E [R252+0x1c000], desc[UR16][R172.64], !P5 ;  /* 0x1c000000acfc7fae */ /* 0x0005ec000e921850 */
[----:B------:R-:W4:Y:S01]  /*cdf0*/  LDC R6, c[0x0][0x230] ;  /* 0x00008c00ff067b82 */ /* 0x000f220000000800 */
[----:B-1----:R-:W-:-:S02]  /*ce00*/  IMAD.WIDE R174, R2, 0x4, R168 ;  /* 0x0000000402ae7825 */ /* 0x002fc400078e02a8 */
[----:B------:R-:W4:Y:S02]  /*ce10*/  LDL.LU.64 R168, [R1+0x1d8] ;  /* 0x0001d80001a87983 */ /* 0x000f240000300a00 */
[C---:B--2---:R-:W-:Y:S02]  /*ce20*/  IMAD.WIDE R172, R2.reuse, 0x4, R166 ;  /* 0x0000000402ac7825 */ /* 0x044fe400078e02a6 */
[----:B------:R4:W-:Y:S04]  /*ce30*/  STL.64 [R1+0x4b8], R174 ;  /* 0x0004b8ae01007387 */ /* 0x0009e80000100a00 */
[----:B------:R-:W2:Y:S04]  /*ce40*/  LDL.LU.64 R166, [R1+0x1d0] ;  /* 0x0001d00001a67983 */ /* 0x000ea80000300a00 */
[----:B------:R-:W-:Y:S04]  /*ce50*/  STL.64 [R1+0x4c0], R172 ;  /* 0x0004c0ac01007387 */ /* 0x000fe80000100a00 */
[----:B------:R4:W-:Y:S04]  /*ce60*/  LDGSTS.E [R252+0x18004], desc[UR16][R174.64], !P4 ;  /* 0x18004000aefc7fae */ /* 0x0009e8000e121850 */
[----:B------:R-:W-:Y:S01]  /*ce70*/  LDGSTS.E [R252+0x1c004], desc[UR16][R172.64], !P4 ;  /* 0x1c004000acfc7fae */ /* 0x000fe2000e121850 */
[----:B------:R-:W-:-:S05]  /*ce80*/  IMAD.WIDE R160, R2, 0x4, R250 ;  /* 0x0000000402a07825 */ /* 0x000fca00078e02fa */
[----:B------:R1:W-:Y:S04]  /*ce90*/  STL.64 [R1+0x4a8], R160 ;  /* 0x0004a8a001007387 */ /* 0x0003e80000100a00 */
[----:B------:R1:W-:Y:S01]  /*cea0*/  LDGSTS.E [R252+0x18008], desc[UR16][R160.64], !P0 ;  /* 0x18008000a0fc7fae */ /* 0x0003e2000c121850 */
[----:B---3--:R-:W-:-:S04]  /*ceb0*/  IMAD.WIDE R14, R2, 0x4, R14 ;  /* 0x00000004020e7825 */ /* 0x008fc800078e020e */
[----:B----4-:R-:W-:Y:S01]  /*cec0*/  IMAD.WIDE R174, R2, 0x4, R162 ;  /* 0x0000000402ae7825 */ /* 0x010fe200078e02a2 */
[----:B------:R3:W-:Y:S01]  /*ced0*/  STL.64 [R1+0x4b0], R14 ;  /* 0x0004b00e01007387 */ /* 0x0007e20000100a00 */
[----:B------:R-:W-:Y:S01]  /*cee0*/  IADD3 R4, R4, -0x4d, RZ ;  /* 0xffffffb304047810 */ /* 0x000fe20007ffe0ff */
[----:B-1----:R-:W1:Y:S02]  /*cef0*/  LDC R160, c[0x0][0x230] ;  /* 0x00008c00ffa07b82 */ /* 0x002e640000000800 */
[----:B------:R-:W-:Y:S04]  /*cf00*/  LDGSTS.E [R252+0x1c008], desc[UR16][R14.64], !P0 ;  /* 0x1c0080000efc7fae */ /* 0x000fe8000c121850 */
[----:B------:R-:W4:Y:S01]  /*cf10*/  LDL.LU.64 R250, [R1+0x1b8] ;  /* 0x0001b80001fa7983 */ /* 0x000f220000300a00 */
[----:B------:R-:W-:Y:S01]  /*cf20*/  ISETP.GE.U32.AND P2, PT, R4, 0x7fffff74, PT ;  /* 0x7fffff740400780c */ /* 0x000fe20003f46070 */
[----:B------:R-:W-:Y:S01]  /*cf30*/  IMAD.WIDE R172, R2, 0x4, R164 ;  /* 0x0000000402ac7825 */ /* 0x000fe200078e02a4 */
[----:B------:R-:W-:Y:S01]  /*cf40*/  ISETP.GE.U32.AND P4, PT, R156, 0x7fffff71, PT ;  /* 0x7fffff719c00780c */ /* 0x000fe20003f86070 */
[----:B------:R-:W-:Y:S01]  /*cf50*/  LDGSTS.E [R252+0x1800c], desc[UR16][R174.64], !P1 ;  /* 0x1800c000aefc7fae */ /* 0x000fe2000c921850 */
[----:B------:R-:W1:Y:S03]  /*cf60*/  LDC R161, c[0x0][0x230] ;  /* 0x00008c00ffa17b82 */ /* 0x000e660000000800 */
[----:B---3--:R-:W3:Y:S04]  /*cf70*/  LDL.LU.64 R14, [R1+0x1b0] ;  /* 0x0001b000010e7983 */ /* 0x008ee80000300a00 */
[----:B------:R-:W4:Y:S01]  /*cf80*/  LDL.LU.64 R162, [R1+0x1e0] ;  /* 0x0001e00001a27983 */ /* 0x000f220000300a00 */
[----:B------:R-:W-:-:S03]  /*cf90*/  IMAD.WIDE R170, R2, 0x4, R170 ;  /* 0x0000000402aa7825 */ /* 0x000fc600078e02aa */
[----:B------:R-:W3:Y:S01]  /*cfa0*/  LDL.LU.64 R164, [R1+0x1c8] ;  /* 0x0001c80001a47983 */ /* 0x000ee20000300a00 */
[----:B------:R-:W-:-:S03]  /*cfb0*/  VIADD R156, R159, 0xffffff92 ;  /* 0xffffff929f9c7836 */ /* 0x000fc60000000000 */
[----:B------:R1:W-:Y:S04]  /*cfc0*/  STL.64 [R1+0x460], R174 ;  /* 0x000460ae01007387 */ /* 0x0003e80000100a00 */
[----:B------:R1:W-:Y:S04]  /*cfd0*/  STL.64 [R1+0x498], R172 ;  /* 0x000498ac01007387 */ /* 0x0003e80000100a00 */
[----:B------:R-:W-:Y:S01]  /*cfe0*/  LDGSTS.E [R252+0x1c00c], desc[UR16][R172.64], !P1 ;  /* 0x1c00c000acfc7fae */ /* 0x000fe2000c921850 */
[----:B------:R-:W-:-:S03]  /*cff0*/  ISETP.GE.U32.AND P1, PT, R156, 0x7fffff53, PT ;  /* 0x7fffff539c00780c */ /* 0x000fc60003f26070 */
[----:B-1----:R-:W3:Y:S01]  /*d000*/  LDL.LU.64 R174, [R1+0xe70] ;  /* 0x000e700001ae7983 */ /* 0x002ee20000300a00 */
[----:B------:R-:W-:-:S03]  /*d010*/  VIADD R156, R158, 0xffffff90 ;  /* 0xffffff909e9c7836 */ /* 0x000fc60000000000 */
[----:B------:R-:W-:Y:S04]  /*d020*/  LDGSTS.E [R249+0x10000], desc[UR16][R170.64], !P2 ;  /* 0x10000000aaf97fae */ /* 0x000fe8000d121850 */
[----:B------:R-:W3:Y:S04]  /*d030*/  LDL.LU.64 R172, [R1+0xe68] ;  /* 0x000e680001ac7983 */ /* 0x000ee80000300a00 */
[----:B------:R1:W-:Y:S01]  /*d040*/  STL.64 [R1+0x490], R170 ;  /* 0x000490aa01007387 */ /* 0x0003e20000100a00 */
[----:B------:R-:W-:-:S04]  /*d050*/  IMAD.WIDE R168, R2, 0x4, R168 ;  /* 0x0000000402a87825 */ /* 0x000fc800078e02a8 */
[----:B--2---:R-:W-:-:S04]  /*d060*/  IMAD.WIDE R166, R2, 0x4, R166 ;  /* 0x0000000402a67825 */ /* 0x004fc800078e02a6 */
[----:B----4-:R-:W-:-:S05]  /*d070*/  IMAD.WIDE R162, R2, 0x4, R162 ;  /* 0x0000000402a27825 */ /* 0x010fca00078e02a2 */
[----:B------:R2:W-:Y:S04]  /*d080*/  STL.64 [R1+0x488], R162 ;  /* 0x000488a201007387 */ /* 0x0005e80000100a00 */
[----:B-1----:R-:W4:Y:S04]  /*d090*/  LDL.LU.64 R170, [R1+0xe60] ;  /* 0x000e600001aa7983 */ /* 0x002f280000300a00 */
[----:B------:R-:W4:Y:S04]  /*d0a0*/  LDL.LU.64 R158, [R1+0x1c0] ;  /* 0x0001c000019e7983 */ /* 0x000f280000300a00 */
[----:B------:R2:W-:Y:S04]  /*d0b0*/  LDGSTS.E [R249+0x14000], desc[UR16][R162.64], !P2 ;  /* 0x14000000a2f97fae */ /* 0x0005e8000d121850 */
[----:B------:R1:W-:Y:S04]  /*d0c0*/  STL.64 [R1+0x480], R168 ;  /* 0x000480a801007387 */ /* 0x0003e80000100a00 */
[----:B------:R1:W-:Y:S04]  /*d0d0*/  STL.64 [R1+0x478], R166 ;  /* 0x000478a601007387 */ /* 0x0003e80000100a00 */
[----:B------:R-:W-:Y:S01]  /*d0e0*/  LDGSTS.E [R249+0x10004], desc[UR16][R168.64], !P6 ;  /* 0x10004000a8f97fae */ /* 0x000fe2000f121850 */
[----:B------:R-:W-:Y:S01]  /*d0f0*/  VIADD R4, R7, 0xffffffb1 ;  /* 0xffffffb107047836 */ /* 0x000fe20000000000 */
[----:B--2---:R-:W2:Y:S02]  /*d100*/  LDC R163, c[0x0][0x230] ;  /* 0x00008c00ffa37b82 */ /* 0x004ea40000000800 */
[----:B------:R-:W-:Y:S01]  /*d110*/  LDGSTS.E [R249+0x14004], desc[UR16][R166.64], !P6 ;  /* 0x14004000a6f97fae */ /* 0x000fe2000f121850 */
[----:B---3--:R-:W-:-:S04]  /*d120*/  IMAD.WIDE R164, R2, 0x4, R164 ;  /* 0x0000000402a47825 */ /* 0x008fc800078e02a4 */
[----:B------:R-:W-:Y:S01]  /*d130*/  IMAD.WIDE R250, R2, 0x4, R250 ;  /* 0x0000000402fa7825 */ /* 0x000fe200078e02fa */
[----:B------:R-:W3:Y:S01]  /*d140*/  LDC R7, c[0x0][0x230] ;  /* 0x00008c00ff077b82 */ /* 0x000ee20000000800 */
[----:B-1----:R-:W2:Y:S04]  /*d150*/  LDL.LU.64 R168, [R1+0xe58] ;  /* 0x000e580001a87983 */ /* 0x002ea80000300a00 */
[----:B------:R-:W2:Y:S01]  /*d160*/  LDL.LU.64 R166, [R1+0xe50] ;  /* 0x000e500001a67983 */ /* 0x000ea20000300a00 */
[----:B------:R-:W-:Y:S02]  /*d170*/  ISETP.GE.U32.AND P5, PT, R4, 0x7fffff72, PT ;  /* 0x7fffff720400780c */ /* 0x000fe40003fa6070 */
[----:B------:R-:W1:Y:S01]  /*d180*/  LDC R162, c[0x0][0x230] ;  /* 0x00008c00ffa27b82 */ /* 0x000e620000000800 */
[----:B------:R-:W-:-:S07]  /*d190*/  IADD3 R4, R6, -0x6d, RZ ;  /* 0xffffff9306047810 */ /* 0x000fce0007ffe0ff */
[----:B------:R-:W1:Y:S01]  /*d1a0*/  LDC R6, c[0x0][0x230] ;  /* 0x00008c00ff067b82 */ /* 0x000e620000000800 */
[----:B------:R-:W-:Y:S01]  /*d1b0*/  ISETP.GE.U32.AND P0, PT, R4, 0x7fffff54, PT ;  /* 0x7fffff540400780c */ /* 0x000fe20003f06070 */
[----:B------:R-:W-:Y:S01]  /*d1c0*/  VIADD R4, R160, 0xffffff91 ;  /* 0xffffff91a0047836 */ /* 0x000fe20000000000 */
[----:B------:R3:W-:Y:S04]  /*d1d0*/  STL.64 [R1+0x470], R164 ;  /* 0x000470a401007387 */ /* 0x0007e80000100a00 */
[----:B------:R3:W-:Y:S01]  /*d1e0*/  LDGSTS.E [R249+0x10008], desc[UR16][R164.64], !P5 ;  /* 0x10008000a4f97fae */ /* 0x0007e2000e921850 */
[----:B------:R-:W2:Y:S01]  /*d1f0*/  LDC R160, c[0x0][0x230] ;  /* 0x00008c00ffa07b82 */ /* 0x000ea20000000800 */
[----:B------:R-:W-:Y:S02]  /*d200*/  ISETP.GE.U32.AND P2, PT, R4, 0x7fffff52, PT ;  /* 0x7fffff520400780c */ /* 0x000fe40003f46070 */
[----:B---3--:R-:W-:-:S02]  /*d210*/  IADD3 R4, R7, -0x51, RZ ;  /* 0xffffffaf07047810 */ /* 0x008fc40007ffe0ff */
[----:B------:R-:W-:Y:S01]  /*d220*/  ISETP.GE.U32.AND P6, PT, R156, 0x7fffff51, PT ;  /* 0x7fffff519c00780c */ /* 0x000fe20003fc6070 */
[----:B------:R-:W-:Y:S02]  /*d230*/  VIADD R156, R161, 0xffffffae ;  /* 0xffffffaea19c7836 */ /* 0x000fe40000000000 */
[----:B------:R-:W-:-:S04]  /*d240*/  IMAD.WIDE R164, R2, 0x4, R14 ;  /* 0x0000000402a47825 */ /* 0x000fc800078e020e */
[----:B----4-:R-:W-:-:S05]  /*d250*/  IMAD.WIDE R158, R2, 0x4, R158 ;  /* 0x00000004029e7825 */ /* 0x010fca00078e029e */
[----:B------:R3:W-:Y:S01]  /*d260*/  LDGSTS.E [R249+0x14008], desc[UR16][R158.64], !P5 ;  /* 0x140080009ef97fae */ /* 0x0007e2000e921850 */
[----:B------:R-:W-:Y:S01]  /*d270*/  ISETP.GE.U32.AND P5, PT, R4, 0x7fffff70, PT ;  /* 0x7fffff700400780c */ /* 0x000fe20003fa6070 */
[----:B-1----:R-:W-:Y:S02]  /*d280*/  VIADD R4, R6, 0xffffffad ;  /* 0xffffffad06047836 */ /* 0x002fe40000000000 */
[----:B------:R3:W-:Y:S04]  /*d290*/  STL.64 [R1+0x4a0], R158 ;  /* 0x0004a09e01007387 */ /* 0x0007e80000100a00 */
[----:B------:R-:W-:Y:S04]  /*d2a0*/  STL.64 [R1+0x2a0], R250 ;  /* 0x0002a0fa01007387 */ /* 0x000fe80000100a00 */
[----:B------:R-:W-:Y:S04]  /*d2b0*/  LDGSTS.E [R249+0x1000c], desc[UR16][R250.64], !P4 ;  /* 0x1000c000faf97fae */ /* 0x000fe8000e121850 */
[----:B------:R1:W-:Y:S01]  /*d2c0*/  STL.64 [R1+0x468], R164 ;  /* 0x000468a401007387 */ /* 0x0003e20000100a00 */
[----:B---3--:R-:W3:Y:S03]  /*d2d0*/  LDC R159, c[0x0][0x230] ;  /* 0x00008c00ff9f7b82 */ /* 0x008ee60000000800 */
[----:B------:R1:W-:Y:S01]  /*d2e0*/  LDGSTS.E [R249+0x1400c], desc[UR16][R164.64], !P4 ;  /* 0x1400c000a4f97fae */ /* 0x0003e2000e121850 */
[----:B--2---:R-:W-:-:S04]  /*d2f0*/  IMAD.WIDE R6, R2, 0x4, R168 ;  /* 0x0000000402067825 */ /* 0x004fc800078e02a8 */
[----:B------:R-:W-:Y:S01]  /*d300*/  IMAD.WIDE R14, R2, 0x4, R166 ;  /* 0x00000004020e7825 */ /* 0x000fe200078e02a6 */
[----:B------:R-:W-:Y:S01]  /*d310*/  ISETP.GE.U32.AND P4, PT, R156, 0x7fffff6f, PT ;  /* 0x7fffff6f9c00780c */ /* 0x000fe20003f86070 */
[----:B------:R-:W2:Y:S03]  /*d320*/  LDC R158, c[0x0][0x230] ;  /* 0x00008c00ff9e7b82 */ /* 0x000ea60000000800 */
[----:B------:R4:W-:Y:S04]  /*d330*/  STL.64 [R1+0x288], R14 ;  /* 0x0002880e01007387 */ /* 0x0009e80000100a00 */
[----:B------:R4:W-:Y:S01]  /*d340*/  LDGSTS.E [R249+0x18000], desc[UR16][R14.64], !P0 ;  /* 0x180000000ef97fae */ /* 0x0009e2000c121850 */
[----:B-1----:R-:W1:Y:S03]  /*d350*/  LDC R165, c[0x0][0x230] ;  /* 0x00008c00ffa57b82 */ /* 0x002e660000000800 */
[----:B------:R4:W-:Y:S04]  /*d360*/  STL.64 [R1+0x290], R6 ;  /* 0x0002900601007387 */ /* 0x0009e80000100a00 */
[----:B------:R4:W-:Y:S01]  /*d370*/  LDGSTS.E [R249+0x1c000], desc[UR16][R6.64], !P0 ;  /* 0x1c00000006f97fae */ /* 0x0009e2000c121850 */
[----:B------:R-:W-:Y:S01]  /*d380*/  VIADD R156, R160, 0xffffffac ;  /* 0xffffffaca09c7836 */ /* 0x000fe20000000000 */
[----:B------:R-:W1:Y:S02]  /*d390*/  LDC R164, c[0x0][0x230] ;  /* 0x00008c00ffa47b82 */ /* 0x000e640000000800 */
[----:B------:R-:W2:Y:S01]  /*d3a0*/  LDL.LU.64 R168, [R1+0x190] ;  /* 0x0001900001a87983 */ /* 0x000ea20000300a00 */
[----:B----4-:R-:W-:-:S03]  /*d3b0*/  IMAD.WIDE R14, R2, 0x4, R174 ;  /* 0x00000004020e7825 */ /* 0x010fc600078e02ae */
[----:B------:R-:W4:Y:S01]  /*d3c0*/  LDL.LU.64 R166, [R1+0x188] ;  /* 0x0001880001a67983 */ /* 0x000f220000300a00 */
[----:B------:R-:W-:-:S03]  /*d3d0*/  IMAD.WIDE R6, R2, 0x4, R170 ;  /* 0x0000000402067825 */ /* 0x000fc600078e02aa */
[----:B------:R-:W4:Y:S01]  /*d3e0*/  LDL.LU.64 R250, [R1+0x180] ;  /* 0x0001800001fa7983 */ /* 0x000f220000300a00 */
[----:B------:R-:W-:-:S03]  /*d3f0*/  IMAD.WIDE R160, R2, 0x4, R172 ;  /* 0x0000000402a07825 */ /* 0x000fc600078e02ac */
[----:B------:R-:W4:Y:S01]  /*d400*/  LDL.LU.64 R170, [R1+0x198] ;  /* 0x0001980001aa7983 */ /* 0x000f220000300a00 */
[----:B------:R-:W-:-:S03]  /*d410*/  IMAD.MOV.U32 R174, RZ, RZ, R6 ;  /* 0x000000ffffae7224 */ /* 0x000fc600078e0006 */
[----:B------:R-:W4:Y:S01]  /*d420*/  LDL.LU.64 R172, [R1+0x1a8] ;  /* 0x0001a80001ac7983 */ /* 0x000f220000300a00 */
[----:B------:R-:W-:-:S03]  /*d430*/  IMAD.MOV.U32 R175, RZ, RZ, R7 ;  /* 0x000000ffffaf7224 */ /* 0x000fc600078e0007 */
[----:B------:R3:W-:Y:S04]  /*d440*/  STL.64 [R1+0x278], R6 ;  /* 0x0002780601007387 */ /* 0x0007e80000100a00 */
[----:B------:R1:W-:Y:S04]  /*d450*/  LDGSTS.E [R249+0x18004], desc[UR16][R174.64], !P1 ;  /* 0x18004000aef97fae */ /* 0x0003e8000c921850 */
[----:B------:R1:W-:Y:S01]  /*d460*/  STL.64 [R1+0x280], R160 ;  /* 0x000280a001007387 */ /* 0x0003e20000100a00 */
[----:B---3--:R-:W-:-:S03]  /*d470*/  IMAD.WIDE R6, R2, 0x4, R176 ;  /* 0x0000000402067825 */ /* 0x008fc600078e02b0 */
[----:B------:R3:W-:Y:S04]  /*d480*/  LDGSTS.E [R249+0x1c004], desc[UR16][R160.64], !P1 ;  /* 0x1c004000a0f97fae */ /* 0x0007e8000c921850 */
[----:B------:R-:W-:Y:S01]  /*d490*/  STL.64 [R1+0x268], R14 ;  /* 0x0002680e01007387 */ /* 0x000fe20000100a00 */
[----:B------:R-:W-:-:S03]  /*d4a0*/  IMAD.WIDE R176, R2, 0x4, R178 ;  /* 0x0000000402b07825 */ /* 0x000fc600078e02b2 */
[----:B------:R-:W-:Y:S04]  /*d4b0*/  LDGSTS.E [R249+0x18008], desc[UR16][R14.64], !P2 ;  /* 0x180080000ef97fae */ /* 0x000fe8000d121850 */
[----:B------:R3:W-:Y:S01]  /*d4c0*/  STL.64 [R1+0x270], R6 ;  /* 0x0002700601007387 */ /* 0x0007e20000100a00 */
[----:B------:R-:W-:Y:S01]  /*d4d0*/  ISETP.GE.U32.AND P0, PT, R4, 0x7fffff6e, PT ;  /* 0x7fffff6e0400780c */ /* 0x000fe20003f06070 */
[----:B-1----:R-:W-:Y:S01]  /*d4e0*/  IMAD.WIDE R174, R2, 0x4, R180 ;  /* 0x0000000402ae7825 */ /* 0x002fe200078e02b4 */
[----:B---3--:R-:W1:Y:S01]  /*d4f0*/  LDC R161, c[0x0][0x230] ;  /* 0x00008c00ffa17b82 */ /* 0x008e620000000800 */
[----:B------:R-:W-:Y:S01]  /*d500*/  LDGSTS.E [R249+0x1c008], desc[UR16][R6.64], !P2 ;  /* 0x1c00800006f97fae */ /* 0x000fe2000d121850 */
[----:B------:R-:W-:Y:S02]  /*d510*/  IADD3 R4, R163, -0x71, RZ ;  /* 0xffffff8fa3047810 */ /* 0x000fe40007ffe0ff */
[----:B------:R-:W-:Y:S01]  /*d520*/  ISETP.GE.U32.AND P1, PT, R156, 0x7fffff6d, PT ;  /* 0x7fffff6d9c00780c */ /* 0x000fe20003f26070 */
[----:B------:R-:W-:Y:S03]  /*d530*/  LDGSTS.E [R249+0x1800c], desc[UR16][R176.64], !P6 ;  /* 0x1800c000b0f97fae */ /* 0x000fe6000f121850 */
[----:B------:R-:W3:Y:S01]  /*d540*/  LDC R160, c[0x0][0x230] ;  /* 0x00008c00ffa07b82 */ /* 0x000ee20000000800 */
[----:B------:R-:W3:Y:S04]  /*d550*/  LDL.LU.64 R6, [R1+0x178] ;  /* 0x0001780001067983 */ /* 0x000ee80000300a00 */
[----:B------:R-:W3:Y:S04]  /*d560*/  LDL.LU.64 R14, [R1+0x170] ;  /* 0x00017000010e7983 */ /* 0x000ee80000300a00 */
[----:B------:R-:W3:Y:S01]  /*d570*/  LDL.LU.64 R178, [R1+0x1a0] ;  /* 0x0001a00001b27983 */ /* 0x000ee20000300a00 */
[----:B------:R-:W-:Y:S01]  /*d580*/  ISETP.GE.U32.AND P2, PT, R4, 0x7fffff50, PT ;  /* 0x7fffff500400780c */ /* 0x000fe20003f46070 */
[----:B------:R-:W-:Y:S01]  /*d590*/  VIADD R156, R159, 0xffffff8e ;  /* 0xffffff8e9f9c7836 */ /* 0x000fe20000000000 */
[----:B------:R-:W-:Y:S01]  /*d5a0*/  IADD3 R4, R162, -0x73, RZ ;  /* 0xffffff8da2047810 */ /* 0x000fe20007ffe0ff */
[----:B------:R-:W-:Y:S04]  /*d5b0*/  STL.64 [R1+0x248], R176 ;  /* 0x000248b001007387 */ /* 0x000fe80000100a00 */
[----:B------:R1:W-:Y:S04]  /*d5c0*/  STL.64 [R1+0x260], R174 ;  /* 0x000260ae01007387 */ /* 0x0003e80000100a00 */
[----:B------:R1:W-:Y:S01]  /*d5d0*/  LDGSTS.E [R249+0x1c00c], desc[UR16][R174.64], !P6 ;  /* 0x1c00c000aef97fae */ /* 0x0003e2000f121850 */
[----:B------:R-:W-:Y:S01]  /*d5e0*/  ISETP.GE.U32.AND P6, PT, R156, 0x7fffff4f, PT ;  /* 0x7fffff4f9c00780c */ /* 0x000fe20003fc6070 */
[----:B--2---:R-:W-:-:S02]  /*d5f0*/  VIADD R156, R158, 0xffffff8c ;  /* 0xffffff8c9e9c7836 */ /* 0x004fc40000000000 */
[----:B-1----:R-:W-:-:S04]  /*d600*/  IMAD.WIDE R174, R2, 0x4, R186 ;  /* 0x0000000402ae7825 */ /* 0x002fc800078e02ba */
[----:B------:R-:W-:-:S04]  /*d610*/  IMAD.WIDE R168, R2, 0x4, R168 ;  /* 0x0000000402a87825 */ /* 0x000fc800078e02a8 */
[----:B----4-:R-:W-:-:S04]  /*d620*/  IMAD.WIDE R166, R2, 0x4, R166 ;  /* 0x0000000402a67825 */ /* 0x010fc800078e02a6 */
[----:B------:R-:W-:-:S04]  /*d630*/  IMAD.WIDE R170, R2, 0x4, R170 ;  /* 0x0000000402aa7825 */ /* 0x000fc800078e02aa */
[----:B------:R-:W-:-:S05]  /*d640*/  IMAD.WIDE R172, R2, 0x4, R172 ;  /* 0x0000000402ac7825 */ /* 0x000fca00078e02ac */
[----:B------:R-:W-:Y:S01]  /*d650*/  STL.64 [R1+0x258], R172 ;  /* 0x000258ac01007387 */ /* 0x000fe20000100a00 */
[----:B------:R-:W-:-:S03]  /*d660*/  IMAD.WIDE R158, R2, 0x4, R250 ;  /* 0x00000004029e7825 */ /* 0x000fc600078e02fa */
[----:B------:R-:W-:Y:S01]  /*d670*/  LDGSTS.E [R248+0x10000], desc[UR16][R172.64], !P5 ;  /* 0x10000000acf87fae */ /* 0x000fe2000e921850 */
[----:B---3--:R-:W-:-:S05]  /*d680*/  IMAD.WIDE R162, R2, 0x4, R178 ;  /* 0x0000000402a27825 */ /* 0x008fca00078e02b2 */
[----:B------:R1:W-:Y:S04]  /*d690*/  STL.64 [R1+0x250], R162 ;  /* 0x000250a201007387 */ /* 0x0003e80000100a00 */
[----:B------:R1:W-:Y:S04]  /*d6a0*/  LDGSTS.E [R248+0x14000], desc[UR16][R162.64], !P5 ;  /* 0x14000000a2f87fae */ /* 0x0003e8000e921850 */
[----:B------:R-:W-:Y:S04]  /*d6b0*/  STL.64 [R1+0x240], R170 ;  /* 0x000240aa01007387 */ /* 0x000fe80000100a00 */
[----:B------:R-:W-:Y:S01]  /*d6c0*/  LDGSTS.E [R248+0x10004], desc[UR16][R170.64], !P4 ;  /* 0x10004000aaf87fae */ /* 0x000fe2000e121850 */
[----:B------:R-:W-:-:S03]  /*d6d0*/  ISETP.GE.U32.AND P5, PT, R4, 0x7fffff4e, PT ;  /* 0x7fffff4e0400780c */ /* 0x000fc60003fa6070 */
[----:B------:R2:W-:Y:S01]  /*d6e0*/  STL.64 [R1+0x238], R168 ;  /* 0x000238a801007387 */ /* 0x0005e20000100a00 */
[----:B-1----:R-:W1:Y:S03]  /*d6f0*/  LDC R163, c[0x0][0x230] ;  /* 0x00008c00ffa37b82 */ /* 0x002e660000000800 */
[----:B------:R2:W-:Y:S01]  /*d700*/  LDGSTS.E [R248+0x14004], desc[UR16][R168.64], !P4 ;  /* 0x14004000a8f87fae */ /* 0x0005e2000e121850 */
[----:B------:R-:W-:-:S03]  /*d710*/  VIADD R4, R165, 0xffffffab ;  /* 0xffffffaba5047836 */ /* 0x000fc60000000000 */
[----:B------:R3:W-:Y:S01]  /*d720*/  STL.64 [R1+0x230], R166 ;  /* 0x000230a601007387 */ /* 0x0007e20000100a00 */
[----:B------:R-:W4:Y:S03]  /*d730*/  LDC R162, c[0x0][0x230] ;  /* 0x00008c00ffa27b82 */ /* 0x000f260000000800 */
[----:B------:R3:W-:Y:S01]  /*d740*/  LDGSTS.E [R248+0x10008], desc[UR16][R166.64], !P0 ;  /* 0x10008000a6f87fae */ /* 0x0007e2000c121850 */
[----:B--2---:R-:W-:-:S03]  /*d750*/  IMAD.WIDE R168, R2, 0x4, R6 ;  /* 0x0000000402a87825 */ /* 0x004fc600078e0206 */
[----:B------:R2:W-:Y:S01]  /*d760*/  STL.64 [R1+0x228], R158 ;  /* 0x0002289e01007387 */ /* 0x0005e20000100a00 */
[----:B------:R-:W-:-:S04]  /*d770*/  IMAD.WIDE R6, R2, 0x4, R184 ;  /* 0x0000000402067825 */ /* 0x000fc800078e02b8 */
[C---:B---3--:R-:W-:Y:S01]  /*d780*/  IMAD.WIDE R166, R2.reuse, 0x4, R14 ;  /* 0x0000000402a67825 */ /* 0x048fe200078e020e */
[----:B------:R3:W-:Y:S03]  /*d790*/  STL.64 [R1+0x220], R168 ;  /* 0x000220a801007387 */ /* 0x0007e60000100a00 */
[----:B------:R-:W-:Y:S01]  /*d7a0*/  IMAD.WIDE R14, R2, 0x4, R182 ;  /* 0x00000004020e7825 */ /* 0x000fe200078e02b6 */
[----:B------:R1:W-:Y:S04]  /*d7b0*/  STL.64 [R1+0x218], R166 ;  /* 0x000218a601007387 */ /* 0x0003e80000100a00 */
[----:B------:R2:W-:Y:S01]  /*d7c0*/  LDGSTS.E [R248+0x14008], desc[UR16][R158.64], !P0 ;  /* 0x140080009ef87fae */ /* 0x0005e2000c121850 */
[----:B------:R-:W-:-:S03]  /*d7d0*/  ISETP.GE.U32.AND P0, PT, R4, 0x7fffff6c, PT ;  /* 0x7fffff6c0400780c */ /* 0x000fc60003f06070 */
[----:B------:R1:W-:Y:S01]  /*d7e0*/  STL.64 [R1+0x210], R14 ;  /* 0x0002100e01007387 */ /* 0x0003e20000100a00 */
[----:B------:R-:W-:Y:S01]  /*d7f0*/  IADD3 R4, R164, -0x57, RZ ;  /* 0xffffffa9a4047810 */ /* 0x000fe20007ffe0ff */
[----:B------:R-:W-:Y:S02]  /*d800*/  IMAD.WIDE R164, R2, 0x4, R188 ;  /* 0x0000000402a47825 */ /* 0x000fe400078e02bc */
[----:B------:R-:W4:Y:S04]  /*d810*/  LDL.LU.64 R172, [R1+0x168] ;  /* 0x0001680001ac7983 */ /* 0x000f280000300a00 */
[----:B------:R1:W-:Y:S01]  /*d820*/  STL.64 [R1+0x208], R6 ;  /* 0x0002080601007387 */ /* 0x0003e20000100a00 */
[----:B--2---:R-:W2:Y:S03]  /*d830*/  LDC R159, c[0x0][0x230] ;  /* 0x00008c00ff9f7b82 */ /* 0x004ea60000000800 */
[----:B------:R-:W4:Y:S04]  /*d840*/  LDL.LU.64 R178, [R1+0x160] ;  /* 0x0001600001b27983 */ /* 0x000f280000300a00 */
[----:B------:R-:W-:Y:S01]  /*d850*/  LDGSTS.E [R248+0x1000c], desc[UR16][R168.64], !P1 ;  /* 0x1000c000a8f87fae */ /* 0x000fe2000c921850 */
[----:B------:R-:W-:Y:S01]  /*d860*/  ISETP.GE.U32.AND P4, PT, R156, 0x7fffff4d, PT ;  /* 0x7fffff4d9c00780c */ /* 0x000fe20003f86070 */
[C---:B------:R-:W-:Y:S01]  /*d870*/  IMAD.WIDE R176, R2.reuse, 0x4, R194 ;  /* 0x0000000402b07825 */ /* 0x040fe200078e02c2 */
[----:B------:R-:W4:Y:S01]  /*d880*/  LDC R158, c[0x0][0x230] ;  /* 0x00008c00ff9e7b82 */ /* 0x000f220000000800 */
[----:B------:R-:W4:Y:S04]  /*d890*/  LDL.LU.64 R170, [R1+0x158] ;  /* 0x0001580001aa7983 */ /* 0x000f280000300a00 */
[----:B------:R-:W-:Y:S04]  /*d8a0*/  LDGSTS.E [R248+0x1400c], desc[UR16][R166.64], !P1 ;  /* 0x1400c000a6f87fae */ /* 0x000fe8000c921850 */
[----:B---3--:R-:W3:Y:S04]  /*d8b0*/  LDL.LU.64 R168, [R1+0x150] ;  /* 0x0001500001a87983 */ /* 0x008ee80000300a00 */
[----:B------:R1:W-:Y:S04]  /*d8c0*/  LDGSTS.E [R248+0x18000], desc[UR16][R14.64], !P2 ;  /* 0x180000000ef87fae */ /* 0x0003e8000d121850 */
[----:B-1----:R-:W3:Y:S04]  /*d8d0*/  LDL.LU.64 R166, [R1+0x148] ;  /* 0x0001480001a67983 */ /* 0x002ee80000300a00 */
[----:B------:R1:W-:Y:S01]  /*d8e0*/  LDGSTS.E [R248+0x1c000], desc[UR16][R6.64], !P2 ;  /* 0x1c00000006f87fae */ /* 0x0003e2000d121850 */
[----:B------:R-:W-:-:S03]  /*d8f0*/  IMAD.WIDE R14, R2, 0x4, R190 ;  /* 0x00000004020e7825 */ /* 0x000fc600078e02be */
[----:B------:R2:W-:Y:S04]  /*d900*/  STL.64 [R1+0x200], R174 ;  /* 0x000200ae01007387 */ /* 0x0005e80000100a00 */
[----:B------:R-:W-:Y:S01]  /*d910*/  STL.64 [R1+0x1f8], R164 ;  /* 0x0001f8a401007387 */ /* 0x000fe20000100a00 */
[----:B-1----:R-:W-:-:S03]  /*d920*/  IMAD.WIDE R6, R2, 0x4, R192 ;  /* 0x0000000402067825 */ /* 0x002fc600078e02c0 */
[----:B------:R-:W3:Y:S04]  /*d930*/  LDL.LU.64 R250, [R1+0x140] ;  /* 0x0001400001fa7983 */ /* 0x000ee80000300a00 */
[----:B------:R2:W-:Y:S04]  /*d940*/  LDGSTS.E [R248+0x18004], desc[UR16][R174.64], !P6 ;  /* 0x18004000aef87fae */ /* 0x0005e8000f121850 */
[----:B------:R-:W-:Y:S04]  /*d950*/  LDGSTS.E [R248+0x1c004], desc[UR16][R164.64], !P6 ;  /* 0x1c004000a4f87fae */ /* 0x000fe8000f121850 */
[----:B------:R-:W-:Y:S04]  /*d960*/  STL.64 [R1+0x1f0], R14 ;  /* 0x0001f00e01007387 */ /* 0x000fe80000100a00 */
[----:B------:R-:W-:Y:S04]  /*d970*/  LDGSTS.E [R248+0x18008], desc[UR16][R14.64], !P5 ;  /* 0x180080000ef87fae */ /* 0x000fe8000e921850 */
[----:B------:R1:W-:Y:S04]  /*d980*/  STL.64 [R1+0x1e8], R6 ;  /* 0x0001e80601007387 */ /* 0x0003e80000100a00 */
[----:B------:R-:W-:Y:S01]  /*d990*/  LDGSTS.E [R248+0x1c008], desc[UR16][R6.64], !P5 ;  /* 0x1c00800006f87fae */ /* 0x000fe2000e921850 */
[----:B------:R-:W-:Y:S01]  /*d9a0*/  VIADD R156, R161, 0xffffffaa ;  /* 0xffffffaaa19c7836 */ /* 0x000fe20000000000 */
[----:B------:R-:W-:Y:S01]  /*d9b0*/  ISETP.GE.U32.AND P2, PT, R4, 0x7fffff6a, PT ;  /* 0x7fffff6a0400780c */ /* 0x000fe20003f46070 */
[----:B--2---:R-:W-:Y:S01]  /*d9c0*/  IMAD.WIDE R174, R2, 0x4, R196 ;  /* 0x0000000402ae7825 */ /* 0x004fe200078e02c4 */
[----:B------:R2:W-:Y:S01]  /*d9d0*/  LDGSTS.E [R248+0x1800c], desc[UR16][R176.64], !P4 ;  /* 0x1800c000b0f87fae */ /* 0x0005e2000e121850 */
[----:B------:R-:W3:Y:S03]  /*d9e0*/  LDC R161, c[0x0][0x230] ;  /* 0x00008c00ffa17b82 */ /* 0x000ee60000000800 */
[----:B-1----:R-:W3:Y:S04]  /*d9f0*/  LDL.LU.64 R6, [R1+0x138] ;  /* 0x0001380001067983 */ /* 0x002ee80000300a00 */
[----:B------:R-:W3:Y:S01]  /*da00*/  LDL.LU.64 R14, [R1+0x130] ;  /* 0x00013000010e7983 */ /* 0x000ee20000300a00 */
[----:B------:R-:W-:Y:S01]  /*da10*/  ISETP.GE.U32.AND P1, PT, R156, 0x7fffff6b, PT ;  /* 0x7fffff6b9c00780c */ /* 0x000fe20003f26070 */
[----:B------:R-:W-:-:S02]  /*da20*/  VIADD R156, R160, 0xffffffa8 ;  /* 0xffffffa8a09c7836 */ /* 0x000fc40000000000 */
[----:B------:R2:W-:Y:S01]  /*da30*/  STL.64 [R1+0x1e0], R176 ;  /* 0x0001e0b001007387 */ /* 0x0005e20000100a00 */
[----:B------:R-:W-:Y:S01]  /*da40*/  VIADD R4, R163, 0xffffff8b ;  /* 0xffffff8ba3047836 */ /* 0x000fe20000000000 */
[----:B------:R-:W1:Y:S02]  /*da50*/  LDC R160, c[0x0][0x230] ;  /* 0x00008c00ffa07b82 */ /* 0x000e640000000800 */
[----:B------:R4:W-:Y:S04]  /*da60*/  STL.64 [R1+0x1d8], R174 ;  /* 0x0001d8ae01007387 */ /* 0x0009e80000100a00 */
[----:B------:R4:W-:Y:S01]  /*da70*/  LDGSTS.E [R248+0x1c00c], desc[UR16][R174.64], !P4 ;  /* 0x1c00c000aef87fae */ /* 0x0009e2000e121850 */
[----:B------:R-:W-:Y:S01]  /*da80*/  ISETP.GE.U32.AND P6, PT, R156, 0x7fffff69, PT ;  /* 0x7fffff699c00780c */ /* 0x000fe20003fc6070 */
[----:B------:R-:W-:Y:S01]  /*da90*/  VIADD R156, R159, 0xffffff8a ;  /* 0xffffff8a9f9c7836 */ /* 0x000fe20000000000 */
[----:B------:R-:W-:Y:S01]  /*daa0*/  ISETP.GE.U32.AND P5, PT, R4, 0x7fffff4c, PT ;  /* 0x7fffff4c0400780c */ /* 0x000fe20003fa6070 */
[----:B--2---:R-:W-:Y:S01]  /*dab0*/  IMAD.WIDE R176, R2, 0x4, R202 ;  /* 0x0000000402b07825 */ /* 0x004fe200078e02ca */
[----:B----4-:R-:W-:Y:S01]  /*dac0*/  IADD3 R4, R162, -0x77, RZ ;  /* 0xffffff89a2047810 */ /* 0x010fe20007ffe0ff */
[----:B------:R-:W2:Y:S01]  /*dad0*/  LDC R163, c[0x0][0x230] ;  /* 0x00008c00ffa37b82 */ /* 0x000ea20000000800 */
[----:B------:R-:W-:Y:S01]  /*dae0*/  ISETP.GE.U32.AND P4, PT, R156, 0x7fffff4b, PT ;  /* 0x7fffff4b9c00780c */ /* 0x000fe20003f86070 */
[----:B------:R-:W-:-:S06]  /*daf0*/  IMAD.WIDE R174, R2, 0x4, R204 ;  /* 0x0000000402ae7825 */ /* 0x000fcc00078e02cc */
[----:B------:R-:W4:Y:S01]  /*db00*/  LDC R159, c[0x0][0x230] ;  /* 0x00008c00ff9f7b82 */ /* 0x000f220000000800 */
[----:B------:R-:W-:-:S07]  /*db10*/  IMAD.WIDE R172, R2, 0x4, R172 ;  /* 0x0000000402ac7825 */ /* 0x000fce00078e02ac */
[----:B------:R-:W4:Y:S01]  /*db20*/  LDC R162, c[0x0][0x230] ;  /* 0x00008c00ffa27b82 */ /* 0x000f220000000800 */
[----:B------:R-:W-:Y:S01]  /*db30*/  STL.64 [R1+0x1d0], R172 ;  /* 0x0001d0ac01007387 */ /* 0x000fe20000100a00 */
[----:B------:R-:W-:-:S03]  /*db40*/  IMAD.WIDE R164, R2, 0x4, R178 ;  /* 0x0000000402a47825 */ /* 0x000fc600078e02b2 */
[----:B------:R-:W-:Y:S04]  /*db50*/  STL.64 [R1+0xe00], R248 ;  /* 0x000e00f801007387 */ /* 0x000fe80000100a00 */
[----:B------:R-:W-:Y:S01]  /*db60*/  LDGSTS.E [R247+0x10000], desc[UR16][R172.64], !P0 ;  /* 0x10000000acf77fae */ /* 0x000fe2000c121850 */
[----:B------:R-:W-:-:S03]  /*db70*/  IMAD.WIDE R170, R2, 0x4, R170 ;  /* 0x0000000402aa7825 */ /* 0x000fc600078e02aa */
[----:B------:R1:W-:Y:S04]  /*db80*/  STL.64 [R1+0x1c8], R164 ;  /* 0x0001c8a401007387 */ /* 0x0003e80000100a00 */
[----:B------:R1:W-:Y:S01]  /*db90*/  LDGSTS.E [R247+0x14000], desc[UR16][R164.64], !P0 ;  /* 0x14000000a4f77fae */ /* 0x0003e2000c121850 */
[----:B---3--:R-:W-:-:S03]  /*dba0*/  IMAD.WIDE R168, R2, 0x4, R168 ;  /* 0x0000000402a87825 */ /* 0x008fc600078e02a8 */
[----:B------:R-:W-:Y:S04]  /*dbb0*/  STL.64 [R1+0x1c0], R170 ;  /* 0x0001c0aa01007387 */ /* 0x000fe80000100a00 */
[----:B------:R-:W-:Y:S01]  /*dbc0*/  LDGSTS.E [R247+0x10004], desc[UR16][R170.64], !P1 ;  /* 0x10004000aaf77fae */ /* 0x000fe2000c921850 */
[----:B------:R-:W-:-:S03]  /*dbd0*/  IMAD.WIDE R166, R2, 0x4, R166 ;  /* 0x0000000402a67825 */ /* 0x000fc600078e02a6 */
[----:B------:R-:W-:Y:S04]  /*dbe0*/  STL.64 [R1+0x1b8], R168 ;  /* 0x0001b8a801007387 */ /* 0x000fe80000100a00 */
[----:B------:R-:W-:Y:S04]  /*dbf0*/  LDGSTS.E [R247+0x14004], desc[UR16][R168.64], !P1 ;  /* 0x14004000a8f77fae */ /* 0x000fe8000c921850 */
[----:B------:R3:W-:Y:S04]  /*dc00*/  STL.64 [R1+0x1b0], R166 ;  /* 0x0001b0a601007387 */ /* 0x0007e80000100a00 */
[----:B------:R3:W-:Y:S01]  /*dc10*/  LDGSTS.E [R247+0x10008], desc[UR16][R166.64], !P2 ;  /* 0x10008000a6f77fae */ /* 0x0007e2000d121850 */
[----:B-1----:R-:W-:Y:S01]  /*dc20*/  IMAD.WIDE R164, R2, 0x4, R250 ;  /* 0x0000000402a47825 */ /* 0x002fe200078e02fa */
[----:B------:R-:W-:-:S04]  /*dc30*/  ISETP.GE.U32.AND P0, PT, R4, 0x7fffff4a, PT ;  /* 0x7fffff4a0400780c */ /* 0x000fc80003f06070 */
[----:B------:R1:W-:Y:S04]  /*dc40*/  STL.64 [R1+0x1a8], R164 ;  /* 0x0001a8a401007387 */ /* 0x0003e80000100a00 */
[----:B------:R1:W-:Y:S01]  /*dc50*/  LDGSTS.E [R247+0x14008], desc[UR16][R164.64], !P2 ;  /* 0x14008000a4f77fae */ /* 0x0003e2000d121850 */
[----:B---3--:R-:W-:-:S04]  /*dc60*/  IMAD.WIDE R166, R2, 0x4, R6 ;  /* 0x0000000402a67825 */ /* 0x008fc800078e0206 */
[C---:B-1----:R-:W-:Y:S01]  /*dc70*/  IMAD.WIDE R164, R2.reuse, 0x4, R14 ;  /* 0x0000000402a47825 */ /* 0x042fe200078e020e */
[----:B------:R-:W-:Y:S03]  /*dc80*/  STL.64 [R1+0x1a0], R166 ;  /* 0x0001a0a601007387 */ /* 0x000fe60000100a00 */
[C---:B------:R-:W-:Y:S01]  /*dc90*/  IMAD.WIDE R14, R2.reuse, 0x4, R198 ;  /* 0x00000004020e7825 */ /* 0x040fe200078e02c6 */
[----:B------:R1:W-:Y:S03]  /*dca0*/  STL.64 [R1+0x198], R164 ;  /* 0x000198a401007387 */ /* 0x0003e60000100a00 */
[----:B------:R-:W-:Y:S01]  /*dcb0*/  IMAD.WIDE R6, R2, 0x4, R200 ;  /* 0x0000000402067825 */ /* 0x000fe200078e02c8 */
[----:B------:R3:W-:Y:S04]  /*dcc0*/  STL.64 [R1+0x190], R14 ;  /* 0x0001900e01007387 */ /* 0x0007e80000100a00 */
[----:B------:R-:W4:Y:S04]  /*dcd0*/  LDL.LU.64 R172, [R1+0x128] ;  /* 0x0001280001ac7983 */ /* 0x000f280000300a00 */
[----:B------:R-:W-:Y:S04]  /*dce0*/  LDGSTS.E [R247+0x1000c], desc[UR16][R166.64], !P6 ;  /* 0x1000c000a6f77fae */ /* 0x000fe8000f121850 */
[----:B------:R2:W-:Y:S04]  /*dcf0*/  STL.64 [R1+0x188], R6 ;  /* 0x0001880601007387 */ /* 0x0005e80000100a00 */
[----:B------:R1:W-:Y:S04]  /*dd00*/  LDGSTS.E [R247+0x1400c], desc[UR16][R164.64], !P6 ;  /* 0x1400c000a4f77fae */ /* 0x0003e8000f121850 */
[----:B------:R-:W4:Y:S04]  /*dd10*/  LDL.LU.64 R178, [R1+0x120] ;  /* 0x0001200001b27983 */ /* 0x000f280000300a00 */
[----:B------:R3:W-:Y:S04]  /*dd20*/  LDGSTS.E [R247+0x18000], desc[UR16][R14.64], !P5 ;  /* 0x180000000ef77fae */ /* 0x0007e8000e921850 */
[----:B------:R-:W4:Y:S01]  /*dd30*/  LDL.LU.64 R170, [R1+0x118] ;  /* 0x0001180001aa7983 */ /* 0x000f220000300a00 */
[----:B------:R-:W-:Y:S01]  /*dd40*/  VIADD R156, R158, 0xffffff88 ;  /* 0xffffff889e9c7836 */ /* 0x000fe20000000000 */
[----:B-1----:R-:W1:Y:S02]  /*dd50*/  LDC R164, c[0x0][0x230] ;  /* 0x00008c00ffa47b82 */ /* 0x002e640000000800 */
[----:B------:R2:W-:Y:S04]  /*dd60*/  LDGSTS.E [R247+0x1c000], desc[UR16][R6.64], !P5 ;  /* 0x1c00000006f77fae */ /* 0x0005e8000e921850 */
[----:B------:R-:W4:Y:S01]  /*dd70*/  LDL.LU.64 R168, [R1+0x110] ;  /* 0x0001100001a87983 */ /* 0x000f220000300a00 */
[C---:B---3--:R-:W-:Y:S01]  /*dd80*/  IMAD.WIDE R14, R2.reuse, 0x4, R206 ;  /* 0x00000004020e7825 */ /* 0x048fe200078e02ce */
[----:B------:R-:W3:Y:S02]  /*dd90*/  LDC R158, c[0x0][0x230] ;  /* 0x00008c00ff9e7b82 */ /* 0x000ee40000000800 */
[----:B------:R-:W3:Y:S01]  /*dda0*/  LDL.LU.64 R166, [R1+0x108] ;  /* 0x0001080001a67983 */ /* 0x000ee20000300a00 */
[----:B--2---:R-:W-:-:S03]  /*ddb0*/  IMAD.WIDE R6, R2, 0x4, R208 ;  /* 0x0000000402067825 */ /* 0x004fc600078e02d0 */
[----:B------:R-:W2:Y:S04]  /*ddc0*/  LDL.LU.64 R250, [R1+0x100] ;  /* 0x0001000001fa7983 */ /* 0x000ea80000300a00 */
[----:B------:R-:W-:Y:S04]  /*ddd0*/  STL.64 [R1+0x180], R176 ;  /* 0x000180b001007387 */ /* 0x000fe80000100a00 */
[----:B------:R4:W-:Y:S04]  /*dde0*/  LDGSTS.E [R247+0x18004], desc[UR16][R176.64], !P4 ;  /* 0x18004000b0f77fae */ /* 0x0009e8000e121850 */
[----:B------:R-:W-:Y:S04]  /*ddf0*/  STL.64 [R1+0x178], R174 ;  /* 0x000178ae01007387 */ /* 0x000fe80000100a00 */
[----:B------:R1:W-:Y:S04]  /*de00*/  LDGSTS.E [R247+0x1c004], desc[UR16][R174.64], !P4 ;  /* 0x1c004000aef77fae */ /* 0x0003e8000e121850 */
[----:B------:R-:W-:Y:S04]  /*de10*/  STL.64 [R1+0x170], R14 ;  /* 0x0001700e01007387 */ /* 0x000fe80000100a00 */
[----:B------:R-:W-:Y:S04]  /*de20*/  LDGSTS.E [R247+0x18008], desc[UR16][R14.64], !P0 ;  /* 0x180080000ef77fae */ /* 0x000fe8000c121850 */
[----:B------:R1:W-:Y:S04]  /*de30*/  STL.64 [R1+0x168], R6 ;  /* 0x0001680601007387 */ /* 0x0003e80000100a00 */
[----:B------:R-:W-:Y:S04]  /*de40*/  LDGSTS.E [R247+0x1c008], desc[UR16][R6.64], !P0 ;  /* 0x1c00800006f77fae */ /* 0x000fe8000c121850 */
[----:B-1----:R-:W2:Y:S04]  /*de50*/  LDL.LU.64 R6, [R1+0xf8] ;  /* 0x0000f80001067983 */ /* 0x002ea80000300a00 */
[----:B------:R-:W2:Y:S01]  /*de60*/  LDL.LU.64 R14, [R1+0xf0] ;  /* 0x0000f000010e7983 */ /* 0x000ea20000300a00 */
[----:B------:R-:W-:Y:S01]  /*de70*/  VIADD R4, R161, 0xffffffa7 ;  /* 0xffffffa7a1047836 */ /* 0x000fe20000000000 */
[----:B------:R-:W-:Y:S01]  /*de80*/  ISETP.GE.U32.AND P1, PT, R156, 0x7fffff49, PT ;  /* 0x7fffff499c00780c */ /* 0x000fe20003f26070 */
[----:B------:R-:W1:Y:S01]  /*de90*/  LDC R161, c[0x0][0x230] ;  /* 0x00008c00ffa17b82 */ /* 0x000e620000000800 */
[----:B------:R-:W-:-:S07]  /*dea0*/  VIADD R156, R160, 0xffffffa6 ;  /* 0xffffffa6a09c7836 */ /* 0x000fce0000000000 */
[----:B------:R-:W1:Y:S01]  /*deb0*/  LDC R160, c[0x0][0x230] ;  /* 0x00008c00ffa07b82 */ /* 0x000e620000000800 */
[----:B------:R-:W-:Y:S02]  /*dec0*/  ISETP.GE.U32.AND P2, PT, R4, 0x7fffff68, PT ;  /* 0x7fffff680400780c */ /* 0x000fe40003f46070 */
[----:B------:R-:W-:Y:S02]  /*ded0*/  IADD3 R4, R163, -0x5b, RZ ;  /* 0xffffffa5a3047810 */ /* 0x000fe40007ffe0ff */
[----:B------:R-:W-:Y:S01]  /*dee0*/  ISETP.GE.U32.AND P6, PT, R156, 0x7fffff67, PT ;  /* 0x7fffff679c00780c */ /* 0x000fe20003fc6070 */
[----:B----4-:R-:W-:Y:S01]  /*def0*/  VIADD R156, R159, 0xffffffa4 ;  /* 0xffffffa49f9c7836 */ /* 0x010fe20000000000 */
[----:B------:R-:W-:Y:S01]  /*df00*/  ISETP.GE.U32.AND P5, PT, R4, 0x7fffff66, PT ;  /* 0x7fffff660400780c */ /* 0x000fe20003fa6070 */
[----:B------:R-:W-:Y:S01]  /*df10*/  IMAD.WIDE R176, R2, 0x4, R210 ;  /* 0x0000000402b07825 */ /* 0x000fe200078e02d2 */
[----:B------:R-:W4:Y:S02]  /*df20*/  LDC R163, c[0x0][0x230] ;  /* 0x00008c00ffa37b82 */ /* 0x000f240000000800 */
[----:B------:R-:W-:Y:S01]  /*df30*/  ISETP.GE.U32.AND P4, PT, R156, 0x7fffff65, PT ;  /* 0x7fffff659c00780c */ /* 0x000fe20003f86070 */
[----:B------:R-:W-:Y:S01]  /*df40*/  VIADD R4, R162, 0xffffff87 ;  /* 0xffffff87a2047836 */ /* 0x000fe20000000000 */
[----:B------:R-:W-:Y:S01]  /*df50*/  LDGSTS.E [R247+0x1800c], desc[UR16][R176.64], !P1 ;  /* 0x1800c000b0f77fae */ /* 0x000fe2000c921850 */
[----:B------:R-:W-:-:S04]  /*df60*/  IMAD.WIDE R174, R2, 0x4, R212 ;  /* 0x0000000402ae7825 */ /* 0x000fc800078e02d4 */
[----:B---3--:R-:W-:Y:S01]  /*df70*/  VIADD R156, R158, 0xffffff86 ;  /* 0xffffff869e9c7836 */ /* 0x008fe20000000000 */
[----:B------:R-:W-:Y:S01]  /*df80*/  STL.64 [R1+0x160], R176 ;  /* 0x000160b001007387 */ /* 0x000fe20000100a00 */
[----:B------:R-:W-:Y:S01]  /*df90*/  ISETP.GE.U32.AND P0, PT, R4, 0x7fffff48, PT ;  /* 0x7fffff480400780c */ /* 0x000fe20003f06070 */
[----:B------:R-:W3:Y:S01]  /*dfa0*/  LDC R162, c[0x0][0x230] ;  /* 0x00008c00ffa27b82 */ /* 0x000ee20000000800 */
[----:B-1----:R-:W-:Y:S01]  /*dfb0*/  IADD3 R4, R161, -0x7b, RZ ;  /* 0xffffff85a1047810 */ /* 0x002fe20007ffe0ff */
[----:B------:R-:W-:Y:S04]  /*dfc0*/  STL.64 [R1+0x158], R174 ;  /* 0x000158ae01007387 */ /* 0x000fe80000100a00 */
[----:B------:R-:W-:Y:S01]  /*dfd0*/  LDGSTS.E [R247+0x1c00c], desc[UR16][R174.64], !P1 ;  /* 0x1c00c000aef77fae */ /* 0x000fe2000c921850 */
[----:B------:R-:W-:Y:S01]  /*dfe0*/  ISETP.GE.U32.AND P1, PT, R156, 0x7fffff47, PT ;  /* 0x7fffff479c00780c */ /* 0x000fe20003f26070 */
[----:B------:R-:W-:-:S02]  /*dff0*/  VIADD R156, R160, 0xffffff84 ;  /* 0xffffff84a09c7836 */ /* 0x000fc40000000000 */
[----:B------:R-:W-:-:S05]  /*e000*/  IMAD.WIDE R172, R2, 0x4, R172 ;  /* 0x0000000402ac7825 */ /* 0x000fca00078e02ac */
[----:B------:R-:W-:Y:S04]  /*e010*/  STL.64 [R1+0x150], R172 ;  /* 0x000150ac01007387 */ /* 0x000fe80000100a00 */
[----:B------:R-:W-:Y:S01]  /*e020*/  LDGSTS.E [R246+0x10000], desc[UR16][R172.64], !P2 ;  /* 0x10000000acf67fae */ /* 0x000fe2000d121850 */
[----:B------:R-:W-:-:S04]  /*e030*/  IMAD.WIDE R158, R2, 0x4, R178 ;  /* 0x00000004029e7825 */ /* 0x000fc800078e02b2 */
[C---:B------:R-:W-:Y:S01]  /*e040*/  IMAD.WIDE R170, R2.reuse, 0x4, R170 ;  /* 0x0000000402aa7825 */ /* 0x040fe200078e02aa */
[----:B------:R1:W-:Y:S04]  /*e050*/  STL.64 [R1+0x148], R158 ;  /* 0x0001489e01007387 */ /* 0x0003e80000100a00 */
[----:B------:R1:W-:Y:S01]  /*e060*/  LDGSTS.E [R246+0x14000], desc[UR16][R158.64], !P2 ;  /* 0x140000009ef67fae */ /* 0x0003e2000d121850 */
[----:B------:R-:W-:-:S03]  /*e070*/  IMAD.WIDE R168, R2, 0x4, R168 ;  /* 0x0000000402a87825 */ /* 0x000fc600078e02a8 */
[----:B------:R-:W-:Y:S01]  /*e080*/  STL.64 [R1+0x140], R170 ;  /* 0x000140aa01007387 */ /* 0x000fe20000100a00 */
[----:B------:R-:W-:-:S03]  /*e090*/  IMAD.WIDE R166, R2, 0x4, R166 ;  /* 0x0000000402a67825 */ /* 0x000fc600078e02a6 */
[----:B------:R-:W-:Y:S01]  /*e0a0*/  LDGSTS.E [R246+0x10004], desc[UR16][R170.64], !P6 ;  /* 0x10004000aaf67fae */ /* 0x000fe2000f121850 */
[----:B------:R-:W-:-:S03]  /*e0b0*/  ISETP.GE.U32.AND P2, PT, R4, 0x7fffff46, PT ;  /* 0x7fffff460400780c */ /* 0x000fc60003f46070 */
[----:B------:R-:W-:Y:S01]  /*e0c0*/  STL.64 [R1+0x138], R168 ;  /* 0x000138a801007387 */ /* 0x000fe20000100a00 */
[----:B--2---:R-:W-:Y:S01]  /*e0d0*/  IMAD.WIDE R160, R2, 0x4, R250 ;  /* 0x0000000402a07825 */ /* 0x004fe200078e02fa */
[----:B-1----:R-:W1:Y:S02]  /*e0e0*/  LDC R158, c[0x0][0x230] ;  /* 0x00008c00ff9e7b82 */ /* 0x002e640000000800 */
[----:B------:R-:W-:Y:S01]  /*e0f0*/  LDGSTS.E [R246+0x14004], desc[UR16][R168.64], !P6 ;  /* 0x14004000a8f67fae */ /* 0x000fe2000f121850 */
[----:B------:R-:W-:-:S03]  /*e100*/  VIADD R4, R164, 0xffffffa3 ;  /* 0xffffffa3a4047836 */ /* 0x000fc60000000000 */
[----:B------:R2:W-:Y:S01]  /*e110*/  STL.64 [R1+0x130], R166 ;  /* 0x000130a601007387 */ /* 0x0005e20000100a00 */
[C---:B------:R-:W-:Y:S01]  /*e120*/  IMAD.WIDE R174, R2.reuse, 0x4, R226 ;  /* 0x0000000402ae7825 */ /* 0x040fe200078e02e2 */
[----:B------:R-:W4:Y:S02]  /*e130*/  LDC R159, c[0x0][0x230] ;  /* 0x00008c00ff9f7b82 */ /* 0x000f240000000800 */
[----:B------:R2:W-:Y:S04]  /*e140*/  LDGSTS.E [R246+0x10008], desc[UR16][R166.64], !P5 ;  /* 0x10008000a6f67fae */ /* 0x0005e8000e921850 */
[----:B------:R3:W-:Y:S04]  /*e150*/  STL.64 [R1+0x128], R160 ;  /* 0x000128a001007387 */ /* 0x0007e80000100a00 */
[----:B------:R3:W-:Y:S01]  /*e160*/  LDGSTS.E [R246+0x14008], desc[UR16][R160.64], !P5 ;  /* 0x14008000a0f67fae */ /* 0x0007e2000e921850 */
[----:B--2---:R-:W-:Y:S01]  /*e170*/  IMAD.WIDE R166, R2, 0x4, R6 ;  /* 0x0000000402a67825 */ /* 0x004fe200078e0206 */
[----:B------:R-:W-:Y:S01]  /*e180*/  ISETP.GE.U32.AND P6, PT, R156, 0x7fffff45, PT ;  /* 0x7fffff459c00780c */ /* 0x000fe20003fc6070 */
[----:B---3--:R-:W2:Y:S02]  /*e190*/  LDC R160, c[0x0][0x230] ;  /* 0x00008c00ffa07b82 */ /* 0x008ea40000000800 */
[C---:B------:R-:W-:Y:S01]  /*e1a0*/  IMAD.WIDE R164, R2.reuse, 0x4, R14 ;  /* 0x0000000402a47825 */ /* 0x040fe200078e020e */
[----:B------:R3:W-:Y:S03]  /*e1b0*/  STL.64 [R1+0x120], R166 ;  /* 0x000120a601007387 */ /* 0x0007e60000100a00 */
[C---:B------:R-:W-:Y:S01]  /*e1c0*/  IMAD.WIDE R14, R2.reuse, 0x4, R214 ;  /* 0x00000004020e7825 */ /* 0x040fe200078e02d6 */
[----:B------:R1:W-:Y:S01]  /*e1d0*/  STL.64 [R1+0x118], R164 ;  /* 0x000118a401007387 */ /* 0x0003e20000100a00 */
[----:B------:R-:W2:Y:S02]  /*e1e0*/  LDC R161, c[0x0][0x230] ;  /* 0x00008c00ffa17b82 */ /* 0x000ea40000000800 */
[C---:B------:R-:W-:Y:S01]  /*e1f0*/  IMAD.WIDE R6, R2.reuse, 0x4, R216 ;  /* 0x0000000402067825 */ /* 0x040fe200078e02d8 */
[----:B------:R-:W2:Y:S04]  /*e200*/  LDL.LU.64 R178, [R1+0x90] ;  /* 0x0000900001b27983 */ /* 0x000ea80000300a00 */
[----:B------:R4:W-:Y:S04]  /*e210*/  STL.64 [R1+0x110], R14 ;  /* 0x0001100e01007387 */ /* 0x0009e80000100a00 */
[----:B------:R4:W-:Y:S04]  /*e220*/  STL.64 [R1+0x108], R6 ;  /* 0x0001080601007387 */ /* 0x0009e80000100a00 */
[----:B------:R-:W2:Y:S04]  /*e230*/  LDL.LU.64 R176, [R1+0x88] ;  /* 0x0000880001b07983 */ /* 0x000ea80000300a00 */
[----:B------:R-:W2:Y:S04]  /*e240*/  LDL.LU.64 R170, [R1+0x80] ;  /* 0x0000800001aa7983 */ /* 0x000ea80000300a00 */
[----:B------:R-:W2:Y:S04]  /*e250*/  LDL.LU.64 R168, [R1+0x78] ;  /* 0x0000780001a87983 */ /* 0x000ea80000300a00 */
[----:B------:R3:W-:Y:S04]  /*e260*/  LDGSTS.E [R246+0x1000c], desc[UR16][R166.64], !P4 ;  /* 0x1000c000a6f67fae */ /* 0x0007e8000e121850 */
[----:B------:R1:W-:Y:S04]  /*e270*/  LDGSTS.E [R246+0x1400c], desc[UR16][R164.64], !P4 ;  /* 0x1400c000a4f67fae */ /* 0x0003e8000e121850 */
[----:B------:R4:W-:Y:S01]  /*e280*/  LDGSTS.E [R246+0x18000], desc[UR16][R14.64], !P0 ;  /* 0x180000000ef67fae */ /* 0x0009e2000c121850 */
[----:B---3--:R-:W-:-:S03]  /*e290*/  IMAD.WIDE R166, R2, 0x4, R218 ;  /* 0x0000000402a67825 */ /* 0x008fc600078e02da */
[----:B------:R3:W-:Y:S01]  /*e2a0*/  LDGSTS.E [R246+0x1c000], desc[UR16][R6.64], !P0 ;  /* 0x1c00000006f67fae */ /* 0x0007e2000c121850 */
[----:B-1----:R-:W-:-:S03]  /*e2b0*/  IMAD.WIDE R164, R2, 0x4, R220 ;  /* 0x0000000402a47825 */ /* 0x002fc600078e02dc */
[----:B------:R1:W-:Y:S01]  /*e2c0*/  STL.64 [R1+0x100], R166 ;  /* 0x000100a601007387 */ /* 0x0003e20000100a00 */
[----:B----4-:R-:W-:-:S03]  /*e2d0*/  IMAD.WIDE R14, R2, 0x4, R222 ;  /* 0x00000004020e7825 */ /* 0x010fc600078e02de */
[----:B------:R-:W-:Y:S01]  /*e2e0*/  STL.64 [R1+0xf8], R164 ;  /* 0x0000f8a401007387 */ /* 0x000fe20000100a00 */
[----:B---3--:R-:W-:-:S03]  /*e2f0*/  IMAD.WIDE R6, R2, 0x4, R224 ;  /* 0x0000000402067825 */ /* 0x008fc600078e02e0 */
[----:B------:R3:W-:Y:S04]  /*e300*/  STL.64 [R1+0xf0], R14 ;  /* 0x0000f00e01007387 */ /* 0x0007e80000100a00 */
[----:B------:R-:W-:Y:S04]  /*e310*/  LDGSTS.E [R246+0x18004], desc[UR16][R166.64], !P1 ;  /* 0x18004000a6f67fae */ /* 0x000fe8000c921850 */
[----:B------:R4:W-:Y:S04]  /*e320*/  STL.64 [R1+0xe8], R6 ;  /* 0x0000e80601007387 */ /* 0x0009e80000100a00 */
[----:B------:R-:W-:Y:S04]  /*e330*/  LDGSTS.E [R246+0x1c004], desc[UR16][R164.64], !P1 ;  /* 0x1c004000a4f67fae */ /* 0x000fe8000c921850 */
[----:B-1----:R-:W2:Y:S04]  /*e340*/  LDL.LU.64 R166, [R1+0x70] ;  /* 0x0000700001a67983 */ /* 0x002ea80000300a00 */
[----:B------:R-:W-:Y:S04]  /*e350*/  LDGSTS.E [R246+0x18008], desc[UR16][R14.64], !P2 ;  /* 0x180080000ef67fae */ /* 0x000fe8000d121850 */
[----:B------:R-:W2:Y:S04]  /*e360*/  LDL.LU.64 R250, [R1+0x68] ;  /* 0x0000680001fa7983 */ /* 0x000ea80000300a00 */
[----:B------:R-:W-:Y:S04]  /*e370*/  LDGSTS.E [R246+0x1c008], desc[UR16][R6.64], !P2 ;  /* 0x1c00800006f67fae */ /* 0x000fe8000d121850 */
[----:B---3--:R-:W3:Y:S01]  /*e380*/  LDL.LU.64 R14, [R1+0x60] ;  /* 0x00006000010e7983 */ /* 0x008ee20000300a00 */
[----:B------:R-:W-:Y:S01]  /*e390*/  IMAD.WIDE R172, R2, 0x4, R228 ;  /* 0x0000000402ac7825 */ /* 0x000fe200078e02e4 */
[----:B------:R-:W-:-:S02]  /*e3a0*/  ISETP.GE.U32.AND P5, PT, R4, 0x7fffff64, PT ;  /* 0x7fffff640400780c */ /* 0x000fc40003fa6070 */
[----:B------:R-:W-:Y:S04]  /*e3b0*/  LDGSTS.E [R246+0x1800c], desc[UR16][R174.64], !P6 ;  /* 0x1800c000aef67fae */ /* 0x000fe8000f121850 */
[----:B----4-:R-:W4:Y:S01]  /*e3c0*/  LDL.LU.64 R6, [R1+0x58] ;  /* 0x0000580001067983 */ /* 0x010f220000300a00 */
[----:B------:R-:W-:-:S03]  /*e3d0*/  VIADD R4, R162, 0xffffffa2 ;  /* 0xffffffa2a2047836 */ /* 0x000fc60000000000 */
[----:B------:R-:W-:Y:S04]  /*e3e0*/  STL.64 [R1+0xe0], R174 ;  /* 0x0000e0ae01007387 */ /* 0x000fe80000100a00 */
[----:B------:R1:W-:Y:S04]  /*e3f0*/  STL.64 [R1+0xd8], R172 ;  /* 0x0000d8ac01007387 */ /* 0x0003e80000100a00 */
[----:B------:R1:W-:Y:S01]  /*e400*/  LDGSTS.E [R246+0x1c00c], desc[UR16][R172.64], !P6 ;  /* 0x1c00c000acf67fae */ /* 0x0003e2000f121850 */
[----:B------:R-:W-:Y:S02]  /*e410*/  ISETP.GE.U32.AND P4, PT, R4, 0x7fffff63, PT ;  /* 0x7fffff630400780c */ /* 0x000fe40003f86070 */
[----:B------:R-:W-:-:S02]  /*e420*/  IADD3 R4, R158, -0x5f, RZ ;  /* 0xffffffa19e047810 */ /* 0x000fc40007ffe0ff */
[----:B------:R-:W2:Y:S01]  /*e430*/  LDC R158, c[0x0][0x230] ;  /* 0x00008c00ff9e7b82 */ /* 0x000ea20000000800 */
[----:B-1----:R-:W1:Y:S01]  /*e440*/  S2R R173, SR_TID.X ;  /* 0x0000000000ad7919 */ /* 0x002e620000002100 */
[----:B------:R-:W-:Y:S01]  /*e450*/  ISETP.GE.U32.AND P0, PT, R4, 0x7fffff62, PT ;  /* 0x7fffff620400780c */ /* 0x000fe20003f06070 */
[----:B------:R-:W-:Y:S02]  /*e460*/  VIADD R156, R159, 0xffffffa0 ;  /* 0xffffffa09f9c7836 */ /* 0x000fe40000000000 */
[----:B------:R-:W-:-:S03]  /*e470*/  VIADD R4, R163, 0xffffff83 ;  /* 0xffffff83a3047836 */ /* 0x000fc60000000000 */
[----:B------:R-:W1:Y:S02]  /*e480*/  LDC R159, c[0x0][0x230] ;  /* 0x00008c00ff9f7b82 */ /* 0x000e640000000800 */
[----:B------:R-:W-:Y:S01]  /*e490*/  ISETP.GE.U32.AND P2, PT, R4, 0x7fffff44, PT ;  /* 0x7fffff440400780c */ /* 0x000fe20003f46070 */
[----:B--2---:R-:W-:Y:S01]  /*e4a0*/  VIADD R4, R160, 0xffffff82 ;  /* 0xffffff82a0047836 */ /* 0x004fe20000000000 */
[----:B------:R-:W-:-:S04]  /*e4b0*/  ISETP.GE.U32.AND P1, PT, R156, 0x7fffff61, PT ;  /* 0x7fffff619c00780c */ /* 0x000fc80003f26070 */
[----:B------:R-:W2:Y:S01]  /*e4c0*/  LDC R160, c[0x0][0x230] ;  /* 0x00008c00ffa07b82 */ /* 0x000ea20000000800 */
[----:B------:R-:W-:Y:S02]  /*e4d0*/  ISETP.GE.U32.AND P6, PT, R4, 0x7fffff43, PT ;  /* 0x7fffff430400780c */ /* 0x000fe40003fc6070 */
[----:B------:R-:W-:Y:S01]  /*e4e0*/  IADD3 R156, R158, -0x80, RZ ;  /* 0xffffff809e9c7810 */ /* 0x000fe20007ffe0ff */
[----:B------:R-:W-:-:S04]  /*e4f0*/  VIADD R4, R161, 0xffffff81 ;  /* 0xffffff81a1047836 */ /* 0x000fc80000000000 */
[----:B------:R-:W2:Y:S08]  /*e500*/  LDC R158, c[0x0][0x230] ;  /* 0x00008c00ff9e7b82 */ /* 0x000eb00000000800 */
[----:B------:R-:W2:Y:S01]  /*e510*/  LDC R161, c[0x0][0x230] ;  /* 0x00008c00ffa17b82 */ /* 0x000ea20000000800 */
[----:B-1----:R-:W-:Y:S01]  /*e520*/  LOP3.LUT R173, R173, 0x3f, RZ, 0xc0, !PT ;  /* 0x0000003fadad7812 */ /* 0x002fe200078ec0ff */
[----:B------:R-:W-:-:S05]  /*e530*/  IMAD.WIDE R164, R2, 0x4, R178 ;  /* 0x0000000402a47825 */ /* 0x000fca00078e02b2 */
[----:B------:R1:W-:Y:S01]  /*e540*/  STL.64 [R1+0xd0], R164 ;  /* 0x0000d0a401007387 */ /* 0x0003e20000100a00 */
[----:B------:R-:W-:-:S03]  /*e550*/  IMAD.WIDE R162, R2, 0x4, R176 ;  /* 0x0000000402a27825 */ /* 0x000fc600078e02b0 */
[----:B------:R-:W-:Y:S04]  /*e560*/  STL.64 [R1+0xe18], R246 ;  /* 0x000e18f601007387 */ /* 0x000fe80000100a00 */
[----:B------:R1:W-:Y:S04]  /*e570*/  LDGSTS.E [R5+0x10000], desc[UR16][R164.64], !P5 ;  /* 0x10000000a4057fae */ /* 0x0003e8000e921850 */
[----:B------:R1:W-:Y:S04]  /*e580*/  STL.64 [R1+0xc8], R162 ;  /* 0x0000c8a201007387 */ /* 0x0003e80000100a00 */
[----:B------:R1:W-:Y:S02]  /*e590*/  LDGSTS.E [R5+0x14000], desc[UR16][R162.64], !P5 ;  /* 0x14000000a2057fae */ /* 0x0003e4000e921850 */
[----:B-1----:R-:W-:Y:S01]  /*e5a0*/  IMAD.WIDE R164, R2, 0x4, R170 ;  /* 0x0000000402a47825 */ /* 0x002fe200078e02aa */
[----:B------:R-:W-:-:S04]  /*e5b0*/  ISETP.GE.AND P5, PT, R173, R156, PT ;  /* 0x0000009cad00720c */ /* 0x000fc80003fa6270 */
[----:B------:R-:W-:Y:S01]  /*e5c0*/  LDGSTS.E [R5+0x10004], desc[UR16][R164.64], !P4 ;  /* 0x10004000a4057fae */ /* 0x000fe2000e121850 */
[----:B------:R-:W-:-:S03]  /*e5d0*/  IMAD.WIDE R162, R2, 0x4, R168 ;  /* 0x0000000402a27825 */ /* 0x000fc600078e02a8 */
[----:B------:R-:W-:Y:S04]  /*e5e0*/  STL.64 [R1+0xc0], R164 ;  /* 0x0000c0a401007387 */ /* 0x000fe80000100a00 */
[----:B------:R1:W-:Y:S01]  /*e5f0*/  LDGSTS.E [R5+0x14004], desc[UR16][R162.64], !P4 ;  /* 0x14004000a2057fae */ /* 0x0003e2000e121850 */
[----:B------:R-:W-:Y:S02]  /*e600*/  ISETP.GE.U32.AND P4, PT, R4, 0x7fffff42, PT ;  /* 0x7fffff420400780c */ /* 0x000fe40003f86070 */
[----:B------:R-:W-:Y:S01]  /*e610*/  SEL R4, RZ, 0x4, P5 ;  /* 0x00000004ff047807 */ /* 0x000fe20002800000 */
[----:B------:R1:W-:Y:S01]  /*e620*/  STL.64 [R1+0xb8], R162 ;  /* 0x0000b8a201007387 */ /* 0x0003e20000100a00 */
[----:B------:R-:W-:-:S04]  /*e630*/  ISETP.GT.AND P5, PT, R8, 0xbf, PT ;  /* 0x000000bf0800780c */ /* 0x000fc80003fa4270 */
[----:B------:R-:W-:Y:S02]  /*e640*/  SEL R4, R4, RZ, P5 ;  /* 0x000000ff04047207 */ /* 0x000fe40002800000 */
[----:B------:R-:W-:Y:S01]  /*e650*/  ISETP.GE.U32.AND P5, PT, R156, 0x7fffff41, PT ;  /* 0x7fffff419c00780c */ /* 0x000fe20003fa6070 */
[----:B-1----:R-:W1:Y:S01]  /*e660*/  LDC R162, c[0x0][0x230] ;  /* 0x00008c00ffa27b82 */ /* 0x002e620000000800 */
[----:B------:R-:W-:-:S07]  /*e670*/  VIADD R156, R159, 0xffffff7f ;  /* 0xffffff7f9f9c7836 */ /* 0x000fce0000000000 */
[----:B------:R-:W1:Y:S01]  /*e680*/  LDC R159, c[0x0][0x230] ;  /* 0x00008c00ff9f7b82 */ /* 0x000e620000000800 */
[----:B------:R-:W-:-:S04]  /*e690*/  IMAD.WIDE R166, R2, 0x4, R166 ;  /* 0x0000000402a67825 */ /* 0x000fc800078e02a6 */
[C---:B------:R-:W-:Y:S01]  /*e6a0*/  IMAD.WIDE R164, R2.reuse, 0x4, R250 ;  /* 0x0000000402a47825 */ /* 0x040fe200078e02fa */
[----:B------:R2:W-:Y:S04]  /*e6b0*/  STL.64 [R1+0xb0], R166 ;  /* 0x0000b0a601007387 */ /* 0x0005e80000100a00 */
[----:B------:R2:W-:Y:S01]  /*e6c0*/  LDGSTS.E [R5+0x10008], desc[UR16][R166.64], !P0 ;  /* 0x10008000a6057fae */ /* 0x0005e2000c121850 */
[----:B---3--:R-:W-:-:S03]  /*e6d0*/  IMAD.WIDE R14, R2, 0x4, R14 ;  /* 0x00000004020e7825 */ /* 0x008fc600078e020e */
[----:B------:R3:W-:Y:S04]  /*e6e0*/  STL.64 [R1+0xa8], R164 ;  /* 0x0000a8a401007387 */ /* 0x0007e80000100a00 */
[----:B------:R3:W-:Y:S01]  /*e6f0*/  LDGSTS.E [R5+0x14008], desc[UR16][R164.64], !P0 ;  /* 0x14008000a4057fae */ /* 0x0007e2000c121850 */
[----:B----4-:R-:W-:-:S03]  /*e700*/  IMAD.WIDE R6, R2, 0x4, R6 ;  /* 0x0000000402067825 */ /* 0x010fc600078e0206 */
[----:B------:R4:W-:Y:S01]  /*e710*/  STL.64 [R1+0xa0], R14 ;  /* 0x0000a00e01007387 */ /* 0x0009e20000100a00 */
[----:B--2---:R-:W-:-:S03]  /*e720*/  IMAD.WIDE R166, R2, 0x4, R230 ;  /* 0x0000000402a67825 */ /* 0x004fc600078e02e6 */
[----:B------:R4:W-:Y:S01]  /*e730*/  LDGSTS.E [R5+0x1000c], desc[UR16][R14.64], !P1 ;  /* 0x1000c0000e057fae */ /* 0x0009e2000c921850 */
[----:B------:R-:W-:Y:S01]  /*e740*/  ISETP.NE.U32.AND P0, PT, R4, RZ, PT ;  /* 0x000000ff0400720c */ /* 0x000fe20003f05070 */
[----:B---3--:R-:W-:Y:S02]  /*e750*/  IMAD.WIDE R164, R2, 0x4, R232 ;  /* 0x0000000402a47825 */ /* 0x008fe400078e02e8 */
[----:B------:R2:W-:Y:S01]  /*e760*/  STL.64 [R1+0x98], R6 ;  /* 0x0000980601007387 */ /* 0x0005e20000100a00 */
[----:B------:R-:W-:-:S03]  /*e770*/  IADD3 R4, R160, -0x83, RZ ;  /* 0xffffff7da0047810 */ /* 0x000fc60007ffe0ff */
[----:B------:R2:W-:Y:S01]  /*e780*/  LDGSTS.E [R5+0x1400c], desc[UR16][R6.64], !P1 ;  /* 0x1400c00006057fae */ /* 0x0005e2000c921850 */
[----:B----4-:R-:W-:-:S03]  /*e790*/  IMAD.WIDE R14, R2, 0x4, R234 ;  /* 0x00000004020e7825 */ /* 0x010fc600078e02ea */
[----:B------:R3:W-:Y:S04]  /*e7a0*/  STL.64 [R1+0x90], R166 ;  /* 0x000090a601007387 */ /* 0x0007e80000100a00 */
[----:B------:R3:W-:Y:S01]  /*e7b0*/  LDGSTS.E [R5+0x18000], desc[UR16][R166.64], !P2 ;  /* 0x18000000a6057fae */ /* 0x0007e2000d121850 */
[----:B--2---:R-:W-:-:S03]  /*e7c0*/  IMAD.WIDE R6, R2, 0x4, R236 ;  /* 0x0000000402067825 */ /* 0x004fc600078e02ec */
[----:B------:R2:W-:Y:S04]  /*e7d0*/  STL.64 [R1+0x88], R164 ;  /* 0x000088a401007387 */ /* 0x0005e80000100a00 */
[----:B------:R2:W-:Y:S01]  /*e7e0*/  LDGSTS.E [R5+0x1c000], desc[UR16][R164.64], !P2 ;  /* 0x1c000000a4057fae */ /* 0x0005e2000d121850 */
[----:B---3--:R-:W-:-:S03]  /*e7f0*/  IMAD.WIDE R166, R2, 0x4, R238 ;  /* 0x0000000402a67825 */ /* 0x008fc600078e02ee */
[----:B------:R3:W-:Y:S04]  /*e800*/  STL.64 [R1+0x80], R14 ;  /* 0x0000800e01007387 */ /* 0x0007e80000100a00 */
[----:B------:R3:W-:Y:S01]  /*e810*/  LDGSTS.E [R5+0x18004], desc[UR16][R14.64], !P6 ;  /* 0x180040000e057fae */ /* 0x0007e2000f121850 */
[----:B--2---:R-:W-:-:S03]  /*e820*/  IMAD.WIDE R164, R2, 0x4, R240 ;  /* 0x0000000402a47825 */ /* 0x004fc600078e02f0 */
[----:B------:R2:W-:Y:S04]  /*e830*/  STL.64 [R1+0x78], R6 ;  /* 0x0000780601007387 */ /* 0x0005e80000100a00 */
[----:B------:R2:W-:Y:S01]  /*e840*/  LDGSTS.E [R5+0x1c004], desc[UR16][R6.64], !P6 ;  /* 0x1c00400006057fae */ /* 0x0005e2000f121850 */
[----:B------:R-:W-:Y:S01]  /*e850*/  ISETP.GE.U32.AND P6, PT, R4, 0x7fffff3e, PT ;  /* 0x7fffff3e0400780c */ /* 0x000fe20003fc6070 */
[----:B---3--:R-:W-:Y:S02]  /*e860*/  IMAD.WIDE R14, R2, 0x4, R242 ;  /* 0x00000004020e7825 */ /* 0x008fe400078e02f2 */
[----:B------:R-:W-:Y:S02]  /*e870*/  LDGSTS.E [R5+0x18008], desc[UR16][R166.64], !P4 ;  /* 0x18008000a6057fae */ /* 0x000fe4000e121850 */
[----:B-1----:R-:W-:-:S02]  /*e880*/  VIADD R4, R162, 0xffffff5f ;  /* 0xffffff5fa2047836 */ /* 0x002fc40000000000 */
[----:B------:R-:W-:Y:S01]  /*e890*/  LDGSTS.E [R5+0x1c008], desc[UR16][R164.64], !P4 ;  /* 0x1c008000a4057fae */ /* 0x000fe2000e121850 */
[----:B--2---:R-:W-:-:S03]  /*e8a0*/  IMAD.WIDE R6, R2, 0x4, R244 ;  /* 0x0000000402067825 */ /* 0x004fc600078e02f4 */
[----:B------:R-:W-:Y:S01]  /*e8b0*/  LDGSTS.E [R5+0x1800c], desc[UR16][R14.64], !P5 ;  /* 0x1800c0000e057fae */ /* 0x000fe2000e921850 */
[----:B------:R-:W-:-:S03]  /*e8c0*/  IADD3 R8, R159, -0xa2, RZ ;  /* 0xffffff5e9f087810 */ /* 0x000fc60007ffe0ff */
[----:B------:R1:W-:Y:S01]  /*e8d0*/  LDGSTS.E [R5+0x1c00c], desc[UR16][R6.64], !P5 ;  /* 0x1c00c00006057fae */ /* 0x0003e2000e921850 */
[----:B------:R-:W-:Y:S01]  /*e8e0*/  ISETP.GE.U32.AND P5, PT, R4, 0x7fffff20, PT ;  /* 0x7fffff200400780c */ /* 0x000fe20003fa6070 */
[----:B------:R-:W-:Y:S02]  /*e8f0*/  IMAD.SHL.U32 R4, R157, 0x40, RZ ;  /* 0x000000409d047824 */ /* 0x000fe400078e00ff */
[----:B------:R-:W-:Y:S04]  /*e900*/  STL.64 [R1+0x70], R166 ;  /* 0x000070a601007387 */ /* 0x000fe80000100a00 */
[----:B------:R-:W-:Y:S04]  /*e910*/  STL.64 [R1+0x68], R164 ;  /* 0x000068a401007387 */ /* 0x000fe80000100a00 */
[----:B------:R2:W-:Y:S04]  /*e920*/  STL.64 [R1+0xe20], R2 ;  /* 0x000e200201007387 */ /* 0x0005e80000100a00 */
[----:B------:R-:W-:Y:S04]  /*e930*/  STL.64 [R1+0x60], R14 ;  /* 0x0000600e01007387 */ /* 0x000fe80000100a00 */
[----:B------:R1:W-:Y:S01]  /*e940*/  STL.64 [R1+0x58], R6 ;  /* 0x0000580601007387 */ /* 0x0003e20000100a00 */
[----:B--2---:R-:W-:-:S03]  /*e950*/  IMAD.WIDE R2, R4, 0x4, R154 ;  /* 0x0000000404027825 */ /* 0x004fc600078e029a */
[----:B------:R2:W-:Y:S04]  /*e960*/  STL.64 [R1+0xe28], R8 ;  /* 0x000e280801007387 */ /* 0x0005e80000100a00 */
[----:B------:R3:W-:Y:S01]  /*e970*/  STL.64 [R1+0x50], R2 ;  /* 0x0000500201007387 */ /* 0x0007e20000100a00 */
[----:B-1----:R-:W-:Y:S01]  /*e980*/  IMAD.WIDE R6, R4, 0x4, R12 ;  /* 0x0000000404067825 */ /* 0x002fe200078e020c */
[----:B------:R-:W-:Y:S02]  /*e990*/  ISETP.GE.U32.AND P1, PT, R156, 0x7fffff40, PT ;  /* 0x7fffff409c00780c */ /* 0x000fe40003f26070 */
[----:B------:R-:W0:Y:S01]  /*e9a0*/  LDGDEPBAR ;  /* 0x00000000000079af */ /* 0x000e220000000000 */
[----:B--2---:R-:W-:-:S04]  /*e9b0*/  IMAD.WIDE R8, R4, 0x4, R10 ;  /* 0x0000000404087825 */ /* 0x004fc800078e020a */
[C---:B---3--:R-:W-:Y:S01]  /*e9c0*/  IMAD.WIDE R2, R4.reuse, 0x4, R16 ;  /* 0x0000000404027825 */ /* 0x048fe200078e0210 */
[----:B------:R1:W-:Y:S04]  /*e9d0*/  STL.64 [R1+0x48], R8 ;  /* 0x0000480801007387 */ /* 0x0003e80000100a00 */
[----:B------:R-:W2:Y:S04]  /*e9e0*/  LDL.LU.64 R220, [R1+0x298] ;  /* 0x0002980001dc7983 */ /* 0x000ea80000300a00 */
[----:B------:R-:W-:Y:S04]  /*e9f0*/  STL.64 [R1+0x40], R6 ;  /* 0x0000400601007387 */ /* 0x000fe80000100a00 */
[----:B------:R-:W3:Y:S04]  /*ea00*/  LDL.LU.64 R218, [R1+0x2a8] ;  /* 0x0002a80001da7983 */ /* 0x000ee80000300a00 */
[----:B------:R4:W-:Y:S04]  /*ea10*/  STL.64 [R1+0x38], R2 ;  /* 0x0000380201007387 */ /* 0x0009e80000100a00 */
[----:B------:R-:W2:Y:S04]  /*ea20*/  LDL.LU.64 R216, [R1+0x2b0] ;  /* 0x0002b00001d87983 */ /* 0x000ea80000300a00 */
[----:B------:R-:W3:Y:S04]  /*ea30*/  LDL.LU.64 R214, [R1+0x2b8] ;  /* 0x0002b80001d67983 */ /* 0x000ee80000300a00 */
[----:B------:R-:W2:Y:S04]  /*ea40*/  LDL.LU.64 R164, [R1+0x2c0] ;  /* 0x0002c00001a47983 */ /* 0x000ea80000300a00 */
[----:B------:R-:W3:Y:S04]  /*ea50*/  LDL.LU.64 R212, [R1+0x2c8] ;  /* 0x0002c80001d47983 */ /* 0x000ee80000300a00 */
        /* <DEDUP_REMOVED lines=20> */
[----:B------:R-:W3:Y:S01]  /*eba0*/  LDL.LU.64 R172, [R1+0x370] ;  /* 0x0003700001ac7983 */ /* 0x000ee20000300a00 */
[----:B-1----:R-:W-:-:S03]  /*ebb0*/  IMAD.WIDE R8, R4, 0x4, R18 ;  /* 0x0000000404087825 */ /* 0x002fc600078e0212 */
[----:B------:R-:W3:Y:S01]  /*ebc0*/  LDL.LU.64 R166, [R1+0x378] ;  /* 0x0003780001a67983 */ /* 0x000ee20000300a00 */
[----:B----4-:R-:W-:-:S03]  /*ebd0*/  IMAD.WIDE R2, R4, 0x4, R20 ;  /* 0x0000000404027825 */ /* 0x010fc600078e0214 */
[----:B------:R-:W4:Y:S01]  /*ebe0*/  LDL.LU.64 R168, [R1+0x380] ;  /* 0x0003800001a87983 */ /* 0x000f220000300a00 */
[----:B------:R-:W-:-:S03]  /*ebf0*/  IMAD.WIDE R246, R4, 0x4, R22 ;  /* 0x0000000404f67825 */ /* 0x000fc600078e0216 */
[----:B------:R-:W-:Y:S01]  /*ec00*/  STL.64 [R1+0x30], R8 ;  /* 0x0000300801007387 */ /* 0x000fe20000100a00 */
[----:B------:R-:W-:-:S03]  /*ec10*/  IMAD.WIDE R14, R4, 0x4, R24 ;  /* 0x00000004040e7825 */ /* 0x000fc600078e0218 */
[----:B------:R-:W-:Y:S01]  /*ec20*/  STL.64 [R1+0xe30], R8 ;  /* 0x000e300801007387 */ /* 0x000fe20000100a00 */
[----:B------:R-:W-:Y:S02]  /*ec30*/  VIADD R156, R158, 0xffffff7e ;  /* 0xffffff7e9e9c7836 */ /* 0x000fe40000000000 */
[C---:B------:R-:W-:Y:S01]  /*ec40*/  IMAD.WIDE R250, R4.reuse, 0x4, R26 ;  /* 0x0000000404fa7825 */ /* 0x040fe200078e021a */
[----:B------:R-:W-:Y:S03]  /*ec50*/  STL.64 [R1+0x28], R2 ;  /* 0x0000280201007387 */ /* 0x000fe60000100a00 */
[----:B------:R-:W-:Y:S01]  /*ec60*/  IMAD.WIDE R248, R4, 0x4, R28 ;  /* 0x0000000404f87825 */ /* 0x000fe200078e021c */
[----:B------:R-:W-:Y:S01]  /*ec70*/  STL.64 [R1+0xe38], R2 ;  /* 0x000e380201007387 */ /* 0x000fe20000100a00 */
[----:B------:R-:W-:Y:S02]  /*ec80*/  ISETP.GE.U32.AND P2, PT, R156, 0x7fffff3f, PT ;  /* 0x7fffff3f9c00780c */ /* 0x000fe40003f46070 */
[----:B------:R-:W-:Y:S01]  /*ec90*/  IMAD.WIDE R6, R4, 0x4, R30 ;  /* 0x0000000404067825 */ /* 0x000fe200078e021e */
[----:B------:R-:W-:Y:S04]  /*eca0*/  STL.64 [R1+0x20], R246 ;  /* 0x000020f601007387 */ /* 0x000fe80000100a00 */
[----:B------:R-:W-:Y:S01]  /*ecb0*/  STL.64 [R1+0xe40], R246 ;  /* 0x000e40f601007387 */ /* 0x000fe20000100a00 */
[----:B------:R-:W-:-:S03]  /*ecc0*/  VIADD R156, R161, 0xffffff7c ;  /* 0xffffff7ca19c7836 */ /* 0x000fc60000000000 */
[----:B------:R-:W-:Y:S04]  /*ecd0*/  STL.64 [R1+0x18], R14 ;  /* 0x0000180e01007387 */ /* 0x000fe80000100a00 */
[----:B------:R1:W-:Y:S04]  /*ece0*/  STL.64 [R1+0xe48], R14 ;  /* 0x000e480e01007387 */ /* 0x0003e80000100a00 */
[----:B------:R-:W-:Y:S04]  /*ecf0*/  STL.64 [R1+0x10], R250 ;  /* 0x000010fa01007387 */ /* 0x000fe80000100a00 */
[----:B------:R4:W-:Y:S01]  /*ed00*/  STL.64 [R1+0x8], R248 ;  /* 0x000008f801007387 */ /* 0x0009e20000100a00 */
[----:B------:R-:W-:-:S03]  /*ed10*/  ISETP.GE.U32.AND P4, PT, R156, 0x7fffff3d, PT ;  /* 0x7fffff3d9c00780c */ /* 0x000fc60003f86070 */
[----:B------:R4:W-:Y:S01]  /*ed20*/  STL.64 [R1], R6 ;  /* 0x0000000601007387 */ /* 0x0009e20000100a00 */
[----:B------:R-:W-:-:S04]  /*ed30*/  IMAD.WIDE R224, R4, 0x4, R52 ;  /* 0x0000000404e07825 */ /* 0x000fc800078e0234 */
        /* <DEDUP_REMOVED lines=10> */
[----:B--2---:R-:W-:-:S04]  /*ede0*/  IMAD.WIDE R20, R4, 0x4, R164 ;  /* 0x0000000404147825 */ /* 0x004fc800078e02a4 */
[----:B---3--:R-:W-:-:S04]  /*edf0*/  IMAD.WIDE R22, R4, 0x4, R212 ;  /* 0x0000000404167825 */ /* 0x008fc800078e02d4 */
        /* <DEDUP_REMOVED lines=18> */
[C---:B------:R-:W-:Y:S02]  /*ef20*/  IMAD.WIDE R160, R4.reuse, 0x4, R170 ;  /* 0x0000000404a07825 */ /* 0x040fe400078e02aa */
[----:B------:R-:W2:Y:S02]  /*ef30*/  LDL.LU.64 R170, [R1+0x388] ;  /* 0x0003880001aa7983 */ /* 0x000ea40000300a00 */
[----:B------:R-:W-:-:S04]  /*ef40*/  IMAD.WIDE R162, R4, 0x4, R174 ;  /* 0x0000000404a27825 */ /* 0x000fc800078e02ae */
[C---:B------:R-:W-:Y:S02]  /*ef50*/  IMAD.WIDE R164, R4.reuse, 0x4, R172 ;  /* 0x0000000404a47825 */ /* 0x040fe400078e02ac */
        /* <DEDUP_REMOVED lines=17> */
[----:B------:R-:W-:-:S03]  /*f070*/  IMAD.WIDE R18, R4, 0x4, R214 ;  /* 0x0000000404127825 */ /* 0x000fc600078e02d6 */
[----:B------:R-:W3:Y:S01]  /*f080*/  LDL.LU.64 R206, [R1+0x418] ;  /* 0x0004180001ce7983 */ /* 0x000ee20000300a00 */
[----:B------:R-:W-:-:S03]  /*f090*/  IMAD.WIDE R16, R4, 0x4, R216 ;  /* 0x0000000404107825 */ /* 0x000fc600078e02d8 */
[----:B------:R-:W3:Y:S01]  /*f0a0*/  LDL.LU.64 R208, [R1+0x420] ;  /* 0x0004200001d07983 */ /* 0x000ee20000300a00 */
[----:B------:R-:W-:-:S03]  /*f0b0*/  IMAD.WIDE R12, R4, 0x4, R218 ;  /* 0x00000004040c7825 */ /* 0x000fc600078e02da */
[----:B------:R-:W3:Y:S01]  /*f0c0*/  LDL.LU.64 R210, [R1+0x428] ;  /* 0x0004280001d27983 */ /* 0x000ee20000300a00 */
[----:B------:R-:W-:-:S03]  /*f0d0*/  IMAD.WIDE R10, R4, 0x4, R220 ;  /* 0x00000004040a7825 */ /* 0x000fc600078e02dc */
[----:B------:R-:W3:Y:S04]  /*f0e0*/  LDL.LU.64 R212, [R1+0x430] ;  /* 0x0004300001d47983 */ /* 0x000ee80000300a00 */
[----:B------:R-:W3:Y:S04]  /*f0f0*/  LDL.LU.64 R214, [R1+0x438] ;  /* 0x0004380001d67983 */ /* 0x000ee80000300a00 */
[----:B------:R-:W3:Y:S04]  /*f100*/  LDL.LU.64 R216, [R1+0x440] ;  /* 0x0004400001d87983 */ /* 0x000ee80000300a00 */
[----:B------:R-:W3:Y:S04]  /*f110*/  LDL.LU.64 R218, [R1+0x448] ;  /* 0x0004480001da7983 */ /* 0x000ee80000300a00 */
[----:B------:R-:W3:Y:S04]  /*f120*/  LDL.LU.64 R220, [R1+0x450] ;  /* 0x0004500001dc7983 */ /* 0x000ee80000300a00 */
[----:B------:R-:W3:Y:S04]  /*f130*/  LDL.LU.64 R222, [R1+0x458] ;  /* 0x0004580001de7983 */ /* 0x000ee80000300a00 */
[----:B-1----:R-:W4:Y:S04]  /*f140*/  LDL.64 R14, [R1+0x50] ;  /* 0x00005000010e7983 */ /* 0x002f280000100a00 */
[----:B------:R-:W2:Y:S04]  /*f150*/  LDL.64 R246, [R1+0x48] ;  /* 0x0000480001f67983 */ /* 0x000ea80000100a00 */
[----:B------:R-:W3:Y:S04]  /*f160*/  LDL.64 R2, [R1+0x40] ;  /* 0x0000400001027983 */ /* 0x000ee80000100a00 */
[----:B------:R-:W3:Y:S04]  /*f170*/  LDL.64 R8, [R1+0x38] ;  /* 0x0000380001087983 */ /* 0x000ee80000100a00 */
[----:B----4-:R-:W-:Y:S04]  /*f180*/  LDGSTS.E [R0+0x50000], desc[UR16][R14.64], P3 ;  /* 0x500000000e007fae */ /* 0x010fe80009921850 */
[----:B--2---:R-:W-:Y:S04]  /*f190*/  LDGSTS.E [R0+0x50400], desc[UR16][R246.64], P3 ;  /* 0x50400000f6007fae */ /* 0x004fe80009921850 */
[----:B---3--:R-:W-:Y:S04]  /*f1a0*/  LDGSTS.E [R0+0x50800], desc[UR16][R2.64], P3 ;  /* 0x5080000002007fae */ /* 0x008fe80009921850 */
[----:B------:R-:W2:Y:S04]  /*f1b0*/  LDL.LU.64 R14, [R1+0xe48] ;  /* 0x000e4800010e7983 */ /* 0x000ea80000300a00 */
[----:B------:R-:W3:Y:S04]  /*f1c0*/  LDL.LU.64 R246, [R1+0xe40] ;  /* 0x000e400001f67983 */ /* 0x000ee80000300a00 */
[----:B------:R-:W4:Y:S04]  /*f1d0*/  LDL.LU.64 R2, [R1+0xe38] ;  /* 0x000e380001027983 */ /* 0x000f280000300a00 */
[----:B------:R-:W-:Y:S04]  /*f1e0*/  LDGSTS.E [R0+0x50c00], desc[UR16][R8.64], P3 ;  /* 0x50c0000008007fae */ /* 0x000fe80009921850 */
[----:B------:R-:W2:Y:S01]  /*f1f0*/  LDL.LU.64 R8, [R1+0xe30] ;  /* 0x000e300001087983 */ /* 0x000ea20000300a00 */
[----:B------:R-:W-:-:S04]  /*f200*/  IMAD.WIDE R54, R4, 0x4, R54 ;  /* 0x0000000404367825 */ /* 0x000fc800078e0236 */
[----:B------:R-:W-:-:S04]  /*f210*/  IMAD.WIDE R56, R4, 0x4, R56 ;  /* 0x0000000404387825 */ /* 0x000fc800078e0238 */
[C---:B------:R-:W-:Y:S01]  /*f220*/  IMAD.WIDE R58, R4.reuse, 0x4, R58 ;  /* 0x00000004043a7825 */ /* 0x040fe200078e023a */
[----:B--2---:R-:W-:Y:S04]  /*f230*/  LDGSTS.E [R0+0x51000], desc[UR16][R8.64], P3 ;  /* 0x5100000008007fae */ /* 0x004fe80009921850 */
[----:B----4-:R-:W-:Y:S04]  /*f240*/  LDGSTS.E [R0+0x51400], desc[UR16][R2.64], P3 ;  /* 0x5140000002007fae */ /* 0x010fe80009921850 */
[----:B---3--:R-:W-:Y:S04]  /*f250*/  LDGSTS.E [R0+0x51800], desc[UR16][R246.64], P3 ;  /* 0x51800000f6007fae */ /* 0x008fe80009921850 */
[----:B------:R-:W2:Y:S04]  /*f260*/  LDL.LU.64 R8, [R1+0xe28] ;  /* 0x000e280001087983 */ /* 0x000ea80000300a00 */
[----:B------:R-:W3:Y:S04]  /*f270*/  LDL.LU.64 R2, [R1+0xe20] ;  /* 0x000e200001027983 */ /* 0x000ee80000300a00 */
[----:B------:R-:W4:Y:S04]  /*f280*/  LDL.LU.64 R246, [R1+0xe18] ;  /* 0x000e180001f67983 */ /* 0x000f280000300a00 */
[----:B------:R-:W-:Y:S04]  /*f290*/  LDGSTS.E [R0+0x51c00], desc[UR16][R14.64], P3 ;  /* 0x51c000000e007fae */ /* 0x000fe80009921850 */
[----:B------:R-:W-:Y:S04]  /*f2a0*/  LDGSTS.E [R0+0x52000], desc[UR16][R250.64], P3 ;  /* 0x52000000fa007fae */ /* 0x000fe80009921850 */
[----:B------:R1:W-:Y:S04]  /*f2b0*/  LDGSTS.E [R0+0x52400], desc[UR16][R248.64], P3 ;  /* 0x52400000f8007fae */ /* 0x0003e80009921850 */
[----:B------:R-:W4:Y:S04]  /*f2c0*/  LDL.LU.64 R14, [R1+0xe10] ;  /* 0x000e1000010e7983 */ /* 0x000f280000300a00 */
[----:B------:R1:W-:Y:S04]  /*f2d0*/  LDGSTS.E [R0+0x52800], desc[UR16][R6.64], P3 ;  /* 0x5280000006007fae */ /* 0x0003e80009921850 */
[----:B------:R-:W1:Y:S04]  /*f2e0*/  LDL.LU.64 R248, [R1+0x600] ;  /* 0x0006000001f87983 */ /* 0x000e680000300a00 */
[----:B------:R-:W4:Y:S04]  /*f2f0*/  LDL.LU.64 R250, [R1+0x608] ;  /* 0x0006080001fa7983 */ /* 0x000f280000300a00 */
[----:B------:R-:W4:Y:S04]  /*f300*/  LDL.LU.64 R6, [R1+0x5f8] ;  /* 0x0005f80001067983 */ /* 0x000f280000300a00 */
[----:B------:R-:W-:Y:S04]  /*f310*/  LDGSTS.E [R0+0x52c00], desc[UR16][R244.64], P3 ;  /* 0x52c00000f4007fae */ /* 0x000fe80009921850 */
[----:B------:R-:W-:Y:S04]  /*f320*/  LDGSTS.E [R0+0x53000], desc[UR16][R242.64], P3 ;  /* 0x53000000f2007fae */ /* 0x000fe80009921850 */
[----:B------:R-:W-:Y:S04]  /*f330*/  LDGSTS.E [R0+0x53400], desc[UR16][R240.64], P3 ;  /* 0x53400000f0007fae */ /* 0x000fe80009921850 */
[----:B------:R-:W-:Y:S04]  /*f340*/  LDGSTS.E [R0+0x53800], desc[UR16][R238.64], P3 ;  /* 0x53800000ee007fae */ /* 0x000fe80009921850 */
[----:B------:R-:W-:Y:S04]  /*f350*/  LDGSTS.E [R0+0x53c00], desc[UR16][R236.64], P3 ;  /* 0x53c00000ec007fae */ /* 0x000fe80009921850 */
[----:B------:R-:W-:Y:S01]  /*f360*/  LDGSTS.E [R0+0x54000], desc[UR16][R234.64], P3 ;  /* 0x54000000ea007fae */ /* 0x000fe20009921850 */
[----:B------:R-:W-:-:S03]  /*f370*/  IMAD.WIDE R60, R4, 0x4, R60 ;  /* 0x00000004043c7825 */ /* 0x000fc600078e023c */
        /* <DEDUP_REMOVED lines=60> */
[C---:B------:R-:W-:Y:S01]  /*f740*/  IMAD.WIDE R152, R4.reuse, 0x4, R152 ;  /* 0x0000000404987825 */ /* 0x040fe200078e0298 */
[----:B---3--:R-:W-:Y:S04]  /*f750*/  LDGSTS.E [R3+0x50100], desc[UR16][R74.64], P3 ;  /* 0x501000004a037fae */ /* 0x008fe80009921850 */
        /* <DEDUP_REMOVED lines=31> */
[----:B--2---:R-:W-:Y:S04]  /*f950*/  LDGSTS.E [R9+0x50200], desc[UR16][R138.64], P3 ;  /* 0x502000008a097fae */ /* 0x004fe80009921850 */
        /* <DEDUP_REMOVED lines=37> */
[----:B----4-:R-:W-:Y:S01]  /*fbb0*/  LDGSTS.E [R15+0x50300], desc[UR16][R160.64], P3 ;  /* 0x50300000a00f7fae */ /* 0x010fe20009921850 */
        /* <DEDUP_REMOVED lines=23> */
[----:B------:R2:W-:Y:S01]  /*fd30*/  LDGSTS.E [R15+0x53300], desc[UR16][R184.64], P3 ;  /* 0x53300000b80f7fae */ /* 0x0005e20009921850 */
        /* <DEDUP_REMOVED lines=21> */
[----:B------:R-:W-:Y:S04]  /*fe90*/  LDGSTS.E [R15+0x55f00], desc[UR16][R206.64], P3 ;  /* 0x55f00000ce0f7fae */ /* 0x000fe80009921850 */
[----:B------:R-:W-:Y:S04]  /*fea0*/  LDGSTS.E [R15+0x56300], desc[UR16][R208.64], P3 ;  /* 0x56300000d00f7fae */ /* 0x000fe80009921850 */
[----:B------:R-:W-:Y:S01]  /*feb0*/  LDGSTS.E [R15+0x56700], desc[UR16][R210.64], P3 ;  /* 0x56700000d20f7fae */ /* 0x000fe20009921850 */
[----:B-1----:R-:W-:-:S03]  /*fec0*/  IMAD.WIDE R248, R2, 0x4, R248 ;  /* 0x0000000402f87825 */ /* 0x002fc600078e02f8 */
[----:B------:R-:W-:Y:S04]  /*fed0*/  LDGSTS.E [R15+0x56b00], desc[UR16][R212.64], P3 ;  /* 0x56b00000d40f7fae */ /* 0x000fe80009921850 */
[----:B------:R-:W-:Y:S01]  /*fee0*/  LDGSTS.E [R15+0x56f00], desc[UR16][R214.64], P3 ;  /* 0x56f00000d60f7fae */ /* 0x000fe20009921850 */
[----:B------:R-:W-:-:S03]  /*fef0*/  IMAD.WIDE R250, R2, 0x4, R250 ;  /* 0x0000000402fa7825 */ /* 0x000fc600078e02fa */
[----:B------:R-:W-:Y:S04]  /*ff00*/  LDGSTS.E [R15+0x57300], desc[UR16][R216.64], P3 ;  /* 0x57300000d80f7fae */ /* 0x000fe80009921850 */
[----:B------:R-:W-:Y:S01]  /*ff10*/  LDGSTS.E [R15+0x57700], desc[UR16][R218.64], P3 ;  /* 0x57700000da0f7fae */ /* 0x000fe20009921850 */
[----:B------:R-:W-:-:S03]  /*ff20*/  IMAD.WIDE R6, R2, 0x4, R6 ;  /* 0x0000000402067825 */ /* 0x000fc600078e0206 */
[----:B------:R-:W-:Y:S04]  /*ff30*/  LDGSTS.E [R15+0x57b00], desc[UR16][R220.64], P3 ;  /* 0x57b00000dc0f7fae */ /* 0x000fe80009921850 */
[----:B------:R1:W-:Y:S01]  /*ff40*/  LDGSTS.E [R15+0x57f00], desc[UR16][R222.64], P3 ;  /* 0x57f00000de0f7fae */ /* 0x0003e20009921850 */
[----:B------:R-:W-:-:S03]  /*ff50*/  ISETP.GE.U32.AND P3, PT, R8, 0x7fffff1f, PT ;  /* 0x7fffff1f0800780c */ /* 0x000fc60003f66070 */
[----:B------:R-:W5:Y:S04]  /*ff60*/  LDL.LU R8, [R1+0xe08] ;  /* 0x000e080001087983 */ /* 0x000f680000300800 */
[----:B------:R4:W-:Y:S04]  /*ff70*/  STL.64 [R1+0x600], R248 ;  /* 0x000600f801007387 */ /* 0x0009e80000100a00 */
[----:B------:R-:W0:Y:S04]  /*ff80*/  LDGDEPBAR ;  /* 0x00000000000079af */ /* 0x000e280000000000 */
[----:B----4-:R-:W4:Y:S04]  /*ff90*/  LDL.LU.64 R248, [R1+0xe00] ;  /* 0x000e000001f87983 */ /* 0x010f280000300a00 */
[----:B------:R2:W-:Y:S04]  /*ffa0*/  STL.64 [R1+0x608], R250 ;  /* 0x000608fa01007387 */ /* 0x0005e80000100a00 */
[----:B--2---:R-:W2:Y:S04]  /*ffb0*/  LDL.LU.64 R250, [R1+0xdf8] ;  /* 0x000df80001fa7983 */ /* 0x004ea80000300a00 */
[----:B------:R3:W-:Y:S04]  /*ffc0*/  STL.64 [R1+0x610], R6 ;  /* 0x0006100601007387 */ /* 0x0007e80000100a00 */
[----:B---3--:R-:W3:Y:S02]  /*ffd0*/  LDL.LU.64 R6, [R1+0xdf0] ;  /* 0x000df00001067983 */ /* 0x008ee40000300a00 */
[----:B---3--:R-:W-:-:S05]  /*ffe0*/  IMAD.WIDE R6, R2, 0x4, R6 ;  /* 0x0000000402067825 */ /* 0x008fca00078e0206 */
[----:B------:R3:W-:Y:S04]  /*fff0*/  STL.64 [R1+0x618], R6 ;  /* 0x0006180601007387 */ /* 0x0007e80000100a00 */
[----:B---3--:R-:W3:Y:S04]  /*10000*/  LDL.LU.64 R6, [R1+0xde8] ;  /* 0x000de80001067983 */ /* 0x008ee80000300a00 */
[----:B------:R1:W-:Y:S04]  /*10010*/  STL.64 [R1+0xe90], R184 ;  /* 0x000e90b801007387 */ /* 0x0003e80000100a00 */
[----:B------:R4:W-:Y:S01]  /*10020*/  STL.64 [R1+0xe88], R186 ;  /* 0x000e88ba01007387 */ /* 0x0009e20000100a00 */
[----:B-1----:R-:W1:Y:S03]  /*10030*/  LDC R185, c[0x0][0x230] ;  /* 0x00008c00ffb97b82 */ /* 0x002e660000000800 */
[----:B----4-:R-:W4:Y:S04]  /*10040*/  LDL.64 R186, [R1+0x618] ;  /* 0x0006180001ba7983 */ /* 0x010f280000100a00 */
[----:B------:R2:W-:Y:S04]  /*10050*/  STL.64 [R1+0xe80], R188 ;  /* 0x000e80bc01007387 */ /* 0x0005e80000100a00 */
[----:B--2---:R-:W2:Y:S04]  /*10060*/  LDL.64 R188, [R1+0x610] ;  /* 0x0006100001bc7983 */ /* 0x004ea80000100a00 */
[----:B------:R1:W-:Y:S04]  /*10070*/  STL.64 [R1+0xe78], R190 ;  /* 0x000e78be01007387 */ /* 0x0003e80000100a00 */
[----:B-1----:R-:W4:Y:S04]  /*10080*/  LDL.LU.64 R190, [R1+0x560] ;  /* 0x0005600001be7983 */ /* 0x002f280000300a00 */
[----:B------:R1:W-:Y:S04]  /*10090*/  STL.64 [R1+0xe70], R192 ;  /* 0x000e70c001007387 */ /* 0x0003e80000100a00 */
[----:B-1----:R-:W2:Y:S04]  /*100a0*/  LDL.LU.64 R192, [R1+0x5d8] ;  /* 0x0005d80001c07983 */ /* 0x002ea80000300a00 */
[----:B------:R1:W-:Y:S04]  /*100b0*/  STL.64 [R1+0xe68], R194 ;  /* 0x000e68c201007387 */ /* 0x0003e80000100a00 */
[----:B-1----:R-:W4:Y:S04]  /*100c0*/  LDL.LU.64 R194, [R1+0x628] ;  /* 0x0006280001c27983 */ /* 0x002f280000300a00 */
[----:B------:R1:W-:Y:S04]  /*100d0*/  STL.64 [R1+0xe60], R196 ;  /* 0x000e60c401007387 */ /* 0x0003e80000100a00 */
[----:B-1----:R-:W4:Y:S04]  /*100e0*/  LDL.64 R196, [R1+0x608] ;  /* 0x0006080001c47983 */ /* 0x002f280000100a00 */
[----:B------:R1:W-:Y:S04]  /*100f0*/  STL.64 [R1+0xe58], R198 ;  /* 0x000e58c601007387 */ /* 0x0003e80000100a00 */
[----:B-1----:R-:W4:Y:S04]  /*10100*/  LDL.LU.64 R198, [R1+0x5a8] ;  /* 0x0005a80001c67983 */ /* 0x002f280000300a00 */
[----:B------:R1:W-:Y:S04]  /*10110*/  STL.64 [R1+0xe50], R200 ;  /* 0x000e50c801007387 */ /* 0x0003e80000100a00 */
[----:B-1----:R-:W2:Y:S01]  /*10120*/  LDL.64 R200, [R1+0x600] ;  /* 0x0006000001c87983 */ /* 0x002ea20000100a00 */
[----:B------:R-:W-:Y:S06]  /*10130*/  BAR.SYNC.DEFER_BLOCKING 0x0 ;  /* 0x0000000000007b1d */ /* 0x000fec0000010000 */
[----:B------:R1:W-:Y:S04]  /*10140*/  STL.64 [R1+0xe48], R202 ;  /* 0x000e48ca01007387 */ /* 0x0003e80000100a00 */
[----:B-1----:R-:W4:Y:S04]  /*10150*/  LDL.LU.64 R202, [R1+0x5b8] ;  /* 0x0005b80001ca7983 */ /* 0x002f280000300a00 */
[----:B------:R-:W-:Y:S04]  /*10160*/  STL.64 [R1+0xe40], R204 ;  /* 0x000e40cc01007387 */ /* 0x000fe80000100a00 */
[----:B------:R1:W-:Y:S04]  /*10170*/  STL.64 [R1+0xe38], R206 ;  /* 0x000e38ce01007387 */ /* 0x0003e80000100a00 */
[----:B-1----:R-:W4:Y:S04]  /*10180*/  LDL.LU.64 R206, [R1+0x5c8] ;  /* 0x0005c80001ce7983 */ /* 0x002f280000300a00 */
[----:B------:R1:W-:Y:S04]  /*10190*/  STL.64 [R1+0xe30], R208 ;  /* 0x000e30d001007387 */ /* 0x0003e80000100a00 */
[----:B-1----:R-:W4:Y:S04]  /*101a0*/  LDL.LU.64 R208, [R1+0x5e0] ;  /* 0x0005e00001d07983 */ /* 0x002f280000300a00 */
[----:B------:R1:W-:Y:S04]  /*101b0*/  STL.64 [R1+0xe28], R210 ;  /* 0x000e28d201007387 */ /* 0x0003e80000100a00 */
[----:B-1----:R-:W4:Y:S01]  /*101c0*/  LDL.LU.64 R210, [R1+0x5e8] ;  /* 0x0005e80001d27983 */ /* 0x002f220000300a00 */
[----:B------:R-:W-:-:S02]  /*101d0*/  VIADD R184, R185, 0xffffff5d ;  /* 0xffffff5db9b87836 */ /* 0x000fc40000000000 */
[----:B------:R-:W1:Y:S01]  /*101e0*/  LDC R185, c[0x0][0x230] ;  /* 0x00008c00ffb97b82 */ /* 0x000e620000000800 */
[----:B------:R-:W-:Y:S04]  /*101f0*/  STL.64 [R1+0xe20], R212 ;  /* 0x000e20d401007387 */ /* 0x000fe80000100a00 */
[----:B------:R-:W-:Y:S04]  /*10200*/  STL.64 [R1+0xe18], R214 ;  /* 0x000e18d601007387 */ /* 0x000fe80000100a00 */
[----:B------:R-:W-:Y:S04]  /*10210*/  STL.64 [R1+0xe10], R216 ;  /* 0x000e10d801007387 */ /* 0x000fe80000100a00 */
[----:B------:R-:W-:Y:S04]  /*10220*/  STL.64 [R1+0xe08], R218 ;  /* 0x000e08da01007387 */ /* 0x000fe80000100a00 */
[----:B------:R-:W-:Y:S04]  /*10230*/  STL.64 [R1+0xe00], R220 ;  /* 0x000e00dc01007387 */ /* 0x000fe80000100a00 */
[----:B------:R-:W-:Y:S04]  /*10240*/  STL.64 [R1+0xdf8], R222 ;  /* 0x000df8de01007387 */ /* 0x000fe80000100a00 */
[----:B------:R2:W-:Y:S04]  /*10250*/  STL.64 [R1+0xdf0], R14 ;  /* 0x000df00e01007387 */ /* 0x0005e80000100a00 */
[----:B---3--:R3:W-:Y:S04]  /*10260*/  STL.64 [R1+0xde8], R6 ;  /* 0x000de80601007387 */ /* 0x0087e80000100a00 */
[----:B------:R-:W3:Y:S04]  /*10270*/  LDL.LU.64 R204, [R1+0x5d0] ;  /* 0x0005d00001cc7983 */ /* 0x000ee80000300a00 */
[----:B------:R-:W-:Y:S01]  /*10280*/  @!PT LDS RZ, [RZ] ;  /* 0x00000000fffff984 */ /* 0x000fe20000000800 */
[----:B------:R-:W-:Y:S01]  /*10290*/  @!PT LDS RZ, [RZ] ;  /* 0x00000000fffff984 */ /* 0x000fe20000000800 */
[----:B------:R-:W-:Y:S01]  /*102a0*/  @!PT LDS RZ, [RZ] ;  /* 0x00000000fffff984 */ /* 0x000fe20000000800 */
[----:B--2---:R-:W-:Y:S01]  /*102b0*/  LDGSTS.E [R250+0x20000], desc[UR16][R200.64], !P1 ;  /* 0x20000000c8fa7fae */ /* 0x004fe2000c921850 */
[C---:B------:R-:W-:Y:S01]  /*102c0*/  IMAD.WIDE R192, R2.reuse, 0x4, R192 ;  /* 0x0000000402c07825 */ /* 0x040fe200078e02c0 */
[----:B------:R-:W2:Y:S02]  /*102d0*/  LDC R15, c[0x0][0x230] ;  /* 0x00008c00ff0f7b82 */ /* 0x000ea40000000800 */
[----:B----4-:R-:W-:Y:S04]  /*102e0*/  LDGSTS.E [R250+0x24000], desc[UR16][R196.64], !P1 ;  /* 0x24000000c4fa7fae */ /* 0x010fe8000c921850 */
[----:B------:R-:W-:Y:S01]  /*102f0*/  LDGSTS.E [R250+0x20004], desc[UR16][R188.64], !P2 ;  /* 0x20004000bcfa7fae */ /* 0x000fe2000d121850 */
[C---:B------:R-:W-:Y:S01]  /*10300*/  IMAD.WIDE R198, R2.reuse, 0x4, R198 ;  /* 0x0000000402c67825 */ /* 0x040fe200078e02c6 */
[----:B------:R-:W4:Y:S02]  /*10310*/  LDC R14, c[0x0][0x230] ;  /* 0x00008c00ff0e7b82 */ /* 0x000f240000000800 */
[----:B------:R-:W2:Y:S04]  /*10320*/  LDL.LU.64 R200, [R1+0x5c0] ;  /* 0x0005c00001c87983 */ /* 0x000ea80000300a00 */
[----:B------:R-:W4:Y:S01]  /*10330*/  LDL.LU.64 R196, [R1+0x5b0] ;  /* 0x0005b00001c47983 */ /* 0x000f220000300a00 */
[C---:B------:R-:W-:Y:S01]  /*10340*/  IMAD.WIDE R194, R2.reuse, 0x4, R194 ;  /* 0x0000000402c27825 */ /* 0x040fe200078e02c2 */
[----:B---3--:R-:W3:Y:S02]  /*10350*/  LDC R7, c[0x0][0x230] ;  /* 0x00008c00ff077b82 */ /* 0x008ee40000000800 */
[----:B------:R-:W3:Y:S01]  /*10360*/  LDL.LU.64 R188, [R1+0x598] ;  /* 0x0005980001bc7983 */ /* 0x000ee20000300a00 */
[----:B------:R-:W-:-:S03]  /*10370*/  IMAD.WIDE R190, R2, 0x4, R190 ;  /* 0x0000000402be7825 */ /* 0x000fc600078e02be */
[----:B------:R1:W-:Y:S01]  /*10380*/  LDGSTS.E [R250+0x24004], desc[UR16][R186.64], !P2 ;  /* 0x24004000bafa7fae */ /* 0x0003e2000d121850 */
[C---:B------:R-:W-:Y:S01]  /*10390*/  IMAD.WIDE R202, R2.reuse, 0x4, R202 ;  /* 0x0000000402ca7825 */ /* 0x040fe200078e02ca */
[----:B------:R-:W3:Y:S03]  /*103a0*/  LDC R6, c[0x0][0x230] ;  /* 0x00008c00ff067b82 */ /* 0x000ee60000000800 */
[----:B------:R-:W-:-:S05]  /*103b0*/  IMAD.WIDE R206, R2, 0x4, R206 ;  /* 0x0000000402ce7825 */ /* 0x000fca00078e02ce */
[----:B-1----:R-:W1:Y:S01]  /*103c0*/  LDC R187, c[0x0][0x230] ;  /* 0x00008c00ffbb7b82 */ /* 0x002e620000000800 */
[----:B------:R-:W-:-:S04]  /*103d0*/  IMAD.WIDE R208, R2, 0x4, R208 ;  /* 0x0000000402d07825 */ /* 0x000fc800078e02d0 */
[----:B------:R-:W-:-:S04]  /*103e0*/  IMAD.WIDE R210, R2, 0x4, R210 ;  /* 0x0000000402d27825 */ /* 0x000fc800078e02d2 */
[----:B------:R-:W-:Y:S01]  /*103f0*/  IMAD.WIDE R204, R2, 0x4, R204 ;  /* 0x0000000402cc7825 */ /* 0x000fe200078e02cc */
[----:B------:R-:W-:Y:S01]  /*10400*/  STL.64 [R1+0x620], R210 ;  /* 0x000620d201007387 */ /* 0x000fe20000100a00 */
[----:B------:R-:W-:Y:S01]  /*10410*/  ISETP.GE.U32.AND P1, PT, R184, 0x7fffff1e, PT ;  /* 0x7fffff1eb800780c */ /* 0x000fe20003f26070 */
[----:B------:R-:W1:Y:S02]  /*10420*/  LDC R186, c[0x0][0x230] ;  /* 0x00008c00ffba7b82 */ /* 0x000e640000000800 */
[----:B------:R-:W-:Y:S04]  /*10430*/  STL.64 [R1+0x630], R192 ;  /* 0x000630c001007387 */ /* 0x000fe80000100a00 */
[----:B------:R-:W-:Y:S01]  /*10440*/  STL.64 [R1+0xa00], R206 ;  /* 0x000a00ce01007387 */ /* 0x000fe20000100a00 */
[----:B------:R-:W-:Y:S01]  /*10450*/  VIADD R185, R185, 0xffffff5c ;  /* 0xffffff5cb9b97836 */ /* 0x000fe20000000000 */
[----:B------:R-:W1:Y:S02]  /*10460*/  LDC R184, c[0x0][0x230] ;  /* 0x00008c00ffb87b82 */ /* 0x000e640000000800 */
[----:B------:R-:W-:Y:S04]  /*10470*/  STL.64 [R1+0xa80], R202 ;  /* 0x000a80ca01007387 */ /* 0x000fe80000100a00 */
[----:B------:R-:W-:Y:S04]  /*10480*/  STL.64 [R1+0xad0], R198 ;  /* 0x000ad0c601007387 */ /* 0x000fe80000100a00 */
[----:B------:R3:W-:Y:S04]  /*10490*/  STL.64 [R1+0x628], R194 ;  /* 0x000628c201007387 */ /* 0x0007e80000100a00 */
[----:B------:R-:W-:Y:S04]  /*104a0*/  STL.64 [R1+0xaf0], R190 ;  /* 0x000af0be01007387 */ /* 0x000fe80000100a00 */
[----:B------:R-:W-:Y:S04]  /*104b0*/  STL.64 [R1+0x638], R208 ;  /* 0x000638d001007387 */ /* 0x000fe80000100a00 */
[----:B------:R1:W-:Y:S04]  /*104c0*/  STL.64 [R1+0x8f0], R204 ;  /* 0x0008f0cc01007387 */ /* 0x0003e80000100a00 */
[----:B------:R-:W-:Y:S04]  /*104d0*/  LDGSTS.E [R250+0x20008], desc[UR16][R210.64], !P6 ;  /* 0x20008000d2fa7fae */ /* 0x000fe8000f121850 */
[----:B------:R-:W-:Y:S04]  /*104e0*/  LDGSTS.E [R250+0x24008], desc[UR16][R194.64], !P6 ;  /* 0x24008000c2fa7fae */ /* 0x000fe8000f121850 */
[----:B------:R-:W-:Y:S04]  /*104f0*/  LDGSTS.E [R250+0x2000c], desc[UR16][R192.64], !P4 ;  /* 0x2000c000c0fa7fae */ /* 0x000fe8000e121850 */
[----:B------:R-:W-:Y:S04]  /*10500*/  LDGSTS.E [R250+0x2400c], desc[UR16][R208.64], !P4 ;  /* 0x2400c000d0fa7fae */ /* 0x000fe8000e121850 */
[----:B------:R-:W-:Y:S04]  /*10510*/  LDGSTS.E [R250+0x28000], desc[UR16][R206.64], !P5 ;  /* 0x28000000cefa7fae */ /* 0x000fe8000e921850 */
[----:B------:R-:W-:Y:S04]  /*10520*/  LDGSTS.E [R250+0x2c000], desc[UR16][R204.64], !P5 ;  /* 0x2c000000ccfa7fae */ /* 0x000fe8000e921850 */
[----:B------:R-:W-:Y:S01]  /*10530*/  LDGSTS.E [R250+0x28004], desc[UR16][R202.64], !P3 ;  /* 0x28004000cafa7fae */ /* 0x000fe2000d921850 */
[----:B--2---:R-:W-:-:S04]  /*10540*/  IMAD.WIDE R200, R2, 0x4, R200 ;  /* 0x0000000402c87825 */ /* 0x004fc800078e02c8 */
[C---:B----4-:R-:W-:Y:S01]  /*10550*/  IMAD.WIDE R196, R2.reuse, 0x4, R196 ;  /* 0x0000000402c47825 */ /* 0x050fe200078e02c4 */
[----:B------:R2:W-:Y:S03]  /*10560*/  STL.64 [R1+0x9d0], R200 ;  /* 0x0009d0c801007387 */ /* 0x0005e60000100a00 */
[----:B---3--:R-:W-:Y:S01]  /*10570*/  IMAD.WIDE R188, R2, 0x4, R188 ;  /* 0x0000000402bc7825 */ /* 0x008fe200078e02bc */
[----:B------:R-:W-:Y:S04]  /*10580*/  STL.64 [R1+0xa58], R196 ;  /* 0x000a58c401007387 */ /* 0x000fe80000100a00 */
[----:B------:R-:W3:Y:S04]  /*10590*/  LDL.LU.64 R194, [R1+0x590] ;  /* 0x0005900001c27983 */ /* 0x000ee80000300a00 */
[----:B------:R4:W-:Y:S04]  /*105a0*/  STL.64 [R1+0xab8], R188 ;  /* 0x000ab8bc01007387 */ /* 0x0009e80000100a00 */
[----:B------:R-:W3:Y:S04]  /*105b0*/  LDL.LU.64 R192, [R1+0x588] ;  /* 0x0005880001c07983 */ /* 0x000ee80000300a00 */
[----:B-1----:R-:W3:Y:S04]  /*105c0*/  LDL.LU.64 R204, [R1+0x580] ;  /* 0x0005800001cc7983 */ /* 0x002ee80000300a00 */
[----:B------:R-:W-:Y:S01]  /*105d0*/  LDGSTS.E [R250+0x2c004], desc[UR16][R200.64], !P3 ;  /* 0x2c004000c8fa7fae */ /* 0x000fe2000d921850 */
[----:B------:R-:W-:-:S02]  /*105e0*/  ISETP.GE.U32.AND P2, PT, R185, 0x7fffff1d, PT ;  /* 0x7fffff1db900780c */ /* 0x000fc40003f46070 */
[----:B------:R-:W1:Y:S01]  /*105f0*/  LDC R185, c[0x0][0x230] ;  /* 0x00008c00ffb97b82 */ /* 0x000e620000000800 */
[----:B------:R-:W-:Y:S01]  /*10600*/  VIADD R187, R187, 0xffffff7b ;  /* 0xffffff7bbbbb7836 */ /* 0x000fe20000000000 */
[----:B------:R-:W-:Y:S01]  /*10610*/  LDGSTS.E [R250+0x28008], desc[UR16][R198.64], !P1 ;  /* 0x28008000c6fa7fae */ /* 0x000fe2000c921850 */
[----:B------:R-:W-:Y:S02]  /*10620*/  VIADD R184, R184, 0xffffff79 ;  /* 0xffffff79b8b87836 */ /* 0x000fe40000000000 */
[----:B------:R-:W-:Y:S01]  /*10630*/  VIADD R15, R15, 0xffffff78 ;  /* 0xffffff780f0f7836 */ /* 0x000fe20000000000 */
[----:B------:R-:W-:Y:S04]  /*10640*/  LDGSTS.E [R250+0x2c008], desc[UR16][R196.64], !P1 ;  /* 0x2c008000c4fa7fae */ /* 0x000fe8000c921850 */
[----:B--2---:R-:W2:Y:S01]  /*10650*/  LDL.LU.64 R200, [R1+0x578] ;  /* 0x0005780001c87983 */ /* 0x004ea20000300a00 */
[----:B------:R-:W-:Y:S01]  /*10660*/  ISETP.GE.U32.AND P6, PT, R187, 0x7fffff3c, PT ;  /* 0x7fffff3cbb00780c */ /* 0x000fe20003fc6070 */
[----:B------:R-:W-:Y:S01]  /*10670*/  VIADD R14, R14, 0xffffff5b ;  /* 0xffffff5b0e0e7836 */ /* 0x000fe20000000000 */
[----:B------:R-:W-:Y:S01]  /*10680*/  IADD3 R186, R186, -0x86, RZ ;  /* 0xffffff7ababa7810 */ /* 0x000fe20007ffe0ff */
[----:B------:R-:W-:Y:S01]  /*10690*/  LDGSTS.E [R250+0x2800c], desc[UR16][R190.64], !P2 ;  /* 0x2800c000befa7fae */ /* 0x000fe2000d121850 */
[----:B------:R-:W-:Y:S01]  /*106a0*/  ISETP.GE.U32.AND P3, PT, R15, 0x7fffff39, PT ;  /* 0x7fffff390f00780c */ /* 0x000fe20003f66070 */
[----:B------:R-:W2:Y:S02]  /*106b0*/  LDC R187, c[0x0][0x230] ;  /* 0x00008c00ffbb7b82 */ /* 0x000ea40000000800 */
[----:B------:R1:W-:Y:S01]  /*106c0*/  LDGSTS.E [R250+0x2c00c], desc[UR16][R188.64], !P2 ;  /* 0x2c00c000bcfa7fae */ /* 0x0003e2000d121850 */
[----:B------:R-:W-:-:S03]  /*106d0*/  ISETP.GE.U32.AND P2, PT, R184, 0x7fffff3a, PT ;  /* 0x7fffff3ab800780c */ /* 0x000fc60003f46070 */
[----:B------:R-:W2:Y:S01]  /*106e0*/  LDL.LU.64 R210, [R1+0x570] ;  /* 0x0005700001d27983 */ /* 0x000ea20000300a00 */
[----:B------:R-:W-:-:S03]  /*106f0*/  ISETP.GE.U32.AND P4, PT, R14, 0x7fffff1c, PT ;  /* 0x7fffff1c0e00780c */ /* 0x000fc60003f86070 */
[----:B------:R-:W2:Y:S01]  /*10700*/  LDL.LU.64 R190, [R1+0x558] ;  /* 0x0005580001be7983 */ /* 0x000ea20000300a00 */
[----:B-1----:R-:W-:-:S03]  /*10710*/  IADD3 R250, R185, -0xa6, RZ ;  /* 0xffffff5ab9fa7810 */ /* 0x002fc60007ffe0ff */
[----:B------:R-:W2:Y:S01]  /*10720*/  LDL.LU.64 R206, [R1+0x548] ;  /* 0x0005480001ce7983 */ /* 0x000ea20000300a00 */
[----:B------:R-:W-:Y:S01]  /*10730*/  ISETP.GE.U32.AND P1, PT, R186, 0x7fffff3b, PT ;  /* 0x7fffff3bba00780c */ /* 0x000fe20003f26070 */
[----:B----4-:R-:W1:Y:S02]  /*10740*/  LDC R188, c[0x0][0x230] ;  /* 0x00008c00ffbc7b82 */ /* 0x010e640000000800 */
[----:B------:R-:W4:Y:S01]  /*10750*/  LDL.LU.64 R184, [R1+0x538] ;  /* 0x0005380001b87983 */ /* 0x000f220000300a00 */
[----:B------:R-:W-:Y:S01]  /*10760*/  ISETP.GE.U32.AND P5, PT, R250, 0x7fffff1b, PT ;  /* 0x7fffff1bfa00780c */ /* 0x000fe20003fa6070 */
[----:B------:R-:W-:Y:S02]  /*10770*/  VIADD R186, R7, 0xffffff59 ;  /* 0xffffff5907ba7836 */ /* 0x000fe40000000000 */
[----:B------:R-:W4:Y:S01]  /*10780*/  LDL.LU.64 R202, [R1+0x528] ;  /* 0x0005280001ca7983 */ /* 0x000f220000300a00 */
[----:B------:R-:W-:Y:S01]  /*10790*/  VIADD R250, R6, 0xffffff58 ;  /* 0xffffff5806fa7836 */ /* 0x000fe20000000000 */
[----:B------:R-:W1:Y:S02]  /*107a0*/  LDC R189, c[0x0][0x230] ;  /* 0x00008c00ffbd7b82 */ /* 0x000e640000000800 */
[----:B------:R-:W4:Y:S01]  /*107b0*/  LDL.LU.64 R198, [R1+0x4e0] ;  /* 0x0004e00001c67983 */ /* 0x000f220000300a00 */
[----:B---3--:R-:W-:-:S05]  /*107c0*/  IMAD.WIDE R196, R2, 0x4, R194 ;  /* 0x0000000402c47825 */ /* 0x008fca00078e02c2 */
[----:B------:R3:W-:Y:S01]  /*107d0*/  STL.64 [R1+0x640], R196 ;  /* 0x000640c401007387 */ /* 0x0007e20000100a00 */
[----:B------:R-:W-:-:S03]  /*107e0*/  IMAD.WIDE R194, R2, 0x4, R192 ;  /* 0x0000000402c27825 */ /* 0x000fc600078e02c0 */
[----:B------:R1:W-:Y:S01]  /*107f0*/  LDGSTS.E [R251+0x20000], desc[UR16][R196.64], !P6 ;  /* 0x20000000c4fb7fae */ /* 0x0003e2000f121850 */
[----:B------:R-:W-:-:S03]  /*10800*/  IMAD.WIDE R14, R2, 0x4, R204 ;  /* 0x00000004020e7825 */ /* 0x000fc600078e02cc */
[----:B------:R-:W4:Y:S04]  /*10810*/  LDL.LU.64 R192, [R1+0x5a0] ;  /* 0x0005a00001c07983 */ /* 0x000f280000300a00 */
[----:B------:R1:W-:Y:S04]  /*10820*/  STL.64 [R1+0x648], R194 ;  /* 0x000648c201007387 */ /* 0x0003e80000100a00 */
[----:B------:R-:W4:Y:S04]  /*10830*/  LDL.LU.64 R208, [R1+0x568] ;  /* 0x0005680001d07983 */ /* 0x000f280000300a00 */
[----:B------:R4:W-:Y:S01]  /*10840*/  STL.64 [R1+0x650], R14 ;  /* 0x0006500e01007387 */ /* 0x0009e20000100a00 */
[----:B--2---:R-:W-:-:S03]  /*10850*/  IMAD.WIDE R6, R2, 0x4, R200 ;  /* 0x0000000402067825 */ /* 0x004fc600078e02c8 */
[----:B------:R-:W2:Y:S04]  /*10860*/  LDL.LU.64 R204, [R1+0x550] ;  /* 0x0005500001cc7983 */ /* 0x000ea80000300a00 */
[----:B------:R2:W-:Y:S04]  /*10870*/  STL.64 [R1+0x658], R6 ;  /* 0x0006580601007387 */ /* 0x0005e80000100a00 */
[----:B---3--:R-:W3:Y:S04]  /*10880*/  LDL.LU.64 R196, [R1+0x540] ;  /* 0x0005400001c47983 */ /* 0x008ee80000300a00 */
[----:B------:R-:W3:Y:S04]  /*10890*/  LDL.LU.64 R200, [R1+0x530] ;  /* 0x0005300001c87983 */ /* 0x000ee80000300a00 */
[----:B------:R-:W-:Y:S01]  /*108a0*/  LDGSTS.E [R251+0x24000], desc[UR16][R194.64], !P6 ;  /* 0x24000000c2fb7fae */ /* 0x000fe2000f121850 */
[----:B------:R-:W-:-:S03]  /*108b0*/  IMAD.WIDE R210, R2, 0x4, R210 ;  /* 0x0000000402d27825 */ /* 0x000fc600078e02d2 */
[----:B------:R3:W-:Y:S01]  /*108c0*/  LDGSTS.E [R251+0x20004], desc[UR16][R14.64], !P1 ;  /* 0x200040000efb7fae */ /* 0x0007e2000c921850 */
[----:B------:R-:W-:-:S03]  /*108d0*/  IMAD.WIDE R190, R2, 0x4, R190 ;  /* 0x0000000402be7825 */ /* 0x000fc600078e02be */
[----:B------:R3:W-:Y:S04]  /*108e0*/  LDGSTS.E [R251+0x24004], desc[UR16][R6.64], !P1 ;  /* 0x2400400006fb7fae */ /* 0x0007e8000c921850 */
[----:B-1----:R-:W3:Y:S01]  /*108f0*/  LDL.LU.64 R194, [R1+0x518] ;  /* 0x0005180001c27983 */ /* 0x002ee20000300a00 */
[----:B------:R-:W-:-:S04]  /*10900*/  IMAD.WIDE R206, R2, 0x4, R206 ;  /* 0x0000000402ce7825 */ /* 0x000fc800078e02ce */
[C---:B----4-:R-:W-:Y:S01]  /*10910*/  IMAD.WIDE R184, R2.reuse, 0x4, R184 ;  /* 0x0000000402b87825 */ /* 0x050fe200078e02b8 */
[----:B------:R-:W-:Y:S03]  /*10920*/  STL.64 [R1+0x660], R210 ;  /* 0x000660d201007387 */ /* 0x000fe60000100a00 */
[C---:B------:R-:W-:Y:S01]  /*10930*/  IMAD.WIDE R202, R2.reuse, 0x4, R202 ;  /* 0x0000000402ca7825 */ /* 0x040fe200078e02ca */
[----:B------:R-:W-:Y:S03]  /*10940*/  STL.64 [R1+0x670], R190 ;  /* 0x000670be01007387 */ /* 0x000fe60000100a00 */
[C---:B------:R-:W-:Y:S01]  /*10950*/  IMAD.WIDE R198, R2.reuse, 0x4, R198 ;  /* 0x0000000402c67825 */ /* 0x040fe200078e02c6 */
[----:B------:R-:W-:Y:S03]  /*10960*/  STL.64 [R1+0x9c0], R206 ;  /* 0x0009c0ce01007387 */ /* 0x000fe60000100a00 */
[C---:B------:R-:W-:Y:S01]  /*10970*/  IMAD.WIDE R192, R2.reuse, 0x4, R192 ;  /* 0x0000000402c07825 */ /* 0x040fe200078e02c0 */
[----:B------:R-:W-:Y:S03]  /*10980*/  STL.64 [R1+0xa50], R184 ;  /* 0x000a50b801007387 */ /* 0x000fe60000100a00 */
[C---:B------:R-:W-:Y:S01]  /*10990*/  IMAD.WIDE R208, R2.reuse, 0x4, R208 ;  /* 0x0000000402d07825 */ /* 0x040fe200078e02d0 */
[----:B------:R-:W-:Y:S03]  /*109a0*/  STL.64 [R1+0xab0], R202 ;  /* 0x000ab0ca01007387 */ /* 0x000fe60000100a00 */
[C---:B--2---:R-:W-:Y:S01]  /*109b0*/  IMAD.WIDE R204, R2.reuse, 0x4, R204 ;  /* 0x0000000402cc7825 */ /* 0x044fe200078e02cc */
[----:B------:R1:W-:Y:S03]  /*109c0*/  STL.64 [R1+0x668], R192 ;  /* 0x000668c001007387 */ /* 0x0003e60000100a00 */
[C---:B---3--:R-:W-:Y:S01]  /*109d0*/  IMAD.WIDE R196, R2.reuse, 0x4, R196 ;  /* 0x0000000402c47825 */ /* 0x048fe200078e02c4 */
[----:B------:R-:W-:Y:S03]  /*109e0*/  STL.64 [R1+0xae0], R198 ;  /* 0x000ae0c601007387 */ /* 0x000fe60000100a00 */
[----:B------:R-:W-:Y:S01]  /*109f0*/  IMAD.WIDE R200, R2, 0x4, R200 ;  /* 0x0000000402c87825 */ /* 0x000fe200078e02c8 */
[----:B------:R-:W-:Y:S01]  /*10a00*/  STL.64 [R1+0x678], R208 ;  /* 0x000678d001007387 */ /* 0x000fe20000100a00 */
[----:B------:R-:W-:Y:S01]  /*10a10*/  ISETP.GE.U32.AND P6, PT, R186, 0x7fffff1a, PT ;  /* 0x7fffff1aba00780c */ /* 0x000fe20003fc6070 */
[----:B------:R-:W2:Y:S02]  /*10a20*/  LDC R15, c[0x0][0x230] ;  /* 0x00008c00ff0f7b82 */ /* 0x000ea40000000800 */
[----:B------:R-:W-:Y:S04]  /*10a30*/  STL.64 [R1+0x870], R204 ;  /* 0x000870cc01007387 */ /* 0x000fe80000100a00 */
[----:B------:R-:W-:Y:S02]  /*10a40*/  LDGSTS.E [R251+0x20008], desc[UR16][R210.64], !P2 ;  /* 0x20008000d2fb7fae */ /* 0x000fe4000d121850 */
[----:B------:R-:W3:Y:S02]  /*10a50*/  LDC R14, c[0x0][0x230] ;  /* 0x00008c00ff0e7b82 */ /* 0x000ee40000000800 */
[----:B------:R4:W-:Y:S01]  /*10a60*/  STL.64 [R1+0x980], R196 ;  /* 0x000980c401007387 */ /* 0x0009e20000100a00 */
[----:B------:R-:W-:-:S03]  /*10a70*/  IMAD.WIDE R194, R2, 0x4, R194 ;  /* 0x0000000402c27825 */ /* 0x000fc600078e02c2 */
[----:B------:R-:W-:Y:S02]  /*10a80*/  LDGSTS.E [R251+0x24008], desc[UR16][R192.64], !P2 ;  /* 0x24008000c0fb7fae */ /* 0x000fe4000d121850 */
[----:B------:R-:W3:Y:S02]  /*10a90*/  LDC R186, c[0x0][0x230] ;  /* 0x00008c00ffba7b82 */ /* 0x000ee40000000800 */
[----:B------:R-:W-:Y:S04]  /*10aa0*/  STL.64 [R1+0xa28], R200 ;  /* 0x000a28c801007387 */ /* 0x000fe80000100a00 */
[----:B------:R-:W-:Y:S01]  /*10ab0*/  LDGSTS.E [R251+0x2000c], desc[UR16][R190.64], !P3 ;  /* 0x2000c000befb7fae */ /* 0x000fe2000d921850 */
[----:B------:R-:W-:Y:S01]  /*10ac0*/  VIADD R188, R188, 0xffffff77 ;  /* 0xffffff77bcbc7836 */ /* 0x000fe20000000000 */
[----:B------:R-:W3:Y:S02]  /*10ad0*/  LDC R7, c[0x0][0x230] ;  /* 0x00008c00ff077b82 */ /* 0x000ee40000000800 */
[----:B-1----:R-:W3:Y:S04]  /*10ae0*/  LDL.LU.64 R192, [R1+0x510] ;  /* 0x0005100001c07983 */ /* 0x002ee80000300a00 */
[----:B------:R1:W-:Y:S02]  /*10af0*/  STL.64 [R1+0xa98], R194 ;  /* 0x000a98c201007387 */ /* 0x0003e40000100a00 */
[----:B------:R-:W1:Y:S02]  /*10b00*/  LDC R6, c[0x0][0x230] ;  /* 0x00008c00ff067b82 */ /* 0x000e640000000800 */
[----:B------:R-:W-:Y:S04]  /*10b10*/  LDGSTS.E [R251+0x2400c], desc[UR16][R208.64], !P3 ;  /* 0x2400c000d0fb7fae */ /* 0x000fe8000d921850 */
[----:B------:R-:W3:Y:S04]  /*10b20*/  LDL.LU.64 R190, [R1+0x508] ;  /* 0x0005080001be7983 */ /* 0x000ee80000300a00 */
[----:B------:R-:W-:Y:S04]  /*10b30*/  LDGSTS.E [R251+0x28000], desc[UR16][R206.64], !P4 ;  /* 0x28000000cefb7fae */ /* 0x000fe8000e121850 */
[----:B------:R-:W-:Y:S04]  /*10b40*/  LDGSTS.E [R251+0x2c000], desc[UR16][R204.64], !P4 ;  /* 0x2c000000ccfb7fae */ /* 0x000fe8000e121850 */
[----:B------:R-:W-:Y:S04]  /*10b50*/  LDGSTS.E [R251+0x28004], desc[UR16][R184.64], !P5 ;  /* 0x28004000b8fb7fae */ /* 0x000fe8000e921850 */
[----:B------:R-:W-:Y:S01]  /*10b60*/  LDGSTS.E [R251+0x2c004], desc[UR16][R196.64], !P5 ;  /* 0x2c004000c4fb7fae */ /* 0x000fe2000e921850 */
[----:B------:R-:W-:-:S03]  /*10b70*/  ISETP.GE.U32.AND P1, PT, R250, 0x7fffff19, PT ;  /* 0x7fffff19fa00780c */ /* 0x000fc60003f26070 */
[----:B------:R-:W3:Y:S04]  /*10b80*/  LDL.LU.64 R184, [R1+0x500] ;  /* 0x0005000001b87983 */ /* 0x000ee80000300a00 */
[----:B----4-:R-:W4:Y:S01]  /*10b90*/  LDL.LU.64 R196, [R1+0x4f8] ;  /* 0x0004f80001c47983 */ /* 0x010f220000300a00 */
[----:B------:R-:W-:Y:S01]  /*10ba0*/  IADD3 R250, R189, -0x8a, RZ ;  /* 0xffffff76bdfa7810 */ /* 0x000fe20007ffe0ff */
[----:B--2---:R-:W-:Y:S01]  /*10bb0*/  VIADD R15, R15, 0xffffff75 ;  /* 0xffffff750f0f7836 */ /* 0x004fe20000000000 */
[----:B------:R-:W2:Y:S01]  /*10bc0*/  LDC R189, c[0x0][0x230] ;  /* 0x00008c00ffbd7b82 */ /* 0x000ea20000000800 */
[----:B------:R-:W-:Y:S04]  /*10bd0*/  LDGSTS.E [R251+0x28008], desc[UR16][R202.64], !P6 ;  /* 0x28008000cafb7fae */ /* 0x000fe8000f121850 */
[----:B------:R-:W-:Y:S01]  /*10be0*/  LDGSTS.E [R251+0x2c008], desc[UR16][R200.64], !P6 ;  /* 0x2c008000c8fb7fae */ /* 0x000fe2000f121850 */
[----:B------:R-:W-:Y:S01]  /*10bf0*/  ISETP.GE.U32.AND P6, PT, R188, 0x7fffff38, PT ;  /* 0x7fffff38bc00780c */ /* 0x000fe20003fc6070 */
[----:B---3--:R-:W-:-:S02]  /*10c00*/  VIADD R14, R14, 0xffffff74 ;  /* 0xffffff740e0e7836 */ /* 0x008fc40000000000 */
[----:B------:R-:W3:Y:S01]  /*10c10*/  LDL.LU.64 R210, [R1+0x4f0] ;  /* 0x0004f00001d27983 */ /* 0x000ee20000300a00 */
[----:B------:R-:W-:Y:S01]  /*10c20*/  ISETP.GE.U32.AND P2, PT, R15, 0x7fffff36, PT ;  /* 0x7fffff360f00780c */ /* 0x000fe20003f46070 */
[----:B------:R-:W-:Y:S02]  /*10c30*/  VIADD R7, R7, 0xffffff55 ;  /* 0xffffff5507077836 */ /* 0x000fe40000000000 */
[----:B------:R-:W-:Y:S01]  /*10c40*/  LDGSTS.E [R251+0x2800c], desc[UR16][R198.64], !P1 ;  /* 0x2800c000c6fb7fae */ /* 0x000fe2000c921850 */
[----:B-1----:R-:W-:Y:S01]  /*10c50*/  VIADD R6, R6, 0xffffff54 ;  /* 0xffffff5406067836 */ /* 0x002fe20000000000 */
[----:B------:R-:W1:Y:S02]  /*10c60*/  LDC R188, c[0x0][0x230] ;  /* 0x00008c00ffbc7b82 */ /* 0x000e640000000800 */
[----:B------:R2:W-:Y:S01]  /*10c70*/  LDGSTS.E [R251+0x2c00c], desc[UR16][R194.64], !P1 ;  /* 0x2c00c000c2fb7fae */ /* 0x0005e2000c921850 */
[----:B------:R-:W-:Y:S02]  /*10c80*/  ISETP.GE.U32.AND P1, PT, R250, 0x7fffff37, PT ;  /* 0x7fffff37fa00780c */ /* 0x000fe40003f26070 */
[----:B------:R-:W-:-:S02]  /*10c90*/  IADD3 R250, R186, -0xaa, RZ ;  /* 0xffffff56bafa7810 */ /* 0x000fc40007ffe0ff */
[----:B------:R-:W-:Y:S02]  /*10ca0*/  ISETP.GE.U32.AND P3, PT, R14, 0x7fffff35, PT ;  /* 0x7fffff350e00780c */ /* 0x000fe40003f66070 */
[----:B------:R-:W-:Y:S01]  /*10cb0*/  ISETP.GE.U32.AND P5, PT, R250, 0x7fffff17, PT ;  /* 0x7fffff17fa00780c */ /* 0x000fe20003fa6070 */
[----:B--2---:R-:W-:Y:S02]  /*10cc0*/  VIADD R251, R187, 0xffffff57 ;  /* 0xffffff57bbfb7836 */ /* 0x004fe40000000000 */
[----:B------:R-:W2:Y:S04]  /*10cd0*/  LDL.LU.64 R186, [R1+0x4d8] ;  /* 0x0004d80001ba7983 */ /* 0x000ea80000300a00 */
[----:B------:R-:W2:Y:S01]  /*10ce0*/  LDL.LU.64 R206, [R1+0x4c8] ;  /* 0x0004c80001ce7983 */ /* 0x000ea20000300a00 */
[----:B------:R-:W-:-:S03]  /*10cf0*/  ISETP.GE.U32.AND P4, PT, R251, 0x7fffff18, PT ;  /* 0x7fffff18fb00780c */ /* 0x000fc60003f86070 */
[----:B------:R-:W2:Y:S04]  /*10d00*/  LDL.LU.64 R202, [R1+0x4b8] ;  /* 0x0004b80001ca7983 */ /* 0x000ea80000300a00 */
[----:B------:R-:W2:Y:S04]  /*10d10*/  LDL.LU.64 R198, [R1+0x4a8] ;  /* 0x0004a80001c67983 */ /* 0x000ea80000300a00 */
[----:B------:R-:W2:Y:S01]  /*10d20*/  LDL.LU.64 R194, [R1+0x460] ;  /* 0x0004600001c27983 */ /* 0x000ea20000300a00 */
[----:B------:R-:W-:-:S03]  /*10d30*/  IMAD.WIDE R250, R2, 0x4, R192 ;  /* 0x0000000402fa7825 */ /* 0x000fc600078e02c0 */
[----:B------:R-:W2:Y:S04]  /*10d40*/  LDL.LU.64 R192, [R1+0x520] ;  /* 0x0005200001c07983 */ /* 0x000ea80000300a00 */
[----:B------:R-:W-:Y:S01]  /*10d50*/  LDGSTS.E [R252+0x20000], desc[UR16][R250.64], !P6 ;  /* 0x20000000fafc7fae */ /* 0x000fe2000f121850 */
[----:B------:R-:W-:-:S05]  /*10d60*/  IMAD.WIDE R190, R2, 0x4, R190 ;  /* 0x0000000402be7825 */ /* 0x000fca00078e02be */
[----:B------:R1:W-:Y:S04]  /*10d70*/  STL.64 [R1+0x680], R190 ;  /* 0x000680be01007387 */ /* 0x0003e80000100a00 */
[----:B------:R-:W2:Y:S04]  /*10d80*/  LDL.LU.64 R208, [R1+0x4e8] ;  /* 0x0004e80001d07983 */ /* 0x000ea80000300a00 */
[----:B------:R-:W2:Y:S04]  /*10d90*/  LDL.LU.64 R204, [R1+0x4d0] ;  /* 0x0004d00001cc7983 */ /* 0x000ea80000300a00 */
[----:B------:R-:W-:Y:S01]  /*10da0*/  LDGSTS.E [R252+0x24000], desc[UR16][R190.64], !P6 ;  /* 0x24000000befc7fae */ /* 0x000fe2000f121850 */
[----:B------:R-:W-:-:S04]  /*10db0*/  IMAD.WIDE R184, R2, 0x4, R184 ;  /* 0x0000000402b87825 */ /* 0x000fc800078e02b8 */
[C---:B----4-:R-:W-:Y:S01]  /*10dc0*/  IMAD.WIDE R14, R2.reuse, 0x4, R196 ;  /* 0x00000004020e7825 */ /* 0x050fe200078e02c4 */
[----:B------:R4:W-:Y:S04]  /*10dd0*/  STL.64 [R1+0x688], R184 ;  /* 0x000688b801007387 */ /* 0x0009e80000100a00 */
[----:B------:R4:W-:Y:S04]  /*10de0*/  STL.64 [R1+0x690], R14 ;  /* 0x0006900e01007387 */ /* 0x0009e80000100a00 */
[----:B------:R-:W4:Y:S04]  /*10df0*/  LDL.LU.64 R200, [R1+0x4c0] ;  /* 0x0004c00001c87983 */ /* 0x000f280000300a00 */
[----:B------:R-:W4:Y:S04]  /*10e00*/  LDL.LU.64 R196, [R1+0x4b0] ;  /* 0x0004b00001c47983 */ /* 0x000f280000300a00 */
[----:B-1----:R-:W4:Y:S01]  /*10e10*/  LDL.LU.64 R190, [R1+0x498] ;  /* 0x0004980001be7983 */ /* 0x002f220000300a00 */
[----:B---3--:R-:W-:-:S03]  /*10e20*/  IMAD.WIDE R210, R2, 0x4, R210 ;  /* 0x0000000402d27825 */ /* 0x008fc600078e02d2 */
[----:B------:R4:W-:Y:S04]  /*10e30*/  LDGSTS.E [R252+0x20004], desc[UR16][R184.64], !P1 ;  /* 0x20004000b8fc7fae */ /* 0x0009e8000c921850 */
[----:B------:R-:W-:Y:S04]  /*10e40*/  STL.64 [R1+0x698], R210 ;  /* 0x000698d201007387 */ /* 0x000fe80000100a00 */
[----:B------:R1:W-:Y:S04]  /*10e50*/  LDGSTS.E [R252+0x24004], desc[UR16][R14.64], !P1 ;  /* 0x240040000efc7fae */ /* 0x0003e8000c921850 */
[----:B------:R-:W-:Y:S01]  /*10e60*/  LDGSTS.E [R252+0x20008], desc[UR16][R210.64], !P2 ;  /* 0x20008000d2fc7fae */ /* 0x000fe2000d121850 */
[C---:B--2---:R-:W-:Y:S01]  /*10e70*/  IMAD.WIDE R186, R2.reuse, 0x4, R186 ;  /* 0x0000000402ba7825 */ /* 0x044fe200078e02ba */
[----:B----4-:R-:W2:Y:S03]  /*10e80*/  LDC R184, c[0x0][0x230] ;  /* 0x00008c00ffb87b82 */ /* 0x010ea60000000800 */
[C---:B------:R-:W-:Y:S01]  /*10e90*/  IMAD.WIDE R206, R2.reuse, 0x4, R206 ;  /* 0x0000000402ce7825 */ /* 0x040fe200078e02ce */
[----:B------:R-:W-:Y:S03]  /*10ea0*/  STL.64 [R1+0x6a8], R186 ;  /* 0x0006a8ba01007387 */ /* 0x000fe60000100a00 */
[C---:B------:R-:W-:Y:S01]  /*10eb0*/  IMAD.WIDE R202, R2.reuse, 0x4, R202 ;  /* 0x0000000402ca7825 */ /* 0x040fe200078e02ca */
[----:B------:R-:W-:Y:S01]  /*10ec0*/  STL.64 [R1+0x978], R206 ;  /* 0x000978ce01007387 */ /* 0x000fe20000100a00 */
[----:B-1----:R-:W1:Y:S02]  /*10ed0*/  LDC R15, c[0x0][0x230] ;  /* 0x00008c00ff0f7b82 */ /* 0x002e640000000800 */
[C---:B------:R-:W-:Y:S01]  /*10ee0*/  IMAD.WIDE R198, R2.reuse, 0x4, R198 ;  /* 0x0000000402c67825 */ /* 0x040fe200078e02c6 */
[----:B------:R-:W-:Y:S03]  /*10ef0*/  STL.64 [R1+0xa20], R202 ;  /* 0x000a20ca01007387 */ /* 0x000fe60000100a00 */
[C---:B------:R-:W-:Y:S01]  /*10f00*/  IMAD.WIDE R194, R2.reuse, 0x4, R194 ;  /* 0x0000000402c27825 */ /* 0x040fe200078e02c2 */
[----:B------:R-:W-:Y:S01]  /*10f10*/  STL.64 [R1+0xa90], R198 ;  /* 0x000a90c601007387 */ /* 0x000fe20000100a00 */
[----:B------:R-:W3:Y:S02]  /*10f20*/  LDC R14, c[0x0][0x230] ;  /* 0x00008c00ff0e7b82 */ /* 0x000ee40000000800 */
[----:B------:R-:W-:-:S06]  /*10f30*/  IMAD.WIDE R192, R2, 0x4, R192 ;  /* 0x0000000402c07825 */ /* 0x000fcc00078e02c0 */
[----:B------:R-:W4:Y:S01]  /*10f40*/  LDC R185, c[0x0][0x230] ;  /* 0x00008c00ffb97b82 */ /* 0x000f220000000800 */
[----:B------:R1:W-:Y:S04]  /*10f50*/  STL.64 [R1+0x6a0], R192 ;  /* 0x0006a0c001007387 */ /* 0x0003e80000100a00 */
[----:B------:R-:W-:Y:S04]  /*10f60*/  STL.64 [R1+0xad8], R194 ;  /* 0x000ad8c201007387 */ /* 0x000fe80000100a00 */
[----:B------:R-:W-:Y:S04]  /*10f70*/  LDGSTS.E [R252+0x24008], desc[UR16][R192.64], !P2 ;  /* 0x24008000c0fc7fae */ /* 0x000fe8000d121850 */
[----:B------:R-:W-:Y:S01]  /*10f80*/  LDGSTS.E [R252+0x2000c], desc[UR16][R186.64], !P3 ;  /* 0x2000c000bafc7fae */ /* 0x000fe2000d921850 */
[----:B------:R-:W-:-:S04]  /*10f90*/  IMAD.WIDE R208, R2, 0x4, R208 ;  /* 0x0000000402d07825 */ /* 0x000fc800078e02d0 */
[C---:B------:R-:W-:Y:S01]  /*10fa0*/  IMAD.WIDE R204, R2.reuse, 0x4, R204 ;  /* 0x0000000402cc7825 */ /* 0x040fe200078e02cc */
[----:B------:R-:W-:Y:S04]  /*10fb0*/  STL.64 [R1+0x6b0], R208 ;  /* 0x0006b0d001007387 */ /* 0x000fe80000100a00 */
[----:B------:R3:W-:Y:S04]  /*10fc0*/  STL.64 [R1+0x840], R204 ;  /* 0x000840cc01007387 */ /* 0x0007e80000100a00 */
[----:B------:R-:W-:Y:S04]  /*10fd0*/  LDGSTS.E [R252+0x2400c], desc[UR16][R208.64], !P3 ;  /* 0x2400c000d0fc7fae */ /* 0x000fe8000d921850 */
[----:B------:R-:W-:Y:S04]  /*10fe0*/  LDGSTS.E [R252+0x28000], desc[UR16][R206.64], !P4 ;  /* 0x28000000cefc7fae */ /* 0x000fe8000e121850 */
[----:B------:R-:W-:Y:S04]  /*10ff0*/  LDGSTS.E [R252+0x2c000], desc[UR16][R204.64], !P4 ;  /* 0x2c000000ccfc7fae */ /* 0x000fe8000e121850 */
[----:B------:R-:W-:Y:S01]  /*11000*/  LDGSTS.E [R252+0x28004], desc[UR16][R202.64], !P5 ;  /* 0x28004000cafc7fae */ /* 0x000fe2000e921850 */
[----:B------:R-:W-:-:S04]  /*11010*/  IMAD.WIDE R200, R2, 0x4, R200 ;  /* 0x0000000402c87825 */ /* 0x000fc800078e02c8 */
[C---:B------:R-:W-:Y:S01]  /*11020*/  IMAD.WIDE R196, R2.reuse, 0x4, R196 ;  /* 0x0000000402c47825 */ /* 0x040fe200078e02c4 */
[----:B------:R2:W-:Y:S03]  /*11030*/  STL.64 [R1+0x930], R200 ;  /* 0x000930c801007387 */ /* 0x0005e60000100a00 */
[----:B------:R-:W-:Y:S01]  /*11040*/  IMAD.WIDE R190, R2, 0x4, R190 ;  /* 0x0000000402be7825 */ /* 0x000fe200078e02be */
[----:B------:R-:W-:Y:S04]  /*11050*/  STL.64 [R1+0x9f8], R196 ;  /* 0x0009f8c401007387 */ /* 0x000fe80000100a00 */
[----:B-1----:R-:W4:Y:S04]  /*11060*/  LDL.LU.64 R192, [R1+0x490] ;  /* 0x0004900001c07983 */ /* 0x002f280000300a00 */
[----:B------:R1:W-:Y:S04]  /*11070*/  STL.64 [R1+0xa78], R190 ;  /* 0x000a78be01007387 */ /* 0x0003e80000100a00 */
[----:B------:R-:W4:Y:S04]  /*11080*/  LDL.LU.64 R186, [R1+0x488] ;  /* 0x0004880001ba7983 */ /* 0x000f280000300a00 */
[----:B---3--:R-:W3:Y:S04]  /*11090*/  LDL.LU.64 R204, [R1+0x480] ;  /* 0x0004800001cc7983 */ /* 0x008ee80000300a00 */
[----:B------:R-:W-:Y:S04]  /*110a0*/  LDGSTS.E [R252+0x2c004], desc[UR16][R200.64], !P5 ;  /* 0x2c004000c8fc7fae */ /* 0x000fe8000e921850 */
[----:B--2---:R-:W2:Y:S01]  /*110b0*/  LDL.LU.64 R200, [R1+0x478] ;  /* 0x0004780001c87983 */ /* 0x004ea20000300a00 */
[----:B------:R-:W-:-:S02]  /*110c0*/  ISETP.GE.U32.AND P6, PT, R7, 0x7fffff16, PT ;  /* 0x7fffff160700780c */ /* 0x000fc40003fc6070 */
[----:B------:R-:W-:Y:S01]  /*110d0*/  ISETP.GE.U32.AND P1, PT, R6, 0x7fffff15, PT ;  /* 0x7fffff150600780c */ /* 0x000fe20003f26070 */
[----:B------:R-:W1:Y:S01]  /*110e0*/  LDC R7, c[0x0][0x230] ;  /* 0x00008c00ff077b82 */ /* 0x000e620000000800 */
[----:B------:R-:W-:Y:S01]  /*110f0*/  VIADD R189, R189, 0xffffff73 ;  /* 0xffffff73bdbd7836 */ /* 0x000fe20000000000 */
[----:B------:R-:W2:Y:S06]  /*11100*/  LDL.LU.64 R210, [R1+0x470] ;  /* 0x0004700001d27983 */ /* 0x000eac0000300a00 */
[----:B------:R-:W4:Y:S01]  /*11110*/  LDC R6, c[0x0][0x230] ;  /* 0x00008c00ff067b82 */ /* 0x000f220000000800 */
[----:B------:R-:W-:Y:S01]  /*11120*/  VIADD R184, R184, 0xffffff71 ;  /* 0xffffff71b8b87836 */ /* 0x000fe20000000000 */
[----:B------:R-:W-:Y:S01]  /*11130*/  LDGSTS.E [R252+0x28008], desc[UR16][R198.64], !P6 ;  /* 0x28008000c6fc7fae */ /* 0x000fe2000f121850 */
[----:B------:R-:W-:-:S03]  /*11140*/  VIADD R15, R15, 0xffffff70 ;  /* 0xffffff700f0f7836 */ /* 0x000fc60000000000 */
[----:B------:R-:W-:Y:S01]  /*11150*/  LDGSTS.E [R252+0x2c008], desc[UR16][R196.64], !P6 ;  /* 0x2c008000c4fc7fae */ /* 0x000fe2000f121850 */
[----:B------:R-:W-:Y:S01]  /*11160*/  ISETP.GE.U32.AND P6, PT, R189, 0x7fffff34, PT ;  /* 0x7fffff34bd00780c */ /* 0x000fe20003fc6070 */
[----:B------:R-:W-:Y:S01]  /*11170*/  VIADD R14, R14, 0xffffff53 ;  /* 0xffffff530e0e7836 */ /* 0x000fe20000000000 */
[----:B------:R-:W-:Y:S01]  /*11180*/  ISETP.GE.U32.AND P2, PT, R184, 0x7fffff32, PT ;  /* 0x7fffff32b800780c */ /* 0x000fe20003f46070 */
[----:B------:R-:W-:Y:S01]  /*11190*/  LDGSTS.E [R252+0x2800c], desc[UR16][R194.64], !P1 ;  /* 0x2800c000c2fc7fae */ /* 0x000fe2000c921850 */
[----:B------:R-:W-:Y:S01]  /*111a0*/  IADD3 R188, R188, -0x8e, RZ ;  /* 0xffffff72bcbc7810 */ /* 0x000fe20007ffe0ff */
[----:B------:R-:W2:Y:S02]  /*111b0*/  LDC R189, c[0x0][0x230] ;  /* 0x00008c00ffbd7b82 */ /* 0x000ea40000000800 */
[----:B------:R4:W-:Y:S01]  /*111c0*/  LDGSTS.E [R252+0x2c00c], desc[UR16][R190.64], !P1 ;  /* 0x2c00c000befc7fae */ /* 0x0009e2000c921850 */
[----:B------:R-:W-:Y:S02]  /*111d0*/  ISETP.GE.U32.AND P3, PT, R15, 0x7fffff31, PT ;  /* 0x7fffff310f00780c */ /* 0x000fe40003f66070 */
[----:B------:R-:W-:-:S02]  /*111e0*/  ISETP.GE.U32.AND P4, PT, R14, 0x7fffff14, PT ;  /* 0x7fffff140e00780c */ /* 0x000fc40003f86070 */
[----:B------:R-:W-:Y:S01]  /*111f0*/  ISETP.GE.U32.AND P1, PT, R188, 0x7fffff33, PT ;  /* 0x7fffff33bc00780c */ /* 0x000fe20003f26070 */
[----:B-1----:R-:W-:Y:S01]  /*11200*/  VIADD R188, R7, 0xffffff51 ;  /* 0xffffff5107bc7836 */ /* 0x002fe20000000000 */
[----:B----4-:R-:W-:Y:S01]  /*11210*/  IADD3 R252, R185, -0xae, RZ ;  /* 0xffffff52b9fc7810 */ /* 0x010fe20007ffe0ff */
[----:B------:R-:W1:Y:S01]  /*11220*/  LDC R191, c[0x0][0x230] ;  /* 0x00008c00ffbf7b82 */ /* 0x000e620000000800 */
[----:B------:R-:W4:Y:S04]  /*11230*/  LDL.LU.64 R184, [R1+0x2a0] ;  /* 0x0002a00001b87983 */ /* 0x000f280000300a00 */
[----:B------:R-:W4:Y:S01]  /*11240*/  LDL.LU.64 R206, [R1+0x288] ;  /* 0x0002880001ce7983 */ /* 0x000f220000300a00 */
[----:B------:R-:W-:Y:S02]  /*11250*/  ISETP.GE.U32.AND P5, PT, R252, 0x7fffff13, PT ;  /* 0x7fffff13fc00780c */ /* 0x000fe40003fa6070 */
[----:B------:R-:W1:Y:S01]  /*11260*/  LDC R190, c[0x0][0x230] ;  /* 0x00008c00ffbe7b82 */ /* 0x000e620000000800 */
[----:B------:R-:W4:Y:S01]  /*11270*/  LDL.LU.64 R202, [R1+0x278] ;  /* 0x0002780001ca7983 */ /* 0x000f220000300a00 */
[----:B------:R-:W-:-:S03]  /*11280*/  VIADD R252, R6, 0xffffff50 ;  /* 0xffffff5006fc7836 */ /* 0x000fc60000000000 */
[----:B------:R-:W4:Y:S04]  /*11290*/  LDL.LU.64 R194, [R1+0x268] ;  /* 0x0002680001c27983 */ /* 0x000f280000300a00 */
[----:B------:R-:W4:Y:S01]  /*112a0*/  LDL.LU.64 R196, [R1+0x248] ;  /* 0x0002480001c47983 */ /* 0x000f220000300a00 */
[----:B------:R-:W-:-:S05]  /*112b0*/  IMAD.WIDE R198, R2, 0x4, R192 ;  /* 0x0000000402c67825 */ /* 0x000fca00078e02c0 */
[----:B------:R1:W-:Y:S01]  /*112c0*/  STL.64 [R1+0x6b8], R198 ;  /* 0x0006b8c601007387 */ /* 0x0003e20000100a00 */
[----:B------:R-:W-:-:S03]  /*112d0*/  IMAD.WIDE R192, R2, 0x4, R186 ;  /* 0x0000000402c07825 */ /* 0x000fc600078e02ba */
[----:B------:R-:W-:Y:S01]  /*112e0*/  LDGSTS.E [R249+0x20000], desc[UR16][R198.64], !P6 ;  /* 0x20000000c6f97fae */ /* 0x000fe2000f121850 */
[----:B---3--:R-:W-:-:S03]  /*112f0*/  IMAD.WIDE R14, R2, 0x4, R204 ;  /* 0x00000004020e7825 */ /* 0x008fc600078e02cc */
[----:B------:R-:W3:Y:S04]  /*11300*/  LDL.LU.64 R186, [R1+0x4a0] ;  /* 0x0004a00001ba7983 */ /* 0x000ee80000300a00 */
[----:B------:R1:W-:Y:S04]  /*11310*/  STL.64 [R1+0x6c0], R192 ;  /* 0x0006c0c001007387 */ /* 0x0003e80000100a00 */
[----:B------:R-:W3:Y:S04]  /*11320*/  LDL.LU.64 R208, [R1+0x468] ;  /* 0x0004680001d07983 */ /* 0x000ee80000300a00 */
[----:B------:R4:W-:Y:S01]  /*11330*/  STL.64 [R1+0x6c8], R14 ;  /* 0x0006c80e01007387 */ /* 0x0009e20000100a00 */
[----:B--2---:R-:W-:-:S03]  /*11340*/  IMAD.WIDE R6, R2, 0x4, R200 ;  /* 0x0000000402067825 */ /* 0x004fc600078e02c8 */
[----:B------:R-:W2:Y:S04]  /*11350*/  LDL.LU.64 R204, [R1+0x290] ;  /* 0x0002900001cc7983 */ /* 0x000ea80000300a00 */
[----:B------:R3:W-:Y:S04]  /*11360*/  STL.64 [R1+0x6d0], R6 ;  /* 0x0006d00601007387 */ /* 0x0007e80000100a00 */
[----:B-1----:R-:W2:Y:S04]  /*11370*/  LDL.LU.64 R198, [R1+0x280] ;  /* 0x0002800001c67983 */ /* 0x002ea80000300a00 */
[----:B------:R-:W2:Y:S04]  /*11380*/  LDL.LU.64 R200, [R1+0x270] ;  /* 0x0002700001c87983 */ /* 0x000ea80000300a00 */
[----:B------:R-:W-:Y:S04]  /*11390*/  LDGSTS.E [R249+0x24000], desc[UR16][R192.64], !P6 ;  /* 0x24000000c0f97fae */ /* 0x000fe8000f121850 */
[----:B------:R-:W2:Y:S01]  /*113a0*/  LDL.LU.64 R192, [R1+0x260] ;  /* 0x0002600001c07983 */ /* 0x000ea20000300a00 */
[----:B------:R-:W-:Y:S01]  /*113b0*/  IMAD.WIDE R210, R2, 0x4, R210 ;  /* 0x0000000402d27825 */ /* 0x000fe200078e02d2 */
[----:B------:R-:W-:-:S02]  /*113c0*/  ISETP.GE.U32.AND P6, PT, R188, 0x7fffff12, PT ;  /* 0x7fffff12bc00780c */ /* 0x000fc40003fc6070 */
[----:B------:R1:W-:Y:S01]  /*113d0*/  LDGSTS.E [R249+0x20004], desc[UR16][R14.64], !P1 ;  /* 0x200040000ef97fae */ /* 0x0003e2000c921850 */
[----:B------:R-:W2:Y:S01]  /*113e0*/  LDC R188, c[0x0][0x230] ;  /* 0x00008c00ffbc7b82 */ /* 0x000ea20000000800 */
[C---:B----4-:R-:W-:Y:S02]  /*113f0*/  IMAD.WIDE R184, R2.reuse, 0x4, R184 ;  /* 0x0000000402b87825 */ /* 0x050fe400078e02b8 */
[----:B------:R4:W-:Y:S02]  /*11400*/  STL.64 [R1+0x6d8], R210 ;  /* 0x0006d8d201007387 */ /* 0x0009e40000100a00 */
[C---:B------:R-:W-:Y:S02]  /*11410*/  IMAD.WIDE R206, R2.reuse, 0x4, R206 ;  /* 0x0000000402ce7825 */ /* 0x040fe400078e02ce */
[----:B------:R-:W-:Y:S01]  /*11420*/  STL.64 [R1+0x6e8], R184 ;  /* 0x0006e8b801007387 */ /* 0x000fe20000100a00 */
[----:B-1----:R-:W1:Y:S01]  /*11430*/  LDC R15, c[0x0][0x230] ;  /* 0x00008c00ff0f7b82 */ /* 0x002e620000000800 */
[----:B------:R-:W-:-:S02]  /*11440*/  IMAD.WIDE R202, R2, 0x4, R202 ;  /* 0x0000000402ca7825 */ /* 0x000fc400078e02ca */
[----:B------:R-:W-:Y:S02]  /*11450*/  STL.64 [R1+0x918], R206 ;  /* 0x000918ce01007387 */ /* 0x000fe40000100a00 */
[C---:B------:R-:W-:Y:S02]  /*11460*/  IMAD.WIDE R194, R2.reuse, 0x4, R194 ;  /* 0x0000000402c27825 */ /* 0x040fe400078e02c2 */
[----:B------:R-:W-:Y:S01]  /*11470*/  STL.64 [R1+0x9f0], R202 ;  /* 0x0009f0ca01007387 */ /* 0x000fe20000100a00 */
[----:B------:R-:W1:Y:S01]  /*11480*/  LDC R14, c[0x0][0x230] ;  /* 0x00008c00ff0e7b82 */ /* 0x000e620000000800 */
[C---:B------:R-:W-:Y:S02]  /*11490*/  IMAD.WIDE R196, R2.reuse, 0x4, R196 ;  /* 0x0000000402c47825 */ /* 0x040fe400078e02c4 */
[----:B------:R-:W-:Y:S04]  /*114a0*/  STL.64 [R1+0xa70], R194 ;  /* 0x000a70c201007387 */ /* 0x000fe80000100a00 */
[----:B------:R4:W-:Y:S04]  /*114b0*/  LDGSTS.E [R249+0x24004], desc[UR16][R6.64], !P1 ;  /* 0x2400400006f97fae */ /* 0x0009e8000c921850 */
[----:B------:R1:W-:Y:S01]  /*114c0*/  LDGSTS.E [R249+0x20008], desc[UR16][R210.64], !P2 ;  /* 0x20008000d2f97fae */ /* 0x0003e2000d121850 */
[C---:B---3--:R-:W-:Y:S01]  /*114d0*/  IMAD.WIDE R186, R2.reuse, 0x4, R186 ;  /* 0x0000000402ba7825 */ /* 0x048fe200078e02ba */
[----:B----4-:R-:W3:Y:S04]  /*114e0*/  LDC R7, c[0x0][0x230] ;  /* 0x00008c00ff077b82 */ /* 0x010ee80000000800 */
[----:B------:R4:W-:Y:S01]  /*114f0*/  STL.64 [R1+0x6e0], R186 ;  /* 0x0006e0ba01007387 */ /* 0x0009e20000100a00 */
[----:B------:R-:W-:-:S03]  /*11500*/  IMAD.WIDE R208, R2, 0x4, R208 ;  /* 0x0000000402d07825 */ /* 0x000fc600078e02d0 */
[----:B------:R-:W-:Y:S01]  /*11510*/  STL.64 [R1+0xac8], R196 ;  /* 0x000ac8c401007387 */ /* 0x000fe20000100a00 */
[----:B------:R-:W3:Y:S01]  /*11520*/  LDC R6, c[0x0][0x230] ;  /* 0x00008c00ff067b82 */ /* 0x000ee20000000800 */
[C---:B--2---:R-:W-:Y:S02]  /*11530*/  IMAD.WIDE R204, R2.reuse, 0x4, R204 ;  /* 0x0000000402cc7825 */ /* 0x044fe400078e02cc */
[----:B------:R-:W-:Y:S02]  /*11540*/  STL.64 [R1+0x6f0], R208 ;  /* 0x0006f0d001007387 */ /* 0x000fe40000100a00 */
[C---:B------:R-:W-:Y:S02]  /*11550*/  IMAD.WIDE R198, R2.reuse, 0x4, R198 ;  /* 0x0000000402c67825 */ /* 0x040fe400078e02c6 */
[----:B------:R-:W-:Y:S02]  /*11560*/  STL.64 [R1+0x820], R204 ;  /* 0x000820cc01007387 */ /* 0x000fe40000100a00 */
[----:B------:R-:W-:-:S02]  /*11570*/  IMAD.WIDE R200, R2, 0x4, R200 ;  /* 0x0000000402c87825 */ /* 0x000fc400078e02c8 */
[----:B------:R-:W-:Y:S02]  /*11580*/  LDGSTS.E [R249+0x24008], desc[UR16][R186.64], !P2 ;  /* 0x24008000baf97fae */ /* 0x000fe4000d121850 */
[----:B------:R-:W-:Y:S02]  /*11590*/  IMAD.WIDE R192, R2, 0x4, R192 ;  /* 0x0000000402c07825 */ /* 0x000fe400078e02c0 */
[----:B------:R2:W-:Y:S01]  /*115a0*/  STL.64 [R1+0x8d0], R198 ;  /* 0x0008d0c601007387 */ /* 0x0005e20000100a00 */
[----:B------:R-:W-:Y:S01]  /*115b0*/  ISETP.GE.U32.AND P1, PT, R252, 0x7fffff11, PT ;  /* 0x7fffff11fc00780c */ /* 0x000fe20003f26070 */
[----:B-1----:R-:W1:Y:S02]  /*115c0*/  LDC R211, c[0x0][0x230] ;  /* 0x00008c00ffd37b82 */ /* 0x002e640000000800 */
[----:B------:R-:W-:Y:S04]  /*115d0*/  LDGSTS.E [R249+0x2000c], desc[UR16][R184.64], !P3 ;  /* 0x2000c000b8f97fae */ /* 0x000fe8000d921850 */
[----:B------:R3:W-:Y:S01]  /*115e0*/  STL.64 [R1+0x9b8], R200 ;  /* 0x0009b8c801007387 */ /* 0x0007e20000100a00 */
[----:B------:R-:W-:Y:S01]  /*115f0*/  VIADD R190, R190, 0xffffff6f ;  /* 0xffffff6fbebe7836 */ /* 0x000fe20000000000 */
[----:B------:R-:W1:Y:S02]  /*11600*/  LDC R210, c[0x0][0x230] ;  /* 0x00008c00ffd27b82 */ /* 0x000e640000000800 */
[----:B------:R-:W-:Y:S04]  /*11610*/  LDGSTS.E [R249+0x2400c], desc[UR16][R208.64], !P3 ;  /* 0x2400c000d0f97fae */ /* 0x000fe8000d921850 */
[----:B----4-:R-:W4:Y:S04]  /*11620*/  LDL.LU.64 R186, [R1+0x258] ;  /* 0x0002580001ba7983 */ /* 0x010f280000300a00 */
[----:B------:R-:W-:Y:S04]  /*11630*/  LDGSTS.E [R249+0x28000], desc[UR16][R206.64], !P4 ;  /* 0x28000000cef97fae */ /* 0x000fe8000e121850 */
[----:B------:R3:W-:Y:S04]  /*11640*/  STL.64 [R1+0xa48], R192 ;  /* 0x000a48c001007387 */ /* 0x0007e80000100a00 */
[----:B------:R-:W-:Y:S04]  /*11650*/  LDGSTS.E [R249+0x2c000], desc[UR16][R204.64], !P4 ;  /* 0x2c000000ccf97fae */ /* 0x000fe8000e121850 */
[----:B------:R-:W4:Y:S04]  /*11660*/  LDL.LU.64 R184, [R1+0x250] ;  /* 0x0002500001b87983 */ /* 0x000f280000300a00 */
[----:B------:R-:W-:Y:S04]  /*11670*/  LDGSTS.E [R249+0x28004], desc[UR16][R202.64], !P5 ;  /* 0x28004000caf97fae */ /* 0x000fe8000e921850 */
[----:B------:R-:W-:Y:S04]  /*11680*/  LDGSTS.E [R249+0x2c004], desc[UR16][R198.64], !P5 ;  /* 0x2c004000c6f97fae */ /* 0x000fe8000e921850 */
[----:B------:R-:W-:Y:S01]  /*11690*/  LDGSTS.E [R249+0x28008], desc[UR16][R194.64], !P6 ;  /* 0x28008000c2f97fae */ /* 0x000fe2000f121850 */
[----:B------:R-:W-:-:S03]  /*116a0*/  IADD3 R252, R191, -0x92, RZ ;  /* 0xffffff6ebffc7810 */ /* 0x000fc60007ffe0ff */
[----:B------:R-:W-:Y:S04]  /*116b0*/  LDGSTS.E [R249+0x2c008], desc[UR16][R200.64], !P6 ;  /* 0x2c008000c8f97fae */ /* 0x000fe8000f121850 */
[----:B--2---:R-:W2:Y:S04]  /*116c0*/  LDL.LU.64 R198, [R1+0x240] ;  /* 0x0002400001c67983 */ /* 0x004ea80000300a00 */
[----:B------:R-:W2:Y:S01]  /*116d0*/  LDL.LU.64 R194, [R1+0x238] ;  /* 0x0002380001c27983 */ /* 0x000ea20000300a00 */
[----:B------:R-:W-:-:S03]  /*116e0*/  VIADD R15, R15, 0xffffff6d ;  /* 0xffffff6d0f0f7836 */ /* 0x000fc60000000000 */
[----:B------:R-:W-:Y:S01]  /*116f0*/  LDGSTS.E [R249+0x2800c], desc[UR16][R196.64], !P1 ;  /* 0x2800c000c4f97fae */ /* 0x000fe2000c921850 */
[----:B------:R-:W-:-:S03]  /*11700*/  VIADD R14, R14, 0xffffff6c ;  /* 0xffffff6c0e0e7836 */ /* 0x000fc60000000000 */
[----:B------:R3:W-:Y:S01]  /*11710*/  LDGSTS.E [R249+0x2c00c], desc[UR16][R192.64], !P1 ;  /* 0x2c00c000c0f97fae */ /* 0x0007e2000c921850 */
[----:B------:R-:W-:Y:S01]  /*11720*/  ISETP.GE.U32.AND P1, PT, R252, 0x7fffff2f, PT ;  /* 0x7fffff2ffc00780c */ /* 0x000fe20003f26070 */
[----:B------:R-:W-:Y:S02]  /*11730*/  VIADD R252, R189, 0xffffff4f ;  /* 0xffffff4fbdfc7836 */ /* 0x000fe40000000000 */
[----:B------:R-:W2:Y:S01]  /*11740*/  LDL.LU.64 R208, [R1+0x230] ;  /* 0x0002300001d07983 */ /* 0x000ea20000300a00 */
[----:B------:R-:W-:Y:S02]  /*11750*/  ISETP.GE.U32.AND P6, PT, R190, 0x7fffff30, PT ;  /* 0x7fffff30be00780c */ /* 0x000fe40003fc6070 */
[----:B------:R-:W-:Y:S02]  /*11760*/  ISETP.GE.U32.AND P2, PT, R15, 0x7fffff2e, PT ;  /* 0x7fffff2e0f00780c */ /* 0x000fe40003f46070 */
[----:B---3--:R-:W-:Y:S02]  /*11770*/  IADD3 R249, R188, -0xb2, RZ ;  /* 0xffffff4ebcf97810 */ /* 0x008fe40007ffe0ff */
[----:B------:R-:W3:Y:S01]  /*11780*/  LDL.LU.64 R188, [R1+0x220] ;  /* 0x0002200001bc7983 */ /* 0x000ee20000300a00 */
[----:B------:R-:W-:-:S03]  /*11790*/  ISETP.GE.U32.AND P3, PT, R14, 0x7fffff2d, PT ;  /* 0x7fffff2d0e00780c */ /* 0x000fc60003f66070 */
[----:B------:R-:W3:Y:S01]  /*117a0*/  LDL.LU.64 R204, [R1+0x210] ;  /* 0x0002100001cc7983 */ /* 0x000ee20000300a00 */
[----:B------:R-:W-:-:S03]  /*117b0*/  ISETP.GE.U32.AND P4, PT, R252, 0x7fffff10, PT ;  /* 0x7fffff10fc00780c */ /* 0x000fc60003f86070 */
[----:B------:R-:W3:Y:S01]  /*117c0*/  LDL.LU.64 R200, [R1+0x200] ;  /* 0x0002000001c87983 */ /* 0x000ee20000300a00 */
[----:B------:R-:W-:Y:S01]  /*117d0*/  ISETP.GE.U32.AND P5, PT, R249, 0x7fffff0f, PT ;  /* 0x7fffff0ff900780c */ /* 0x000fe20003fa6070 */
[----:B------:R-:W-:Y:S02]  /*117e0*/  VIADD R252, R7, 0xffffff4d ;  /* 0xffffff4d07fc7836 */ /* 0x000fe40000000000 */
[----:B------:R-:W3:Y:S01]  /*117f0*/  LDL.LU.64 R196, [R1+0x1f0] ;  /* 0x0001f00001c47983 */ /* 0x000ee20000300a00 */
[----:B------:R-:W-:-:S03]  /*11800*/  VIADD R249, R6, 0xffffff4c ;  /* 0xffffff4c06f97836 */ /* 0x000fc60000000000 */
[----:B------:R-:W3:Y:S01]  /*11810*/  LDL.LU.64 R192, [R1+0x1e0] ;  /* 0x0001e00001c07983 */ /* 0x000ee20000300a00 */
[----:B----4-:R-:W-:-:S05]  /*11820*/  IMAD.WIDE R186, R2, 0x4, R186 ;  /* 0x0000000402ba7825 */ /* 0x010fca00078e02ba */
[----:B------:R-:W-:Y:S04]  /*11830*/  STL.64 [R1+0x6f8], R186 ;  /* 0x0006f8ba01007387 */ /* 0x000fe80000100a00 */
[----:B------:R-:W4:Y:S04]  /*11840*/  LDL.LU.64 R190, [R1+0x228] ;  /* 0x0002280001be7983 */ /* 0x000f280000300a00 */
[----:B------:R-:W-:Y:S01]  /*11850*/  LDGSTS.E [R248+0x20000], desc[UR16][R186.64], !P6 ;  /* 0x20000000baf87fae */ /* 0x000fe2000f121850 */
[----:B------:R-:W-:-:S05]  /*11860*/  IMAD.WIDE R184, R2, 0x4, R184 ;  /* 0x0000000402b87825 */ /* 0x000fca00078e02b8 */
[----:B------:R1:W-:Y:S04]  /*11870*/  STL.64 [R1+0x788], R184 ;  /* 0x000788b801007387 */ /* 0x0003e80000100a00 */
[----:B------:R-:W4:Y:S04]  /*11880*/  LDL.LU.64 R206, [R1+0x218] ;  /* 0x0002180001ce7983 */ /* 0x000f280000300a00 */
[----:B------:R1:W-:Y:S01]  /*11890*/  LDGSTS.E [R248+0x24000], desc[UR16][R184.64], !P6 ;  /* 0x24000000b8f87fae */ /* 0x0003e2000f121850 */
[----:B--2---:R-:W-:-:S04]  /*118a0*/  IMAD.WIDE R14, R2, 0x4, R198 ;  /* 0x00000004020e7825 */ /* 0x004fc800078e02c6 */
[C---:B------:R-:W-:Y:S01]  /*118b0*/  IMAD.WIDE R6, R2.reuse, 0x4, R194 ;  /* 0x0000000402067825 */ /* 0x040fe200078e02c2 */
[----:B------:R2:W-:Y:S01]  /*118c0*/  STL.64 [R1+0x7a8], R14 ;  /* 0x0007a80e01007387 */ /* 0x0005e20000100a00 */
[----:B-1----:R-:W1:Y:S03]  /*118d0*/  LDC R185, c[0x0][0x230] ;  /* 0x00008c00ffb97b82 */ /* 0x002e660000000800 */
[----:B------:R-:W4:Y:S04]  /*118e0*/  LDL.LU.64 R202, [R1+0x208] ;  /* 0x0002080001ca7983 */ /* 0x000f280000300a00 */
[----:B------:R4:W-:Y:S01]  /*118f0*/  STL.64 [R1+0x7c0], R6 ;  /* 0x0007c00601007387 */ /* 0x0009e20000100a00 */
[----:B------:R-:W1:Y:S03]  /*11900*/  LDC R184, c[0x0][0x230] ;  /* 0x00008c00ffb87b82 */ /* 0x000e660000000800 */
[----:B------:R-:W4:Y:S04]  /*11910*/  LDL.LU.64 R198, [R1+0x1f8] ;  /* 0x0001f80001c67983 */ /* 0x000f280000300a00 */
[----:B------:R-:W4:Y:S04]  /*11920*/  LDL.LU.64 R194, [R1+0x1e8] ;  /* 0x0001e80001c27983 */ /* 0x000f280000300a00 */
[----:B------:R-:W4:Y:S01]  /*11930*/  LDL.LU.64 R186, [R1+0x1d8] ;  /* 0x0001d80001ba7983 */ /* 0x000f220000300a00 */
[----:B------:R-:W-:-:S03]  /*11940*/  IMAD.WIDE R208, R2, 0x4, R208 ;  /* 0x0000000402d07825 */ /* 0x000fc600078e02d0 */
[----:B------:R2:W-:Y:S01]  /*11950*/  LDGSTS.E [R248+0x20004], desc[UR16][R14.64], !P1 ;  /* 0x200040000ef87fae */ /* 0x0005e2000c921850 */
[----:B---3--:R-:W-:-:S04]  /*11960*/  IMAD.WIDE R188, R2, 0x4, R188 ;  /* 0x0000000402bc7825 */ /* 0x008fc800078e02bc */
[C---:B------:R-:W-:Y:S01]  /*11970*/  IMAD.WIDE R204, R2.reuse, 0x4, R204 ;  /* 0x0000000402cc7825 */ /* 0x040fe200078e02cc */
[----:B------:R-:W-:Y:S03]  /*11980*/  STL.64 [R1+0x7d0], R208 ;  /* 0x0007d0d001007387 */ /* 0x000fe60000100a00 */
[C---:B------:R-:W-:Y:S01]  /*11990*/  IMAD.WIDE R200, R2.reuse, 0x4, R200 ;  /* 0x0000000402c87825 */ /* 0x040fe200078e02c8 */
[----:B------:R-:W-:Y:S01]  /*119a0*/  STL.64 [R1+0x7e8], R188 ;  /* 0x0007e8bc01007387 */ /* 0x000fe20000100a00 */
[----:B--2---:R-:W2:Y:S02]  /*119b0*/  LDC R14, c[0x0][0x230] ;  /* 0x00008c00ff0e7b82 */ /* 0x004ea40000000800 */
[C---:B------:R-:W-:Y:S01]  /*119c0*/  IMAD.WIDE R196, R2.reuse, 0x4, R196 ;  /* 0x0000000402c47825 */ /* 0x040fe200078e02c4 */
[----:B------:R-:W-:Y:S03]  /*119d0*/  STL.64 [R1+0x8b0], R204 ;  /* 0x0008b0cc01007387 */ /* 0x000fe60000100a00 */
[C---:B------:R-:W-:Y:S01]  /*119e0*/  IMAD.WIDE R192, R2.reuse, 0x4, R192 ;  /* 0x0000000402c07825 */ /* 0x040fe200078e02c0 */
[----:B------:R-:W-:Y:S01]  /*119f0*/  STL.64 [R1+0x9b0], R200 ;  /* 0x0009b0c801007387 */ /* 0x000fe20000100a00 */
[----:B------:R-:W3:Y:S03]  /*11a00*/  LDC R15, c[0x0][0x230] ;  /* 0x00008c00ff0f7b82 */ /* 0x000ee60000000800 */
[----:B------:R-:W-:Y:S04]  /*11a10*/  STL.64 [R1+0xa40], R196 ;  /* 0x000a40c401007387 */ /* 0x000fe80000100a00 */
[----:B------:R1:W-:Y:S04]  /*11a20*/  LDGSTS.E [R248+0x24004], desc[UR16][R6.64], !P1 ;  /* 0x2400400006f87fae */ /* 0x0003e8000c921850 */
[----:B------:R-:W-:Y:S01]  /*11a30*/  LDGSTS.E [R248+0x20008], desc[UR16][R208.64], !P2 ;  /* 0x20008000d0f87fae */ /* 0x000fe2000d121850 */
[----:B----4-:R-:W-:-:S04]  /*11a40*/  IMAD.WIDE R190, R2, 0x4, R190 ;  /* 0x0000000402be7825 */ /* 0x010fc800078e02be */
[----:B------:R-:W-:Y:S01]  /*11a50*/  IMAD.WIDE R206, R2, 0x4, R206 ;  /* 0x0000000402ce7825 */ /* 0x000fe200078e02ce */
[----:B------:R4:W-:Y:S01]  /*11a60*/  STL.64 [R1+0x760], R190 ;  /* 0x000760be01007387 */ /* 0x0009e20000100a00 */
[----:B------:R-:W-:Y:S01]  /*11a70*/  ISETP.GE.U32.AND P6, PT, R252, 0x7fffff0e, PT ;  /* 0x7fffff0efc00780c */ /* 0x000fe20003fc6070 */
[----:B-1----:R-:W1:Y:S02]  /*11a80*/  LDC R7, c[0x0][0x230] ;  /* 0x00008c00ff077b82 */ /* 0x002e640000000800 */
[----:B------:R-:W-:Y:S04]  /*11a90*/  STL.64 [R1+0xaa8], R192 ;  /* 0x000aa8c001007387 */ /* 0x000fe80000100a00 */
[----:B------:R-:W-:Y:S02]  /*11aa0*/  STL.64 [R1+0x7b8], R206 ;  /* 0x0007b8ce01007387 */ /* 0x000fe40000100a00 */
[----:B------:R-:W1:Y:S02]  /*11ab0*/  LDC R6, c[0x0][0x230] ;  /* 0x00008c00ff067b82 */ /* 0x000e640000000800 */
[----:B------:R-:W-:Y:S04]  /*11ac0*/  LDGSTS.E [R248+0x24008], desc[UR16][R190.64], !P2 ;  /* 0x24008000bef87fae */ /* 0x000fe8000d121850 */
[----:B------:R-:W-:Y:S01]  /*11ad0*/  LDGSTS.E [R248+0x2000c], desc[UR16][R188.64], !P3 ;  /* 0x2000c000bcf87fae */ /* 0x000fe2000d921850 */
[----:B------:R-:W-:-:S03]  /*11ae0*/  IMAD.WIDE R202, R2, 0x4, R202 ;  /* 0x0000000402ca7825 */ /* 0x000fc600078e02ca */
[----:B------:R-:W-:Y:S01]  /*11af0*/  LDGSTS.E [R248+0x2400c], desc[UR16][R206.64], !P3 ;  /* 0x2400c000cef87fae */ /* 0x000fe2000d921850 */
[----:B------:R-:W-:-:S03]  /*11b00*/  IMAD.WIDE R198, R2, 0x4, R198 ;  /* 0x0000000402c67825 */ /* 0x000fc600078e02c6 */
[----:B------:R2:W-:Y:S01]  /*11b10*/  STL.64 [R1+0x800], R202 ;  /* 0x000800ca01007387 */ /* 0x0005e20000100a00 */
[----:B------:R-:W-:-:S03]  /*11b20*/  IMAD.WIDE R194, R2, 0x4, R194 ;  /* 0x0000000402c27825 */ /* 0x000fc600078e02c2 */
[----:B------:R3:W-:Y:S01]  /*11b30*/  STL.64 [R1+0x868], R198 ;  /* 0x000868c601007387 */ /* 0x0007e20000100a00 */
[----:B------:R-:W-:-:S03]  /*11b40*/  IMAD.WIDE R186, R2, 0x4, R186 ;  /* 0x0000000402ba7825 */ /* 0x000fc600078e02ba */
[----:B------:R-:W-:Y:S04]  /*11b50*/  STL.64 [R1+0x970], R194 ;  /* 0x000970c201007387 */ /* 0x000fe80000100a00 */
[----:B----4-:R-:W4:Y:S04]  /*11b60*/  LDL.LU.64 R190, [R1+0x1d0] ;  /* 0x0001d00001be7983 */ /* 0x010f280000300a00 */
[----:B------:R1:W-:Y:S04]  /*11b70*/  STL.64 [R1+0xa18], R186 ;  /* 0x000a18ba01007387 */ /* 0x0003e80000100a00 */
[----:B------:R-:W4:Y:S04]  /*11b80*/  LDL.LU.64 R188, [R1+0x1c8] ;  /* 0x0001c80001bc7983 */ /* 0x000f280000300a00 */
[----:B------:R-:W-:Y:S04]  /*11b90*/  LDGSTS.E [R248+0x28000], desc[UR16][R204.64], !P4 ;  /* 0x28000000ccf87fae */ /* 0x000fe8000e121850 */
[----:B------:R-:W-:Y:S04]  /*11ba0*/  LDGSTS.E [R248+0x2c000], desc[UR16][R202.64], !P4 ;  /* 0x2c000000caf87fae */ /* 0x000fe8000e121850 */
[----:B------:R-:W-:Y:S04]  /*11bb0*/  LDGSTS.E [R248+0x28004], desc[UR16][R200.64], !P5 ;  /* 0x28004000c8f87fae */ /* 0x000fe8000e921850 */
[----:B------:R-:W-:Y:S04]  /*11bc0*/  LDGSTS.E [R248+0x2c004], desc[UR16][R198.64], !P5 ;  /* 0x2c004000c6f87fae */ /* 0x000fe8000e921850 */
[----:B--2---:R-:W2:Y:S01]  /*11bd0*/  LDL.LU.64 R202, [R1+0x1c0] ;  /* 0x0001c00001ca7983 */ /* 0x004ea20000300a00 */
[----:B------:R-:W-:Y:S01]  /*11be0*/  ISETP.GE.U32.AND P1, PT, R249, 0x7fffff0d, PT ;  /* 0x7fffff0df900780c */ /* 0x000fe20003f26070 */
[----:B------:R-:W-:-:S02]  /*11bf0*/  VIADD R252, R211, 0xffffff6b ;  /* 0xffffff6bd3fc7836 */ /* 0x000fc40000000000 */
[----:B------:R-:W-:Y:S04]  /*11c00*/  LDGSTS.E [R248+0x28008], desc[UR16][R196.64], !P6 ;  /* 0x28008000c4f87fae */ /* 0x000fe8000f121850 */
[----:B---3--:R-:W3:Y:S01]  /*11c10*/  LDL.LU.64 R198, [R1+0x1b8] ;  /* 0x0001b80001c67983 */ /* 0x008ee20000300a00 */
[----:B------:R-:W-:Y:S01]  /*11c20*/  IADD3 R249, R210, -0x96, RZ ;  /* 0xffffff6ad2f97810 */ /* 0x000fe20007ffe0ff */
[----:B------:R-:W-:Y:S01]  /*11c30*/  VIADD R14, R14, 0xffffff69 ;  /* 0xffffff690e0e7836 */ /* 0x000fe20000000000 */
[----:B------:R-:W3:Y:S01]  /*11c40*/  LDC R210, c[0x0][0x230] ;  /* 0x00008c00ffd27b82 */ /* 0x000ee20000000800 */
[----:B------:R-:W-:Y:S01]  /*11c50*/  LDGSTS.E [R248+0x2c008], desc[UR16][R194.64], !P6 ;  /* 0x2c008000c2f87fae */ /* 0x000fe2000f121850 */
[----:B------:R-:W-:-:S03]  /*11c60*/  ISETP.GE.U32.AND P6, PT, R252, 0x7fffff2c, PT ;  /* 0x7fffff2cfc00780c */ /* 0x000fc60003fc6070 */
[----:B------:R-:W-:Y:S01]  /*11c70*/  LDGSTS.E [R248+0x2800c], desc[UR16][R192.64], !P1 ;  /* 0x2800c000c0f87fae */ /* 0x000fe2000c921850 */
[----:B------:R-:W-:-:S03]  /*11c80*/  VIADD R252, R185, 0xffffff68 ;  /* 0xffffff68b9fc7836 */ /* 0x000fc60000000000 */
[----:B------:R1:W-:Y:S01]  /*11c90*/  LDGSTS.E [R248+0x2c00c], desc[UR16][R186.64], !P1 ;  /* 0x2c00c000baf87fae */ /* 0x0003e2000c921850 */
[----:B------:R-:W-:Y:S01]  /*11ca0*/  ISETP.GE.U32.AND P1, PT, R249, 0x7fffff2b, PT ;  /* 0x7fffff2bf900780c */ /* 0x000fe20003f26070 */
[----:B------:R-:W-:Y:S02]  /*11cb0*/  VIADD R249, R184, 0xffffff4b ;  /* 0xffffff4bb8f97836 */ /* 0x000fe40000000000 */
[----:B------:R-:W3:Y:S01]  /*11cc0*/  LDL.LU.64 R208, [R1+0x1b0] ;  /* 0x0001b00001d07983 */ /* 0x000ee20000300a00 */
[----:B------:R-:W-:-:S03]  /*11cd0*/  ISETP.GE.U32.AND P2, PT, R14, 0x7fffff2a, PT ;  /* 0x7fffff2a0e00780c */ /* 0x000fc60003f46070 */
[----:B------:R-:W3:Y:S01]  /*11ce0*/  LDL.LU.64 R184, [R1+0x1a0] ;  /* 0x0001a00001b87983 */ /* 0x000ee20000300a00 */
[----:B-1----:R-:W-:-:S03]  /*11cf0*/  IADD3 R248, R15, -0xb6, RZ ;  /* 0xffffff4a0ff87810 */ /* 0x002fc60007ffe0ff */
[----:B------:R-:W3:Y:S01]  /*11d00*/  LDL.LU.64 R204, [R1+0x190] ;  /* 0x0001900001cc7983 */ /* 0x000ee20000300a00 */
[----:B------:R-:W-:Y:S01]  /*11d10*/  ISETP.GE.U32.AND P4, PT, R249, 0x7fffff0c, PT ;  /* 0x7fffff0cf900780c */ /* 0x000fe20003f86070 */
[----:B------:R-:W1:Y:S02]  /*11d20*/  LDC R187, c[0x0][0x230] ;  /* 0x00008c00ffbb7b82 */ /* 0x000e640000000800 */
[----:B------:R-:W3:Y:S01]  /*11d30*/  LDL.LU.64 R194, [R1+0x180] ;  /* 0x0001800001c27983 */ /* 0x000ee20000300a00 */
[----:B------:R-:W-:Y:S01]  /*11d40*/  ISETP.GE.U32.AND P5, PT, R248, 0x7fffff0b, PT ;  /* 0x7fffff0bf800780c */ /* 0x000fe20003fa6070 */
[----:B------:R-:W-:Y:S02]  /*11d50*/  VIADD R249, R7, 0xffffff49 ;  /* 0xffffff4907f97836 */ /* 0x000fe40000000000 */
[----:B------:R-:W3:Y:S01]  /*11d60*/  LDL.LU.64 R200, [R1+0x170] ;  /* 0x0001700001c87983 */ /* 0x000ee20000300a00 */
[----:B------:R-:W-:Y:S02]  /*11d70*/  VIADD R248, R6, 0xffffff48 ;  /* 0xffffff4806f87836 */ /* 0x000fe40000000000 */
[C---:B----4-:R-:W-:Y:S01]  /*11d80*/  IMAD.WIDE R190, R2.reuse, 0x4, R190 ;  /* 0x0000000402be7825 */ /* 0x050fe200078e02be */
[----:B------:R-:W4:Y:S03]  /*11d90*/  LDL.LU.64 R196, [R1+0x160] ;  /* 0x0001600001c47983 */ /* 0x000f260000300a00 */
[----:B------:R-:W-:Y:S01]  /*11da0*/  IMAD.WIDE R188, R2, 0x4, R188 ;  /* 0x0000000402bc7825 */ /* 0x000fe200078e02bc */
[----:B------:R1:W-:Y:S01]  /*11db0*/  STL.64 [R1+0x738], R190 ;  /* 0x000738be01007387 */ /* 0x0003e20000100a00 */
[----:B------:R-:W-:Y:S01]  /*11dc0*/  ISETP.GE.U32.AND P3, PT, R252, 0x7fffff29, PT ;  /* 0x7fffff29fc00780c */ /* 0x000fe20003f66070 */
[----:B------:R-:W4:Y:S02]  /*11dd0*/  LDC R186, c[0x0][0x230] ;  /* 0x00008c00ffba7b82 */ /* 0x000f240000000800 */
[----:B------:R-:W4:Y:S04]  /*11de0*/  LDL.LU.64 R192, [R1+0x1a8] ;  /* 0x0001a80001c07983 */ /* 0x000f280000300a00 */
[----:B------:R1:W-:Y:S02]  /*11df0*/  STL.64 [R1+0x758], R188 ;  /* 0x000758bc01007387 */ /* 0x0003e40000100a00 */
[----:B------:R-:W4:Y:S02]  /*11e00*/  LDC R252, c[0x0][0x230] ;  /* 0x00008c00fffc7b82 */ /* 0x000f240000000800 */
[----:B------:R-:W4:Y:S04]  /*11e10*/  LDL.LU.64 R206, [R1+0x198] ;  /* 0x0001980001ce7983 */ /* 0x000f280000300a00 */
[----:B------:R-:W-:Y:S01]  /*11e20*/  LDGSTS.E [R247+0x20000], desc[UR16][R190.64], !P6 ;  /* 0x20000000bef77fae */ /* 0x000fe2000f121850 */
[----:B--2---:R-:W-:-:S03]  /*11e30*/  IMAD.WIDE R14, R2, 0x4, R202 ;  /* 0x00000004020e7825 */ /* 0x004fc600078e02ca */
[----:B------:R-:W-:Y:S04]  /*11e40*/  LDGSTS.E [R247+0x24000], desc[UR16][R188.64], !P6 ;  /* 0x24000000bcf77fae */ /* 0x000fe8000f121850 */
[----:B------:R2:W-:Y:S01]  /*11e50*/  STL.64 [R1+0x780], R14 ;  /* 0x0007800e01007387 */ /* 0x0005e20000100a00 */
[----:B---3--:R-:W-:-:S03]  /*11e60*/  IMAD.WIDE R6, R2, 0x4, R198 ;  /* 0x0000000402067825 */ /* 0x008fc600078e02c6 */
[----:B------:R-:W3:Y:S04]  /*11e70*/  LDL.LU.64 R202, [R1+0x188] ;  /* 0x0001880001ca7983 */ /* 0x000ee80000300a00 */
[----:B------:R4:W-:Y:S04]  /*11e80*/  STL.64 [R1+0x7a0], R6 ;  /* 0x0007a00601007387 */ /* 0x0009e80000100a00 */
[----:B-1----:R-:W3:Y:S04]  /*11e90*/  LDL.LU.64 R190, [R1+0x178] ;  /* 0x0001780001be7983 */ /* 0x002ee80000300a00 */
[----:B------:R-:W3:Y:S04]  /*11ea0*/  LDL.LU.64 R198, [R1+0x168] ;  /* 0x0001680001c67983 */ /* 0x000ee80000300a00 */
[----:B------:R-:W3:Y:S01]  /*11eb0*/  LDL.LU.64 R188, [R1+0x158] ;  /* 0x0001580001bc7983 */ /* 0x000ee20000300a00 */
[----:B------:R-:W-:-:S03]  /*11ec0*/  IMAD.WIDE R208, R2, 0x4, R208 ;  /* 0x0000000402d07825 */ /* 0x000fc600078e02d0 */
[----:B------:R2:W-:Y:S01]  /*11ed0*/  LDGSTS.E [R247+0x20004], desc[UR16][R14.64], !P1 ;  /* 0x200040000ef77fae */ /* 0x0005e2000c921850 */
[----:B------:R-:W-:-:S04]  /*11ee0*/  IMAD.WIDE R184, R2, 0x4, R184 ;  /* 0x0000000402b87825 */ /* 0x000fc800078e02b8 */
[C---:B------:R-:W-:Y:S01]  /*11ef0*/  IMAD.WIDE R204, R2.reuse, 0x4, R204 ;  /* 0x0000000402cc7825 */ /* 0x040fe200078e02cc */
[----:B------:R-:W-:Y:S03]  /*11f00*/  STL.64 [R1+0x7b0], R208 ;  /* 0x0007b0d001007387 */ /* 0x000fe60000100a00 */
[C---:B------:R-:W-:Y:S01]  /*11f10*/  IMAD.WIDE R194, R2.reuse, 0x4, R194 ;  /* 0x0000000402c27825 */ /* 0x040fe200078e02c2 */
[----:B------:R-:W-:Y:S01]  /*11f20*/  STL.64 [R1+0x7e0], R184 ;  /* 0x0007e0b801007387 */ /* 0x000fe20000100a00 */
[----:B--2---:R-:W1:Y:S02]  /*11f30*/  LDC R15, c[0x0][0x230] ;  /* 0x00008c00ff0f7b82 */ /* 0x004e640000000800 */
[C---:B------:R-:W-:Y:S01]  /*11f40*/  IMAD.WIDE R200, R2.reuse, 0x4, R200 ;  /* 0x0000000402c87825 */ /* 0x040fe200078e02c8 */
[----:B------:R-:W-:Y:S04]  /*11f50*/  STL.64 [R1+0x850], R204 ;  /* 0x000850cc01007387 */ /* 0x000fe80000100a00 */
[----:B------:R-:W-:Y:S01]  /*11f60*/  STL.64 [R1+0x958], R194 ;  /* 0x000958c201007387 */ /* 0x000fe20000100a00 */
[----:B------:R-:W2:Y:S03]  /*11f70*/  LDC R14, c[0x0][0x230] ;  /* 0x00008c00ff0e7b82 */ /* 0x000ea60000000800 */
[----:B------:R-:W-:Y:S04]  /*11f80*/  STL.64 [R1+0xa10], R200 ;  /* 0x000a10c801007387 */ /* 0x000fe80000100a00 */
[----:B------:R1:W-:Y:S04]  /*11f90*/  LDGSTS.E [R247+0x24004], desc[UR16][R6.64], !P1 ;  /* 0x2400400006f77fae */ /* 0x0003e8000c921850 */
[----:B------:R-:W-:Y:S01]  /*11fa0*/  LDGSTS.E [R247+0x20008], desc[UR16][R208.64], !P2 ;  /* 0x20008000d0f77fae */ /* 0x000fe2000d121850 */
[----:B----4-:R-:W-:-:S04]  /*11fb0*/  IMAD.WIDE R196, R2, 0x4, R196 ;  /* 0x0000000402c47825 */ /* 0x010fc800078e02c4 */
[----:B------:R-:W-:-:S04]  /*11fc0*/  IMAD.WIDE R192, R2, 0x4, R192 ;  /* 0x0000000402c07825 */ /* 0x000fc800078e02c0 */
[C---:B------:R-:W-:Y:S01]  /*11fd0*/  IMAD.WIDE R206, R2.reuse, 0x4, R206 ;  /* 0x0000000402ce7825 */ /* 0x040fe200078e02ce */
[----:B------:R4:W-:Y:S01]  /*11fe0*/  STL.64 [R1+0x730], R192 ;  /* 0x000730c001007387 */ /* 0x0009e20000100a00 */
[----:B------:R-:W-:Y:S01]  /*11ff0*/  ISETP.GE.U32.AND P6, PT, R249, 0x7fffff0a, PT ;  /* 0x7fffff0af900780c */ /* 0x000fe20003fc6070 */
[----:B-1----:R-:W1:Y:S02]  /*12000*/  LDC R7, c[0x0][0x230] ;  /* 0x00008c00ff077b82 */ /* 0x002e640000000800 */
[----:B------:R-:W-:Y:S04]  /*12010*/  STL.64 [R1+0xa88], R196 ;  /* 0x000a88c401007387 */ /* 0x000fe80000100a00 */
[----:B------:R-:W-:Y:S02]  /*12020*/  STL.64 [R1+0x798], R206 ;  /* 0x000798ce01007387 */ /* 0x000fe40000100a00 */
[----:B------:R-:W1:Y:S02]  /*12030*/  LDC R6, c[0x0][0x230] ;  /* 0x00008c00ff067b82 */ /* 0x000e640000000800 */
[----:B------:R-:W-:Y:S01]  /*12040*/  LDGSTS.E [R247+0x24008], desc[UR16][R192.64], !P2 ;  /* 0x24008000c0f77fae */ /* 0x000fe2000d121850 */
[----:B---3--:R-:W-:-:S03]  /*12050*/  IMAD.WIDE R202, R2, 0x4, R202 ;  /* 0x0000000402ca7825 */ /* 0x008fc600078e02ca */
[----:B------:R-:W-:Y:S01]  /*12060*/  LDGSTS.E [R247+0x2000c], desc[UR16][R184.64], !P3 ;  /* 0x2000c000b8f77fae */ /* 0x000fe2000d921850 */
[----:B------:R-:W-:-:S03]  /*12070*/  IMAD.WIDE R190, R2, 0x4, R190 ;  /* 0x0000000402be7825 */ /* 0x000fc600078e02be */
[----:B------:R-:W-:Y:S01]  /*12080*/  STL.64 [R1+0x7f8], R202 ;  /* 0x0007f8ca01007387 */ /* 0x000fe20000100a00 */
[----:B------:R-:W-:-:S03]  /*12090*/  IMAD.WIDE R198, R2, 0x4, R198 ;  /* 0x0000000402c67825 */ /* 0x000fc600078e02c6 */
[----:B------:R3:W-:Y:S01]  /*120a0*/  STL.64 [R1+0x838], R190 ;  /* 0x000838be01007387 */ /* 0x0007e20000100a00 */
[----:B------:R-:W-:-:S03]  /*120b0*/  IMAD.WIDE R188, R2, 0x4, R188 ;  /* 0x0000000402bc7825 */ /* 0x000fc600078e02bc */
[----:B------:R2:W-:Y:S04]  /*120c0*/  STL.64 [R1+0x910], R198 ;  /* 0x000910c601007387 */ /* 0x0005e80000100a00 */
[----:B----4-:R-:W4:Y:S04]  /*120d0*/  LDL.LU.64 R192, [R1+0x150] ;  /* 0x0001500001c07983 */ /* 0x010f280000300a00 */
[----:B------:R1:W-:Y:S04]  /*120e0*/  STL.64 [R1+0x9e0], R188 ;  /* 0x0009e0bc01007387 */ /* 0x0003e80000100a00 */
[----:B------:R-:W-:Y:S04]  /*120f0*/  LDGSTS.E [R247+0x2400c], desc[UR16][R206.64], !P3 ;  /* 0x2400c000cef77fae */ /* 0x000fe8000d921850 */
[----:B------:R-:W4:Y:S04]  /*12100*/  LDL.LU.64 R184, [R1+0x148] ;  /* 0x0001480001b87983 */ /* 0x000f280000300a00 */
[----:B------:R-:W-:Y:S04]  /*12110*/  LDGSTS.E [R247+0x28000], desc[UR16][R204.64], !P4 ;  /* 0x28000000ccf77fae */ /* 0x000fe8000e121850 */
[----:B------:R-:W-:Y:S04]  /*12120*/  LDGSTS.E [R247+0x2c000], desc[UR16][R202.64], !P4 ;  /* 0x2c000000caf77fae */ /* 0x000fe8000e121850 */
[----:B------:R-:W-:Y:S04]  /*12130*/  LDGSTS.E [R247+0x28004], desc[UR16][R194.64], !P5 ;  /* 0x28004000c2f77fae */ /* 0x000fe8000e921850 */
[----:B------:R-:W-:Y:S01]  /*12140*/  LDGSTS.E [R247+0x2c004], desc[UR16][R190.64], !P5 ;  /* 0x2c004000bef77fae */ /* 0x000fe2000e921850 */
[----:B------:R-:W-:-:S03]  /*12150*/  ISETP.GE.U32.AND P1, PT, R248, 0x7fffff09, PT ;  /* 0x7fffff09f800780c */ /* 0x000fc60003f26070 */
[----:B------:R-:W4:Y:S04]  /*12160*/  LDL.LU.64 R194, [R1+0x140] ;  /* 0x0001400001c27983 */ /* 0x000f280000300a00 */
[----:B---3--:R-:W3:Y:S01]  /*12170*/  LDL.LU.64 R190, [R1+0x138] ;  /* 0x0001380001be7983 */ /* 0x008ee20000300a00 */
[----:B------:R-:W-:Y:S01]  /*12180*/  VIADD R249, R210, 0xffffff67 ;  /* 0xffffff67d2f97836 */ /* 0x000fe20000000000 */
[----:B------:R-:W-:Y:S02]  /*12190*/  IADD3 R248, R187, -0x9a, RZ ;  /* 0xffffff66bbf87810 */ /* 0x000fe40007ffe0ff */
[----:B------:R2:W-:Y:S04]  /*121a0*/  LDGSTS.E [R247+0x28008], desc[UR16][R200.64], !P6 ;  /* 0x28008000c8f77fae */ /* 0x0005e8000f121850 */
[----:B------:R-:W-:Y:S01]  /*121b0*/  LDGSTS.E [R247+0x2c008], desc[UR16][R198.64], !P6 ;  /* 0x2c008000c6f77fae */ /* 0x000fe2000f121850 */
[----:B------:R-:W-:-:S03]  /*121c0*/  ISETP.GE.U32.AND P6, PT, R249, 0x7fffff28, PT ;  /* 0x7fffff28f900780c */ /* 0x000fc60003fc6070 */
[----:B------:R-:W-:Y:S01]  /*121d0*/  LDGSTS.E [R247+0x2800c], desc[UR16][R196.64], !P1 ;  /* 0x2800c000c4f77fae */ /* 0x000fe2000c921850 */
[----:B------:R-:W-:-:S03]  /*121e0*/  VIADD R249, R186, 0xffffff64 ;  /* 0xffffff64baf97836 */ /* 0x000fc60000000000 */
[----:B------:R1:W-:Y:S01]  /*121f0*/  LDGSTS.E [R247+0x2c00c], desc[UR16][R188.64], !P1 ;  /* 0x2c00c000bcf77fae */ /* 0x0003e2000c921850 */
[----:B------:R-:W-:Y:S01]  /*12200*/  ISETP.GE.U32.AND P1, PT, R248, 0x7fffff27, PT ;  /* 0x7fffff27f800780c */ /* 0x000fe20003f26070 */
[----:B------:R-:W-:Y:S02]  /*12210*/  VIADD R248, R15, 0xffffff47 ;  /* 0xffffff470ff87836 */ /* 0x000fe40000000000 */
[----:B------:R-:W-:Y:S01]  /*12220*/  VIADD R252, R252, 0xffffff65 ;  /* 0xffffff65fcfc7836 */ /* 0x000fe20000000000 */
[----:B------:R-:W3:Y:S01]  /*12230*/  LDL.LU.64 R210, [R1+0x130] ;  /* 0x0001300001d27983 */ /* 0x000ee20000300a00 */
[----:B------:R-:W-:Y:S01]  /*12240*/  ISETP.GE.U32.AND P3, PT, R249, 0x7fffff25, PT ;  /* 0x7fffff25f900780c */ /* 0x000fe20003f66070 */
[----:B--2---:R-:W2:Y:S02]  /*12250*/  LDC R201, c[0x0][0x230] ;  /* 0x00008c00ffc97b82 */ /* 0x004ea40000000800 */
[----:B------:R-:W2:Y:S01]  /*12260*/  LDL.LU.64 R186, [R1+0x120] ;  /* 0x0001200001ba7983 */ /* 0x000ea20000300a00 */
[----:B-1----:R-:W-:-:S03]  /*12270*/  IADD3 R247, R14, -0xba, RZ ;  /* 0xffffff460ef77810 */ /* 0x002fc60007ffe0ff */
[----:B------:R-:W2:Y:S01]  /*12280*/  LDL.LU.64 R198, [R1+0x110] ;  /* 0x0001100001c67983 */ /* 0x000ea20000300a00 */
[----:B------:R-:W-:Y:S01]  /*12290*/  ISETP.GE.U32.AND P4, PT, R248, 0x7fffff08, PT ;  /* 0x7fffff08f800780c */ /* 0x000fe20003f86070 */
[----:B------:R-:W1:Y:S01]  /*122a0*/  LDC R189, c[0x0][0x230] ;  /* 0x00008c00ffbd7b82 */ /* 0x000e620000000800 */
[----:B------:R-:W-:Y:S01]  /*122b0*/  ISETP.GE.U32.AND P2, PT, R252, 0x7fffff26, PT ;  /* 0x7fffff26fc00780c */ /* 0x000fe20003f46070 */
[----:B------:R-:W2:Y:S01]  /*122c0*/  LDL.LU.64 R206, [R1+0x100] ;  /* 0x0001000001ce7983 */ /* 0x000ea20000300a00 */
[----:B------:R-:W-:Y:S01]  /*122d0*/  ISETP.GE.U32.AND P5, PT, R247, 0x7fffff07, PT ;  /* 0x7fffff07f700780c */ /* 0x000fe20003fa6070 */
[----:B------:R-:W-:Y:S02]  /*122e0*/  VIADD R252, R7, 0xffffff45 ;  /* 0xffffff4507fc7836 */ /* 0x000fe40000000000 */
[----:B------:R-:W2:Y:S01]  /*122f0*/  LDL.LU.64 R202, [R1+0xf0] ;  /* 0x0000f00001ca7983 */ /* 0x000ea20000300a00 */
[----:B------:R-:W-:Y:S01]  /*12300*/  VIADD R247, R6, 0xffffff44 ;  /* 0xffffff4406f77836 */ /* 0x000fe20000000000 */
[----:B------:R-:W1:Y:S08]  /*12310*/  LDC R188, c[0x0][0x230] ;  /* 0x00008c00ffbc7b82 */ /* 0x000e700000000800 */
[----:B------:R-:W1:Y:S01]  /*12320*/  LDC R200, c[0x0][0x230] ;  /* 0x00008c00ffc87b82 */ /* 0x000e620000000800 */
[----:B----4-:R-:W-:-:S02]  /*12330*/  IMAD.WIDE R248, R2, 0x4, R192 ;  /* 0x0000000402f87825 */ /* 0x010fc400078e02c0 */
[----:B------:R-:W4:Y:S04]  /*12340*/  LDL.LU.64 R192, [R1+0xe0] ;  /* 0x0000e00001c07983 */ /* 0x000f280000300a00 */
[----:B------:R-:W4:Y:S04]  /*12350*/  LDL.LU.64 R208, [R1+0x128] ;  /* 0x0001280001d07983 */ /* 0x000f280000300a00 */
[----:B------:R-:W-:Y:S01]  /*12360*/  LDGSTS.E [R246+0x20000], desc[UR16][R248.64], !P6 ;  /* 0x20000000f8f67fae */ /* 0x000fe2000f121850 */
[----:B------:R-:W-:-:S05]  /*12370*/  IMAD.WIDE R184, R2, 0x4, R184 ;  /* 0x0000000402b87825 */ /* 0x000fca00078e02b8 */
[----:B------:R1:W-:Y:S04]  /*12380*/  STL.64 [R1+0x728], R184 ;  /* 0x000728b801007387 */ /* 0x0003e80000100a00 */
[----:B------:R-:W4:Y:S04]  /*12390*/  LDL.LU.64 R204, [R1+0x118] ;  /* 0x0001180001cc7983 */ /* 0x000f280000300a00 */
[----:B------:R-:W4:Y:S04]  /*123a0*/  LDL.LU.64 R196, [R1+0x108] ;  /* 0x0001080001c47983 */ /* 0x000f280000300a00 */
[----:B------:R-:W-:Y:S01]  /*123b0*/  LDGSTS.E [R246+0x24000], desc[UR16][R184.64], !P6 ;  /* 0x24000000b8f67fae */ /* 0x000fe2000f121850 */
[----:B------:R-:W-:-:S04]  /*123c0*/  IMAD.WIDE R14, R2, 0x4, R194 ;  /* 0x00000004020e7825 */ /* 0x000fc800078e02c2 */
[C---:B---3--:R-:W-:Y:S01]  /*123d0*/  IMAD.WIDE R6, R2.reuse, 0x4, R190 ;  /* 0x0000000402067825 */ /* 0x048fe200078e02be */
[----:B------:R3:W-:Y:S04]  /*123e0*/  STL.64 [R1+0x750], R14 ;  /* 0x0007500e01007387 */ /* 0x0007e80000100a00 */
[----:B------:R4:W-:Y:S04]  /*123f0*/  STL.64 [R1+0x778], R6 ;  /* 0x0007780601007387 */ /* 0x0009e80000100a00 */
[----:B------:R-:W4:Y:S04]  /*12400*/  LDL.LU.64 R194, [R1+0xf8] ;  /* 0x0000f80001c27983 */ /* 0x000f280000300a00 */
[----:B------:R-:W4:Y:S04]  /*12410*/  LDL.LU.64 R190, [R1+0xe8] ;  /* 0x0000e80001be7983 */ /* 0x000f280000300a00 */
[----:B-1----:R-:W4:Y:S01]  /*12420*/  LDL.LU.64 R184, [R1+0xd8] ;  /* 0x0000d80001b87983 */ /* 0x002f220000300a00 */
[----:B------:R-:W-:-:S03]  /*12430*/  IMAD.WIDE R214, R2, 0x4, R210 ;  /* 0x0000000402d67825 */ /* 0x000fc600078e02d2 */
[----:B------:R3:W-:Y:S01]  /*12440*/  LDGSTS.E [R246+0x20004], desc[UR16][R14.64], !P1 ;  /* 0x200040000ef67fae */ /* 0x0007e2000c921850 */
[----:B--2---:R-:W-:-:S03]  /*12450*/  IMAD.WIDE R186, R2, 0x4, R186 ;  /* 0x0000000402ba7825 */ /* 0x004fc600078e02ba */
[----:B------:R-:W-:Y:S01]  /*12460*/  STL.64 [R1+0x790], R214 ;  /* 0x000790d601007387 */ /* 0x000fe20000100a00 */
[----:B------:R-:W-:-:S03]  /*12470*/  IMAD.WIDE R198, R2, 0x4, R198 ;  /* 0x0000000402c67825 */ /* 0x000fc600078e02c6 */
[----:B------:R1:W-:Y:S01]  /*12480*/  STL.64 [R1+0x7d8], R186 ;  /* 0x0007d8ba01007387 */ /* 0x0003e20000100a00 */
[----:B------:R-:W-:-:S03]  /*12490*/  IMAD.WIDE R206, R2, 0x4, R206 ;  /* 0x0000000402ce7825 */ /* 0x000fc600078e02ce */
[----:B------:R2:W-:Y:S01]  /*124a0*/  STL.64 [R1+0x830], R198 ;  /* 0x000830c601007387 */ /* 0x0005e20000100a00 */
[----:B---3--:R-:W3:Y:S01]  /*124b0*/  LDC R14, c[0x0][0x230] ;  /* 0x00008c00ff0e7b82 */ /* 0x008ee20000000800 */
[C---:B------:R-:W-:Y:S02]  /*124c0*/  IMAD.WIDE R202, R2.reuse, 0x4, R202 ;  /* 0x0000000402ca7825 */ /* 0x040fe400078e02ca */
[----:B------:R-:W-:Y:S04]  /*124d0*/  STL.64 [R1+0x8f8], R206 ;  /* 0x0008f8ce01007387 */ /* 0x000fe80000100a00 */
[----:B------:R-:W-:Y:S01]  /*124e0*/  STL.64 [R1+0x9d8], R202 ;  /* 0x0009d8ca01007387 */ /* 0x000fe20000100a00 */
[----:B----4-:R-:W-:-:S03]  /*124f0*/  IMAD.WIDE R192, R2, 0x4, R192 ;  /* 0x0000000402c07825 */ /* 0x010fc600078e02c0 */
[----:B------:R4:W-:Y:S01]  /*12500*/  LDGSTS.E [R246+0x24004], desc[UR16][R6.64], !P1 ;  /* 0x2400400006f67fae */ /* 0x0009e2000c921850 */
[----:B------:R-:W-:-:S03]  /*12510*/  IMAD.WIDE R212, R2, 0x4, R208 ;  /* 0x0000000402d47825 */ /* 0x000fc600078e02d0 */
[----:B------:R-:W-:Y:S01]  /*12520*/  LDGSTS.E [R246+0x20008], desc[UR16][R214.64], !P2 ;  /* 0x20008000d6f67fae */ /* 0x000fe2000d121850 */
[----:B------:R-:W-:Y:S01]  /*12530*/  ISETP.GE.U32.AND P6, PT, R252, 0x7fffff06, PT ;  /* 0x7fffff06fc00780c */ /* 0x000fe20003fc6070 */
[----:B------:R-:W3:Y:S02]  /*12540*/  LDC R15, c[0x0][0x230] ;  /* 0x00008c00ff0f7b82 */ /* 0x000ee40000000800 */
[----:B------:R-:W-:Y:S04]  /*12550*/  STL.64 [R1+0x718], R212 ;  /* 0x000718d401007387 */ /* 0x000fe80000100a00 */
[----:B------:R-:W-:Y:S01]  /*12560*/  STL.64 [R1+0xa68], R192 ;  /* 0x000a68c001007387 */ /* 0x000fe20000100a00 */
[----:B------:R-:W-:-:S03]  /*12570*/  IMAD.WIDE R210, R2, 0x4, R204 ;  /* 0x0000000402d27825 */ /* 0x000fc600078e02cc */
[----:B------:R-:W-:Y:S01]  /*12580*/  LDGSTS.E [R246+0x24008], desc[UR16][R212.64], !P2 ;  /* 0x24008000d4f67fae */ /* 0x000fe2000d121850 */
[----:B----4-:R-:W4:Y:S01]  /*12590*/  LDC R6, c[0x0][0x230] ;  /* 0x00008c00ff067b82 */ /* 0x010f220000000800 */
[C---:B------:R-:W-:Y:S02]  /*125a0*/  IMAD.WIDE R208, R2.reuse, 0x4, R196 ;  /* 0x0000000402d07825 */ /* 0x040fe400078e02c4 */
[----:B------:R-:W-:Y:S04]  /*125b0*/  STL.64 [R1+0x770], R210 ;  /* 0x000770d201007387 */ /* 0x000fe80000100a00 */
[----:B------:R-:W-:Y:S01]  /*125c0*/  STL.64 [R1+0x7f0], R208 ;  /* 0x0007f0d001007387 */ /* 0x000fe20000100a00 */
[----:B------:R-:W-:-:S03]  /*125d0*/  IMAD.WIDE R184, R2, 0x4, R184 ;  /* 0x0000000402b87825 */ /* 0x000fc600078e02b8 */
[----:B------:R-:W-:Y:S01]  /*125e0*/  LDGSTS.E [R246+0x2000c], desc[UR16][R186.64], !P3 ;  /* 0x2000c000baf67fae */ /* 0x000fe2000d921850 */
[----:B------:R-:W4:Y:S01]  /*125f0*/  LDC R7, c[0x0][0x230] ;  /* 0x00008c00ff077b82 */ /* 0x000f220000000800 */
[C---:B------:R-:W-:Y:S02]  /*12600*/  IMAD.WIDE R204, R2.reuse, 0x4, R194 ;  /* 0x0000000402cc7825 */ /* 0x040fe400078e02c2 */
[----:B------:R-:W-:Y:S02]  /*12610*/  LDGSTS.E [R246+0x2400c], desc[UR16][R210.64], !P3 ;  /* 0x2400c000d2f67fae */ /* 0x000fe4000d921850 */
[----:B------:R-:W-:Y:S02]  /*12620*/  IMAD.WIDE R196, R2, 0x4, R190 ;  /* 0x0000000402c47825 */ /* 0x000fe400078e02be */
[----:B------:R-:W-:Y:S04]  /*12630*/  LDGSTS.E [R246+0x28000], desc[UR16][R198.64], !P4 ;  /* 0x28000000c6f67fae */ /* 0x000fe8000e121850 */
[----:B------:R-:W4:Y:S04]  /*12640*/  LDL.LU.64 R190, [R1+0xd0] ;  /* 0x0000d00001be7983 */ /* 0x000f280000300a00 */
[----:B------:R-:W-:Y:S04]  /*12650*/  STL.64 [R1+0x808], R204 ;  /* 0x000808cc01007387 */ /* 0x000fe80000100a00 */
[----:B------:R-:W4:Y:S04]  /*12660*/  LDL.LU.64 R194, [R1+0xc8] ;  /* 0x0000c80001c27983 */ /* 0x000f280000300a00 */
[----:B------:R-:W-:Y:S04]  /*12670*/  STL.64 [R1+0x890], R196 ;  /* 0x000890c401007387 */ /* 0x000fe80000100a00 */
[----:B------:R3:W-:Y:S04]  /*12680*/  STL.64 [R1+0x9a0], R184 ;  /* 0x0009a0b801007387 */ /* 0x0007e80000100a00 */
[----:B-1----:R-:W4:Y:S04]  /*12690*/  LDL.LU.64 R186, [R1+0xc0] ;  /* 0x0000c00001ba7983 */ /* 0x002f280000300a00 */
[----:B--2---:R-:W2:Y:S01]  /*126a0*/  LDL.LU.64 R198, [R1+0xb8] ;  /* 0x0000b80001c67983 */ /* 0x004ea20000300a00 */
[----:B------:R-:W-:Y:S01]  /*126b0*/  ISETP.GE.U32.AND P1, PT, R247, 0x7fffff05, PT ;  /* 0x7fffff05f700780c */ /* 0x000fe20003f26070 */
[----:B------:R-:W-:-:S02]  /*126c0*/  VIADD R252, R201, 0xffffff63 ;  /* 0xffffff63c9fc7836 */ /* 0x000fc40000000000 */
[----:B------:R-:W-:Y:S04]  /*126d0*/  LDGSTS.E [R246+0x2c000], desc[UR16][R208.64], !P4 ;  /* 0x2c000000d0f67fae */ /* 0x000fe8000e121850 */
[----:B------:R-:W-:Y:S04]  /*126e0*/  LDGSTS.E [R246+0x28004], desc[UR16][R206.64], !P5 ;  /* 0x28004000cef67fae */ /* 0x000fe8000e921850 */
[----:B------:R-:W-:Y:S04]  /*126f0*/  LDGSTS.E [R246+0x2c004], desc[UR16][R204.64], !P5 ;  /* 0x2c004000ccf67fae */ /* 0x000fe8000e921850 */
[----:B------:R-:W-:Y:S01]  /*12700*/  LDGSTS.E [R246+0x28008], desc[UR16][R202.64], !P6 ;  /* 0x28008000caf67fae */ /* 0x000fe2000f121850 */
[----:B------:R-:W-:-:S03]  /*12710*/  IADD3 R247, R189, -0x9e, RZ ;  /* 0xffffff62bdf77810 */ /* 0x000fc60007ffe0ff */
[----:B------:R-:W-:Y:S01]  /*12720*/  LDGSTS.E [R246+0x2c008], desc[UR16][R196.64], !P6 ;  /* 0x2c008000c4f67fae */ /* 0x000fe2000f121850 */
[----:B------:R-:W-:Y:S01]  /*12730*/  ISETP.GE.U32.AND P6, PT, R252, 0x7fffff24, PT ;  /* 0x7fffff24fc00780c */ /* 0x000fe20003fc6070 */
[----:B------:R-:W-:Y:S02]  /*12740*/  VIADD R252, R188, 0xffffff60 ;  /* 0xffffff60bcfc7836 */ /* 0x000fe40000000000 */
[----:B------:R-:W-:Y:S04]  /*12750*/  LDGSTS.E [R246+0x2800c], desc[UR16][R192.64], !P1 ;  /* 0x2800c000c0f67fae */ /* 0x000fe8000c921850 */
[----:B------:R1:W-:Y:S01]  /*12760*/  LDGSTS.E [R246+0x2c00c], desc[UR16][R184.64], !P1 ;  /* 0x2c00c000b8f67fae */ /* 0x0003e2000c921850 */
[----:B------:R-:W-:Y:S01]  /*12770*/  ISETP.GE.U32.AND P1, PT, R247, 0x7fffff23, PT ;  /* 0x7fffff23f700780c */ /* 0x000fe20003f26070 */
[----:B---3--:R-:W-:-:S02]  /*12780*/  VIADD R14, R14, 0xffffff61 ;  /* 0xffffff610e0e7836 */ /* 0x008fc40000000000 */
[----:B------:R-:W-:Y:S01]  /*12790*/  VIADD R247, R200, 0xffffff43 ;  /* 0xffffff43c8f77836 */ /* 0x000fe20000000000 */
[----:B------:R-:W3:Y:S04]  /*127a0*/  LDL.LU.64 R184, [R1+0xb0] ;  /* 0x0000b00001b87983 */ /* 0x000ee80000300a00 */
[----:B------:R-:W3:Y:S04]  /*127b0*/  LDL.LU.64 R188, [R1+0xa0] ;  /* 0x0000a00001bc7983 */ /* 0x000ee80000300a00 */
[----:B------:R-:W3:Y:S04]  /*127c0*/  LDL.LU.64 R192, [R1+0x90] ;  /* 0x0000900001c07983 */ /* 0x000ee80000300a00 */
[----:B------:R-:W3:Y:S01]  /*127d0*/  LDL.LU.64 R196, [R1+0x80] ;  /* 0x0000800001c47983 */ /* 0x000ee20000300a00 */
[----:B-1----:R-:W-:-:S03]  /*127e0*/  IADD3 R246, R15, -0xbe, RZ ;  /* 0xffffff420ff67810 */ /* 0x002fc60007ffe0ff */
[----:B------:R-:W3:Y:S01]  /*127f0*/  LDL.LU.64 R200, [R1+0x70] ;  /* 0x0000700001c87983 */ /* 0x000ee20000300a00 */
[----:B------:R-:W-:-:S03]  /*12800*/  ISETP.GE.U32.AND P2, PT, R14, 0x7fffff22, PT ;  /* 0x7fffff220e00780c */ /* 0x000fc60003f46070 */
[----:B------:R-:W3:Y:S01]  /*12810*/  LDL.LU.64 R204, [R1+0x60] ;  /* 0x0000600001cc7983 */ /* 0x000ee20000300a00 */
[----:B----4-:R-:W-:-:S04]  /*12820*/  IMAD.WIDE R190, R2, 0x4, R190 ;  /* 0x0000000402be7825 */ /* 0x010fc800078e02be */
[C---:B------:R-:W-:Y:S01]  /*12830*/  IMAD.WIDE R194, R2.reuse, 0x4, R194 ;  /* 0x0000000402c27825 */ /* 0x040fe200078e02c2 */
[----:B------:R1:W-:Y:S04]  /*12840*/  STL.64 [R1+0x708], R190 ;  /* 0x000708be01007387 */ /* 0x0003e80000100a00 */
[----:B------:R4:W-:Y:S04]  /*12850*/  STL.64 [R1+0x710], R194 ;  /* 0x000710c201007387 */ /* 0x0009e80000100a00 */
[----:B------:R3:W-:Y:S01]  /*12860*/  LDGSTS.E [R5+0x20000], desc[UR16][R190.64], !P6 ;  /* 0x20000000be057fae */ /* 0x0007e2000f121850 */
[----:B------:R-:W-:-:S03]  /*12870*/  IMAD.WIDE R202, R2, 0x4, R186 ;  /* 0x0000000402ca7825 */ /* 0x000fc600078e02ba */
[----:B------:R3:W-:Y:S01]  /*12880*/  LDGSTS.E [R5+0x24000], desc[UR16][R194.64], !P6 ;  /* 0x24000000c2057fae */ /* 0x0007e2000f121850 */
[----:B--2---:R-:W-:-:S03]  /*12890*/  IMAD.WIDE R14, R2, 0x4, R198 ;  /* 0x00000004020e7825 */ /* 0x004fc600078e02c6 */
[----:B------:R-:W2:Y:S04]  /*128a0*/  LDL.LU.64 R186, [R1+0xa8] ;  /* 0x0000a80001ba7983 */ /* 0x000ea80000300a00 */
[----:B------:R3:W-:Y:S04]  /*128b0*/  STL.64 [R1+0x720], R202 ;  /* 0x000720ca01007387 */ /* 0x0007e80000100a00 */
[----:B-1----:R-:W2:Y:S04]  /*128c0*/  LDL.LU.64 R190, [R1+0x98] ;  /* 0x0000980001be7983 */ /* 0x002ea80000300a00 */
[----:B------:R1:W-:Y:S04]  /*128d0*/  STL.64 [R1+0x748], R14 ;  /* 0x0007480e01007387 */ /* 0x0003e80000100a00 */
[----:B----4-:R-:W4:Y:S04]  /*128e0*/  LDL.LU.64 R194, [R1+0x88] ;  /* 0x0000880001c27983 */ /* 0x010f280000300a00 */
[----:B------:R-:W-:Y:S04]  /*128f0*/  STL [R1+0x400], RZ ;  /* 0x000400ff01007387 */ /* 0x000fe80000100800 */
[----:B------:R-:W4:Y:S04]  /*12900*/  LDL.LU.64 R198, [R1+0x78] ;  /* 0x0000780001c67983 */ /* 0x000f280000300a00 */
[----:B------:R1:W-:Y:S01]  /*12910*/  LDGSTS.E [R5+0x20004], desc[UR16][R202.64], !P1 ;  /* 0x20004000ca057fae */ /* 0x0003e2000c921850 */
[----:B---3--:R-:W-:-:S03]  /*12920*/  IMAD.WIDE R184, R2, 0x4, R184 ;  /* 0x0000000402b87825 */ /* 0x008fc600078e02b8 */
[----:B------:R-:W3:Y:S01]  /*12930*/  LDL.LU.64 R202, [R1+0x68] ;  /* 0x0000680001ca7983 */ /* 0x000ee20000300a00 */
[----:B------:R-:W-:-:S03]  /*12940*/  IMAD.WIDE R188, R2, 0x4, R188 ;  /* 0x0000000402bc7825 */ /* 0x000fc600078e02bc */
[----:B------:R-:W3:Y:S01]  /*12950*/  LDL.LU.64 R206, [R1+0x58] ;  /* 0x0000580001ce7983 */ /* 0x000ee20000300a00 */
[----:B------:R-:W-:-:S03]  /*12960*/  IMAD.WIDE R192, R2, 0x4, R192 ;  /* 0x0000000402c07825 */ /* 0x000fc600078e02c0 */
[----:B------:R3:W-:Y:S01]  /*12970*/  STL.64 [R1+0x768], R184 ;  /* 0x000768b801007387 */ /* 0x0007e20000100a00 */
[----:B------:R-:W-:-:S03]  /*12980*/  IMAD.WIDE R196, R2, 0x4, R196 ;  /* 0x0000000402c47825 */ /* 0x000fc600078e02c4 */
[----:B------:R-:W-:Y:S01]  /*12990*/  STL.64 [R1+0x7c8], R188 ;  /* 0x0007c8bc01007387 */ /* 0x000fe20000100a00 */
[----:B------:R-:W-:-:S03]  /*129a0*/  IMAD.WIDE R200, R2, 0x4, R200 ;  /* 0x0000000402c87825 */ /* 0x000fc600078e02c8 */
[----:B------:R-:W3:Y:S04]  /*129b0*/  LDL.LU.64 R208, [R1+0x50] ;  /* 0x0000500001d07983 */ /* 0x000ee80000300a00 */
[----:B------:R-:W-:Y:S01]  /*129c0*/  STL.64 [R1+0x810], R192 ;  /* 0x000810c001007387 */ /* 0x000fe20000100a00 */
[----:B------:R-:W-:-:S03]  /*129d0*/  IMAD.WIDE R204, R2, 0x4, R204 ;  /* 0x0000000402cc7825 */ /* 0x000fc600078e02cc */
[----:B------:R-:W3:Y:S04]  /*129e0*/  LDL.LU.64 R210, [R1+0x48] ;  /* 0x0000480001d27983 */ /* 0x000ee80000300a00 */
[----:B------:R-:W-:Y:S04]  /*129f0*/  STL.64 [R1+0x888], R196 ;  /* 0x000888c401007387 */ /* 0x000fe80000100a00 */
[----:B------:R-:W3:Y:S04]  /*12a00*/  LDL.LU.64 R212, [R1+0x40] ;  /* 0x0000400001d47983 */ /* 0x000ee80000300a00 */
[----:B------:R-:W-:Y:S04]  /*12a10*/  STL.64 [R1+0x998], R200 ;  /* 0x000998c801007387 */ /* 0x000fe80000100a00 */
[----:B------:R-:W3:Y:S01]  /*12a20*/  LDL.LU.64 R214, [R1+0x38] ;  /* 0x0000380001d67983 */ /* 0x000ee20000300a00 */
[----:B------:R-:W-:-:S03]  /*12a30*/  VIADD R6, R6, 0xffffff40 ;  /* 0xffffff4006067836 */ /* 0x000fc60000000000 */
[----:B------:R-:W3:Y:S01]  /*12a40*/  LDL.LU.64 R216, [R1+0x30] ;  /* 0x0000300001d87983 */ /* 0x000ee20000300a00 */
[----:B------:R-:W-:-:S03]  /*12a50*/  ISETP.GE.U32.AND P5, PT, R246, 0x7fffff03, PT ;  /* 0x7fffff03f600780c */ /* 0x000fc60003fa6070 */
[----:B------:R-:W3:Y:S01]  /*12a60*/  LDL.LU.64 R218, [R1+0x28] ;  /* 0x0000280001da7983 */ /* 0x000ee20000300a00 */
[----:B------:R-:W-:-:S03]  /*12a70*/  VIADD R246, R7, 0xffffff41 ;  /* 0xffffff4107f67836 */ /* 0x000fc60000000000 */
[----:B------:R-:W-:Y:S04]  /*12a80*/  STL.64 [R1+0xa38], R204 ;  /* 0x000a38cc01007387 */ /* 0x000fe80000100a00 */
[----:B------:R3:W-:Y:S01]  /*12a90*/  LDGSTS.E [R5+0x24004], desc[UR16][R14.64], !P1 ;  /* 0x240040000e057fae */ /* 0x0007e2000c921850 */
[----:B------:R-:W-:Y:S02]  /*12aa0*/  ISETP.GE.U32.AND P1, PT, R6, 0x7fffff01, PT ;  /* 0x7fffff010600780c */ /* 0x000fe40003f26070 */
[----:B------:R-:W-:Y:S01]  /*12ab0*/  ISETP.GE.U32.AND P4, PT, R247, 0x7fffff04, PT ;  /* 0x7fffff04f700780c */ /* 0x000fe20003f86070 */
[----:B------:R-:W-:Y:S01]  /*12ac0*/  LDGSTS.E [R5+0x20008], desc[UR16][R184.64], !P2 ;  /* 0x20008000b8057fae */ /* 0x000fe2000d121850 */
[----:B------:R-:W-:Y:S01]  /*12ad0*/  ISETP.GE.U32.AND P6, PT, R246, 0x7fffff02, PT ;  /* 0x7fffff02f600780c */ /* 0x000fe20003fc6070 */
[----:B--2---:R-:W-:-:S05]  /*12ae0*/  IMAD.WIDE R186, R2, 0x4, R186 ;  /* 0x0000000402ba7825 */ /* 0x004fca00078e02ba */
[----:B------:R2:W-:Y:S01]  /*12af0*/  STL.64 [R1+0x700], R186 ;  /* 0x000700ba01007387 */ /* 0x0005e20000100a00 */
[----:B------:R-:W-:-:S03]  /*12b00*/  IMAD.WIDE R190, R2, 0x4, R190 ;  /* 0x0000000402be7825 */ /* 0x000fc600078e02be */
[----:B------:R-:W2:Y:S04]  /*12b10*/  LDL.LU.64 R220, [R1+0x20] ;  /* 0x0000200001dc7983 */ /* 0x000ea80000300a00 */
[----:B------:R-:W2:Y:S01]  /*12b20*/  LDL.LU.64 R222, [R1+0x18] ;  /* 0x0000180001de7983 */ /* 0x000ea20000300a00 */
[----:B----4-:R-:W-:-:S03]  /*12b30*/  IMAD.WIDE R194, R2, 0x4, R194 ;  /* 0x0000000402c27825 */ /* 0x010fc600078e02c2 */
[----:B------:R4:W-:Y:S04]  /*12b40*/  STL.64 [R1+0x740], R190 ;  /* 0x000740be01007387 */ /* 0x0009e80000100a00 */
[----:B-1----:R-:W4:Y:S01]  /*12b50*/  LDL.LU.64 R14, [R1+0x10] ;  /* 0x00001000010e7983 */ /* 0x002f220000300a00 */
[----:B------:R-:W-:-:S03]  /*12b60*/  IMAD.WIDE R198, R2, 0x4, R198 ;  /* 0x0000000402c67825 */ /* 0x000fc600078e02c6 */
[----:B------:R1:W-:Y:S04]  /*12b70*/  STL.64 [R1+0x818], R194 ;  /* 0x000818c201007387 */ /* 0x0003e80000100a00 */
[----:B------:R-:W4:Y:S04]  /*12b80*/  LDL.LU.64 R6, [R1+0x8] ;  /* 0x0000080001067983 */ /* 0x000f280000300a00 */
[----:B------:R1:W-:Y:S04]  /*12b90*/  STL.64 [R1+0x828], R198 ;  /* 0x000828c601007387 */ /* 0x0003e80000100a00 */
[----:B------:R-:W4:Y:S01]  /*12ba0*/  LDL.LU.64 R246, [R1] ;  /* 0x0000000001f67983 */ /* 0x000f220000300a00 */
[----:B------:R-:W-:Y:S01]  /*12bb0*/  ISETP.GE.U32.AND P3, PT, R252, 0x7fffff21, PT ;  /* 0x7fffff21fc00780c */ /* 0x000fe20003f66070 */
[----:B---3--:R-:W-:-:S02]  /*12bc0*/  IMAD.WIDE R202, R2, 0x4, R202 ;  /* 0x0000000402ca7825 */ /* 0x008fc400078e02ca */
[----:B------:R-:W-:Y:S02]  /*12bd0*/  LDGSTS.E [R5+0x24008], desc[UR16][R186.64], !P2 ;  /* 0x24008000ba057fae */ /* 0x000fe4000d121850 */
[----:B------:R-:W-:Y:S02]  /*12be0*/  IMAD.WIDE R206, R2, 0x4, R206 ;  /* 0x0000000402ce7825 */ /* 0x000fe400078e02ce */
[----:B------:R3:W-:Y:S04]  /*12bf0*/  STL.64 [R1+0x848], R202 ;  /* 0x000848ca01007387 */ /* 0x0007e80000100a00 */
[----:B------:R-:W3:Y:S04]  /*12c00*/  LDL.LU.64 R184, [R1+0xe90] ;  /* 0x000e900001b87983 */ /* 0x000ee80000300a00 */
[----:B--2---:R-:W2:Y:S04]  /*12c10*/  LDL.LU.64 R186, [R1+0xe88] ;  /* 0x000e880001ba7983 */ /* 0x004ea80000300a00 */
[----:B------:R3:W-:Y:S04]  /*12c20*/  STL.64 [R1+0x950], R206 ;  /* 0x000950ce01007387 */ /* 0x0007e80000100a00 */
[----:B------:R-:W-:Y:S04]  /*12c30*/  LDGSTS.E [R5+0x2000c], desc[UR16][R188.64], !P3 ;  /* 0x2000c000bc057fae */ /* 0x000fe8000d921850 */
[----:B------:R-:W-:Y:S04]  /*12c40*/  LDGSTS.E [R5+0x2400c], desc[UR16][R190.64], !P3 ;  /* 0x2400c000be057fae */ /* 0x000fe8000d921850 */
[----:B------:R-:W-:Y:S04]  /*12c50*/  LDGSTS.E [R5+0x28000], desc[UR16][R192.64], !P4 ;  /* 0x28000000c0057fae */ /* 0x000fe8000e121850 */
[----:B------:R-:W2:Y:S04]  /*12c60*/  LDL.LU.64 R188, [R1+0xe80] ;  /* 0x000e800001bc7983 */ /* 0x000ea80000300a00 */
[----:B----4-:R-:W4:Y:S04]  /*12c70*/  LDL.LU.64 R190, [R1+0xe78] ;  /* 0x000e780001be7983 */ /* 0x010f280000300a00 */
[----:B------:R-:W2:Y:S04]  /*12c80*/  LDL.LU.64 R192, [R1+0xe70] ;  /* 0x000e700001c07983 */ /* 0x000ea80000300a00 */
[----:B------:R-:W-:Y:S01]  /*12c90*/  LDGSTS.E [R5+0x2c000], desc[UR16][R194.64], !P4 ;  /* 0x2c000000c2057fae */ /* 0x000fe2000e121850 */
[----:B------:R-:W-:-:S03]  /*12ca0*/  IMAD.WIDE R208, R4, 0x4, R208 ;  /* 0x0000000404d07825 */ /* 0x000fc600078e02d0 */
[----:B------:R-:W-:Y:S01]  /*12cb0*/  LDGSTS.E [R5+0x28004], desc[UR16][R196.64], !P5 ;  /* 0x28004000c4057fae */ /* 0x000fe2000e921850 */
[----:B------:R-:W-:-:S03]  /*12cc0*/  IMAD.WIDE R210, R4, 0x4, R210 ;  /* 0x0000000404d27825 */ /* 0x000fc600078e02d2 */
[----:B------:R-:W-:Y:S04]  /*12cd0*/  LDGSTS.E [R5+0x2c004], desc[UR16][R198.64], !P5 ;  /* 0x2c004000c6057fae */ /* 0x000fe8000e921850 */
[----:B-1----:R-:W4:Y:S04]  /*12ce0*/  LDL.LU.64 R194, [R1+0xe68] ;  /* 0x000e680001c27983 */ /* 0x002f280000300a00 */
[----:B------:R-:W2:Y:S01]  /*12cf0*/  LDL.LU.64 R196, [R1+0xe60] ;  /* 0x000e600001c47983 */ /* 0x000ea20000300a00 */
[----:B------:R-:W-:-:S03]  /*12d00*/  IMAD.WIDE R212, R4, 0x4, R212 ;  /* 0x0000000404d47825 */ /* 0x000fc600078e02d4 */
[----:B------:R-:W2:Y:S04]  /*12d10*/  LDL.LU.64 R198, [R1+0xe58] ;  /* 0x000e580001c67983 */ /* 0x000ea80000300a00 */
[----:B------:R-:W-:Y:S01]  /*12d20*/  LDGSTS.E [R5+0x28008], desc[UR16][R200.64], !P6 ;  /* 0x28008000c8057fae */ /* 0x000fe2000f121850 */
[----:B------:R-:W-:-:S03]  /*12d30*/  IMAD.WIDE R214, R4, 0x4, R214 ;  /* 0x0000000404d67825 */ /* 0x000fc600078e02d6 */
[----:B------:R-:W-:Y:S01]  /*12d40*/  LDGSTS.E [R5+0x2c008], desc[UR16][R202.64], !P6 ;  /* 0x2c008000ca057fae */ /* 0x000fe2000f121850 */
[----:B------:R-:W-:-:S03]  /*12d50*/  IMAD.WIDE R216, R4, 0x4, R216 ;  /* 0x0000000404d87825 */ /* 0x000fc600078e02d8 */
[----:B------:R-:W-:Y:S04]  /*12d60*/  LDGSTS.E [R5+0x2800c], desc[UR16][R204.64], !P1 ;  /* 0x2800c000cc057fae */ /* 0x000fe8000c921850 */
[----:B------:R-:W2:Y:S04]  /*12d70*/  LDL.LU.64 R200, [R1+0xe50] ;  /* 0x000e500001c87983 */ /* 0x000ea80000300a00 */
[----:B---3--:R-:W3:Y:S01]  /*12d80*/  LDL.LU.64 R202, [R1+0xe48] ;  /* 0x000e480001ca7983 */ /* 0x008ee20000300a00 */
[----:B------:R-:W-:-:S03]  /*12d90*/  IMAD.WIDE R218, R4, 0x4, R218 ;  /* 0x0000000404da7825 */ /* 0x000fc600078e02da */
[----:B------:R-:W3:Y:S04]  /*12da0*/  LDL.LU.64 R204, [R1+0xe40] ;  /* 0x000e400001cc7983 */ /* 0x000ee80000300a00 */
[----:B------:R-:W-:Y:S01]  /*12db0*/  LDGSTS.E [R5+0x2c00c], desc[UR16][R206.64], !P1 ;  /* 0x2c00c000ce057fae */ /* 0x000fe2000c921850 */
[----:B------:R-:W-:-:S03]  /*12dc0*/  IMAD.WIDE R244, R4, 0x4, R244 ;  /* 0x0000000404f47825 */ /* 0x000fc600078e02f4 */
[----:B------:R-:W0:Y:S01]  /*12dd0*/  LDGDEPBAR ;  /* 0x00000000000079af */ /* 0x000e220000000000 */
[----:B------:R-:W-:-:S03]  /*12de0*/  IMAD.WIDE R242, R4, 0x4, R242 ;  /* 0x0000000404f27825 */ /* 0x000fc600078e02f2 */
[----:B------:R-:W-:Y:S04]  /*12df0*/  LDGSTS.E [R0+0x60000], desc[UR16][R208.64], P0 ;  /* 0x60000000d0007fae */ /* 0x000fe80008121850 */
[----:B------:R-:W3:Y:S04]  /*12e00*/  LDL.LU.64 R206, [R1+0xe38] ;  /* 0x000e380001ce7983 */ /* 0x000ee80000300a00 */
[----:B------:R-:W-:Y:S04]  /*12e10*/  STL [R1+0x404], RZ ;  /* 0x000404ff01007387 */ /* 0x000fe80000100800 */
[----:B------:R1:W-:Y:S04]  /*12e20*/  STL.64 [R1+0x938], R208 ;  /* 0x000938d001007387 */ /* 0x0003e80000100a00 */
[----:B------:R1:W-:Y:S04]  /*12e30*/  STL.64 [R1+0xaa0], R210 ;  /* 0x000aa0d201007387 */ /* 0x0003e80000100a00 */
[----:B------:R1:W-:Y:S04]  /*12e40*/  STL.64 [R1+0xb00], R212 ;  /* 0x000b00d401007387 */ /* 0x0003e80000100a00 */
[----:B------:R1:W-:Y:S04]  /*12e50*/  STL.64 [R1+0xb20], R214 ;  /* 0x000b20d601007387 */ /* 0x0003e80000100a00 */
[----:B------:R1:W-:Y:S01]  /*12e60*/  STL.64 [R1+0xb40], R216 ;  /* 0x000b40d801007387 */ /* 0x0003e20000100a00 */
[----:B------:R-:W-:-:S03]  /*12e70*/  IMAD.WIDE R240, R4, 0x4, R240 ;  /* 0x0000000404f07825 */ /* 0x000fc600078e02f0 */
[----:B------:R1:W-:Y:S01]  /*12e80*/  STL.64 [R1+0xb60], R218 ;  /* 0x000b60da01007387 */ /* 0x0003e20000100a00 */
        /* <DEDUP_REMOVED lines=25> */
[----:B------:R1:W-:Y:S03]  /*13020*/  STL.64 [R1+0xb80], R220 ;  /* 0x000b80dc01007387 */ /* 0x0003e60000100a00 */
[C---:B------:R-:W-:Y:S01]  /*13030*/  IMAD.WIDE R14, R4.reuse, 0x4, R14 ;  /* 0x00000004040e7825 */ /* 0x040fe200078e020e */
[----:B------:R1:W-:Y:S03]  /*13040*/  STL.64 [R1+0xba0], R222 ;  /* 0x000ba0de01007387 */ /* 0x0003e60000100a00 */
[C---:B------:R-:W-:Y:S01]  /*13050*/  IMAD.WIDE R6, R4.reuse, 0x4, R6 ;  /* 0x0000000404067825 */ /* 0x040fe200078e0206 */
[----:B------:R4:W-:Y:S03]  /*13060*/  STL.64 [R1+0xbc0], R14 ;  /* 0x000bc00e01007387 */ /* 0x0009e60000100a00 */
[C---:B------:R-:W-:Y:S01]  /*13070*/  IMAD.WIDE R246, R4.reuse, 0x4, R246 ;  /* 0x0000000404f67825 */ /* 0x040fe200078e02f6 */
[----:B------:R4:W-:Y:S04]  /*13080*/  STL.64 [R1+0xbe0], R6 ;  /* 0x000be00601007387 */ /* 0x0009e80000100a00 */
[----:B------:R-:W-:Y:S04]  /*13090*/  STL.64 [R1+0xc00], R246 ;  /* 0x000c00f601007387 */ /* 0x000fe80000100a00 */
        /* <DEDUP_REMOVED lines=19> */
[----:B-1----:R-:W3:Y:S04]  /*131d0*/  LDL.LU.64 R208, [R1+0xe30] ;  /* 0x000e300001d07983 */ /* 0x002ee80000300a00 */
[----:B------:R-:W-:Y:S04]  /*131e0*/  STL.64 [R1+0xdd8], R70 ;  /* 0x000dd84601007387 */ /* 0x000fe80000100a00 */
[----:B------:R-:W3:Y:S04]  /*131f0*/  LDL.LU.64 R210, [R1+0xe28] ;  /* 0x000e280001d27983 */ /* 0x000ee80000300a00 */
[----:B------:R1:W-:Y:S04]  /*13200*/  STL.64 [R1+0xde0], R72 ;  /* 0x000de04801007387 */ /* 0x0003e80000100a00 */
[----:B------:R-:W3:Y:S04]  /*13210*/  LDL.LU.64 R212, [R1+0xe20] ;  /* 0x000e200001d47983 */ /* 0x000ee80000300a00 */
[----:B------:R-:W3:Y:S04]  /*13220*/  LDL.LU.64 R214, [R1+0xe18] ;  /* 0x000e180001d67983 */ /* 0x000ee80000300a00 */
[----:B------:R-:W3:Y:S04]  /*13230*/  LDL.LU.64 R216, [R1+0xe10] ;  /* 0x000e100001d87983 */ /* 0x000ee80000300a00 */
[----:B------:R-:W3:Y:S04]  /*13240*/  LDL.LU.64 R218, [R1+0xe08] ;  /* 0x000e080001da7983 */ /* 0x000ee80000300a00 */
[----:B------:R-:W-:Y:S04]  /*13250*/  LDGSTS.E [R0+0x61800], desc[UR16][R220.64], P0 ;  /* 0x61800000dc007fae */ /* 0x000fe80008121850 */
[----:B------:R-:W-:Y:S04]  /*13260*/  LDGSTS.E [R0+0x61c00], desc[UR16][R222.64], P0 ;  /* 0x61c00000de007fae */ /* 0x000fe80008121850 */
[----:B------:R-:W-:Y:S04]  /*13270*/  LDGSTS.E [R0+0x62000], desc[UR16][R14.64], P0 ;  /* 0x620000000e007fae */ /* 0x000fe80008121850 */
[----:B------:R-:W3:Y:S04]  /*13280*/  LDL.LU.64 R220, [R1+0xe00] ;  /* 0x000e000001dc7983 */ /* 0x000ee80000300a00 */
[----:B------:R-:W3:Y:S04]  /*13290*/  LDL.LU.64 R222, [R1+0xdf8] ;  /* 0x000df80001de7983 */ /* 0x000ee80000300a00 */
        /* <DEDUP_REMOVED lines=28> */
[----:B----4-:R-:W4:Y:S04]  /*13460*/  LDL.LU.64 R14, [R1+0xdf0] ;  /* 0x000df000010e7983 */ /* 0x010f280000300a00 */
[----:B------:R-:W-:Y:S01]  /*13470*/  LDGSTS.E [R0+0x67800], desc[UR16][R70.64], P0 ;  /* 0x6780000046007fae */ /* 0x000fe20008121850 */
[----:B------:R-:W-:-:S03]  /*13480*/  IMAD.WIDE R88, R4, 0x4, R88 ;  /* 0x0000000404587825 */ /* 0x000fc600078e0258 */
[----:B------:R-:W5:Y:S04]  /*13490*/  LDL.LU.64 R6, [R1+0xde8] ;  /* 0x000de80001067983 */ /* 0x000f680000300a00 */
[----:B------:R1:W-:Y:S01]  /*134a0*/  LDGSTS.E [R0+0x67c00], desc[UR16][R72.64], P0 ;  /* 0x67c0000048007fae */ /* 0x0003e20008121850 */
[----:B------:R-:W-:-:S03]  /*134b0*/  IMAD.WIDE R90, R4, 0x4, R90 ;  /* 0x00000004045a7825 */ /* 0x000fc600078e025a */
[----:B------:R2:W-:Y:S04]  /*134c0*/  STL.64 [R1+0x858], R74 ;  /* 0x0008584a01007387 */ /* 0x0005e80000100a00 */
[----:B------:R2:W-:Y:S01]  /*134d0*/  LDGSTS.E [R3+0x60100], desc[UR16][R74.64], P0 ;  /* 0x601000004a037fae */ /* 0x0005e20008121850 */
[----:B------:R-:W-:-:S03]  /*134e0*/  IMAD.WIDE R92, R4, 0x4, R92 ;  /* 0x00000004045c7825 */ /* 0x000fc600078e025c */
[----:B------:R-:W-:Y:S04]  /*134f0*/  STL.64 [R1+0x878], R76 ;  /* 0x0008784c01007387 */ /* 0x000fe80000100a00 */
[----:B------:R-:W-:Y:S01]  /*13500*/  LDGSTS.E [R3+0x60500], desc[UR16][R76.64], P0 ;  /* 0x605000004c037fae */ /* 0x000fe20008121850 */
        /* <DEDUP_REMOVED lines=36> */
[----:B-1----:R-:W-:-:S03]  /*13750*/  IMAD.WIDE R72, R4, 0x4, R118 ;  /* 0x0000000404487825 */ /* 0x002fc600078e0276 */
        /* <DEDUP_REMOVED lines=24> */
[----:B------:R1:W-:Y:S04]  /*138e0*/  STL.64 [R1+0xcf8], R72 ;  /* 0x000cf84801007387 */ /* 0x0003e80000100a00 */
[----:B------:R1:W-:Y:S01]  /*138f0*/  LDGSTS.E [R3+0x65900], desc[UR16][R72.64], P0 ;  /* 0x6590000048037fae */ /* 0x0003e20008121850 */
[----:B------:R-:W-:-:S03]  /*13900*/  IMAD.WIDE R54, R4, 0x4, R136 ;  /* 0x0000000404367825 */ /* 0x000fc600078e0288 */
[----:B------:R3:W-:Y:S04]  /*13910*/  STL.64 [R1+0xd18], R70 ;  /* 0x000d184601007387 */ /* 0x0007e80000100a00 */
[----:B------:R3:W-:Y:S01]  /*13920*/  LDGSTS.E [R3+0x65d00], desc[UR16][R70.64], P0 ;  /* 0x65d0000046037fae */ /* 0x0007e20008121850 */
[----:B--2---:R-:W-:-:S03]  /*13930*/  IMAD.WIDE R74, R4, 0x4, R138 ;  /* 0x00000004044a7825 */ /* 0x004fc600078e028a */
[----:B------:R2:W-:Y:S04]  /*13940*/  STL.64 [R1+0xd30], R68 ;  /* 0x000d304401007387 */ /* 0x0005e80000100a00 */
[----:B------:R2:W-:Y:S01]  /*13950*/  LDGSTS.E [R3+0x66100], desc[UR16][R68.64], P0 ;  /* 0x6610000044037fae */ /* 0x0005e20008121850 */
[----:B-1----:R-:W-:-:S03]  /*13960*/  IMAD.WIDE R72, R4, 0x4, R140 ;  /* 0x0000000404487825 */ /* 0x002fc600078e028c */
[----:B------:R1:W-:Y:S04]  /*13970*/  STL.64 [R1+0xd48], R66 ;  /* 0x000d484201007387 */ /* 0x0003e80000100a00 */
[----:B------:R1:W-:Y:S01]  /*13980*/  LDGSTS.E [R3+0x66500], desc[UR16][R66.64], P0 ;  /* 0x6650000042037fae */ /* 0x0003e20008121850 */
[----:B---3--:R-:W-:-:S03]  /*13990*/  IMAD.WIDE R70, R4, 0x4, R142 ;  /* 0x0000000404467825 */ /* 0x008fc600078e028e */
        /* <DEDUP_REMOVED lines=80> */
[----:B---3--:R-:W-:-:S03]  /*13ea0*/  IMAD.WIDE R58, R4, 0x4, R154 ;  /* 0x00000004043a7825 */ /* 0x008fc600078e029a */
[----:B------:R-:W-:Y:S04]  /*13eb0*/  STL.64 [R1+0xc48], R38 ;  /* 0x000c482601007387 */ /* 0x000fe80000100a00 */
[----:B------:R-:W-:Y:S01]  /*13ec0*/  LDGSTS.E [R9+0x65600], desc[UR16][R38.64], P0 ;  /* 0x6560000026097fae */ /* 0x000fe20008121850 */
[----:B--2---:R-:W-:-:S03]  /*13ed0*/  IMAD.WIDE R56, R4, 0x4, R156 ;  /* 0x0000000404387825 */ /* 0x004fc600078e029c */
[----:B------:R-:W-:Y:S04]  /*13ee0*/  STL.64 [R1+0xc70], R40 ;  /* 0x000c702801007387 */ /* 0x000fe80000100a00 */
[----:B------:R-:W-:Y:S01]  /*13ef0*/  LDGSTS.E [R9+0x65a00], desc[UR16][R40.64], P0 ;  /* 0x65a0000028097fae */ /* 0x000fe20008121850 */
[----:B-1----:R-:W-:-:S03]  /*13f00*/  IMAD.WIDE R54, R4, 0x4, R158 ;  /* 0x0000000404367825 */ /* 0x002fc600078e029e */
[----:B------:R-:W-:Y:S04]  /*13f10*/  STL.64 [R1+0xc90], R42 ;  /* 0x000c902a01007387 */ /* 0x000fe80000100a00 */
[----:B------:R-:W-:Y:S04]  /*13f20*/  LDGSTS.E [R9+0x65e00], desc[UR16][R42.64], P0 ;  /* 0x65e000002a097fae */ /* 0x000fe80008121850 */
[----:B------:R1:W-:Y:S04]  /*13f30*/  STL.64 [R1+0xcb0], R44 ;  /* 0x000cb02c01007387 */ /* 0x0003e80000100a00 */
[----:B------:R1:W-:Y:S04]  /*13f40*/  LDGSTS.E [R9+0x66200], desc[UR16][R44.64], P0 ;  /* 0x662000002c097fae */ /* 0x0003e80008121850 */
[----:B------:R2:W-:Y:S04]  /*13f50*/  STL.64 [R1+0xcd0], R46 ;  /* 0x000cd02e01007387 */ /* 0x0005e80000100a00 */
[----:B------:R2:W-:Y:S04]  /*13f60*/  LDGSTS.E [R9+0x66600], desc[UR16][R46.64], P0 ;  /* 0x666000002e097fae */ /* 0x0005e80008121850 */
[----:B------:R3:W-:Y:S01]  /*13f70*/  STL.64 [R1+0xcf0], R48 ;  /* 0x000cf03001007387 */ /* 0x0007e20000100a00 */
[----:B-1----:R-:W-:-:S03]  /*13f80*/  IMAD.WIDE R44, R4, 0x4, R194 ;  /* 0x00000004042c7825 */ /* 0x002fc600078e02c2 */
[----:B------:R3:W-:Y:S01]  /*13f90*/  LDGSTS.E [R9+0x66a00], desc[UR16][R48.64], P0 ;  /* 0x66a0000030097fae */ /* 0x0007e20008121850 */
[----:B------:R-:W-:-:S03]  /*13fa0*/  IMAD.WIDE R42, R4, 0x4, R196 ;  /* 0x00000004042a7825 */ /* 0x000fc600078e02c4 */
[----:B------:R-:W-:Y:S01]  /*13fb0*/  STL.64 [R1+0xd10], R50 ;  /* 0x000d103201007387 */ /* 0x000fe20000100a00 */
[----:B--2---:R-:W-:-:S03]  /*13fc0*/  IMAD.WIDE R46, R4, 0x4, R192 ;  /* 0x00000004042e7825 */ /* 0x004fc600078e02c0 */
[----:B------:R-:W-:Y:S01]  /*13fd0*/  STL.64 [R1+0xd28], R52 ;  /* 0x000d283401007387 */ /* 0x000fe20000100a00 */
[----:B---3--:R-:W-:-:S03]  /*13fe0*/  IMAD.WIDE R48, R4, 0x4, R190 ;  /* 0x0000000404307825 */ /* 0x008fc600078e02be */
[----:B------:R-:W-:Y:S01]  /*13ff0*/  STL.64 [R1+0xd40], R58 ;  /* 0x000d403a01007387 */ /* 0x000fe20000100a00 */
[----:B------:R-:W-:-:S03]  /*14000*/  IMAD.WIDE R40, R4, 0x4, R198 ;  /* 0x0000000404287825 */ /* 0x000fc600078e02c6 */
        /* <DEDUP_REMOVED lines=13> */
[----:B------:R-:W-:Y:S01]  /*140e0*/  MOV R203, R23 ;  /* 0x0000001700cb7202 */ /* 0x000fe20000000f00 */
[C---:B------:R-:W-:Y:S02]  /*140f0*/  IMAD.WIDE R20, R4.reuse, 0x4, R178 ;  /* 0x0000000404147825 */ /* 0x040fe400078e02b2 */
[----:B------:R-:W-:Y:S02]  /*14100*/  STL.64 [R1+0xb98], R38 ;  /* 0x000b982601007387 */ /* 0x000fe40000100a00 */
[C---:B------:R-:W-:Y:S02]  /*14110*/  IMAD.WIDE R30, R4.reuse, 0x4, R208 ;  /* 0x00000004041e7825 */ /* 0x040fe400078e02d0 */
[----:B------:R-:W-:Y:S02]  /*14120*/  STL.64 [R1+0xbb8], R36 ;  /* 0x000bb82401007387 */ /* 0x000fe40000100a00 */
[----:B------:R-:W-:-:S02]  /*14130*/  IMAD.WIDE R28, R4, 0x4, R210 ;  /* 0x00000004041c7825 */ /* 0x000fc400078e02d2 */
[----:B------:R-:W-:Y:S02]  /*14140*/  STL.64 [R1+0xbd8], R34 ;  /* 0x000bd82201007387 */ /* 0x000fe40000100a00 */
[C---:B------:R-:W-:Y:S02]  /*14150*/  IMAD.WIDE R16, R4.reuse, 0x4, R176 ;  /* 0x0000000404107825 */ /* 0x040fe400078e02b0 */
[----:B------:R-:W-:Y:S02]  /*14160*/  STL.64 [R1+0xbf8], R32 ;  /* 0x000bf82001007387 */ /* 0x000fe40000100a00 */
[----:B------:R-:W-:Y:S02]  /*14170*/  IMAD.MOV.U32 R202, RZ, RZ, R22 ;  /* 0x000000ffffca7224 */ /* 0x000fe400078e0016 */
[----:B------:R-:W-:Y:S01]  /*14180*/  LDGSTS.E [R9+0x66e00], desc[UR16][R50.64], P0 ;  /* 0x66e0000032097fae */ /* 0x000fe20008121850 */
[----:B------:R-:W-:-:S04]  /*14190*/  IMAD.WIDE R26, R4, 0x4, R212 ;  /* 0x00000004041a7825 */ /* 0x000fc800078e02d4 */
[C---:B------:R-:W-:Y:S01]  /*141a0*/  IMAD.WIDE R24, R4.reuse, 0x4, R214 ;  /* 0x0000000404187825 */ /* 0x040fe200078e02d6 */
[----:B------:R-:W-:Y:S03]  /*141b0*/  STL.64 [R1+0xc18], R30 ;  /* 0x000c181e01007387 */ /* 0x000fe60000100a00 */
[----:B------:R-:W-:Y:S01]  /*141c0*/  IMAD.WIDE R22, R4, 0x4, R216 ;  /* 0x0000000404167825 */ /* 0x000fe200078e02d8 */
[----:B------:R-:W-:Y:S01]  /*141d0*/  MOV R217, R19 ;  /* 0x0000001300d97202 */ /* 0x000fe20000000f00 */
[----:B------:R-:W-:Y:S02]  /*141e0*/  STL.64 [R1+0xc38], R28 ;  /* 0x000c381c01007387 */ /* 0x000fe40000100a00 */
[----:B------:R-:W-:Y:S02]  /*141f0*/  IMAD.MOV.U32 R214, RZ, RZ, R20 ;  /* 0x000000ffffd67224 */ /* 0x000fe400078e0014 */
[----:B------:R-:W-:Y:S01]  /*14200*/  IMAD.MOV.U32 R215, RZ, RZ, R21 ;  /* 0x000000ffffd77224 */ /* 0x000fe200078e0015 */
[----:B------:R-:W-:Y:S01]  /*14210*/  LDGSTS.E [R9+0x67200], desc[UR16][R52.64], P0 ;  /* 0x6720000034097fae */ /* 0x000fe20008121850 */
[----:B------:R-:W-:-:S02]  /*14220*/  IMAD.MOV.U32 R216, RZ, RZ, R18 ;  /* 0x000000ffffd87224 */ /* 0x000fc400078e0012 */
[C---:B------:R-:W-:Y:S01]  /*14230*/  IMAD.WIDE R20, R4.reuse, 0x4, R218 ;  /* 0x0000000404147825 */ /* 0x040fe200078e02da */
[----:B------:R-:W-:Y:S03]  /*14240*/  STL.64 [R1+0xc60], R26 ;  /* 0x000c601a01007387 */ /* 0x000fe60000100a00 */
[----:B------:R-:W-:Y:S01]  /*14250*/  IMAD.WIDE R18, R4, 0x4, R220 ;  /* 0x0000000404127825 */ /* 0x000fe200078e02dc */
[----:B------:R1:W-:Y:S03]  /*14260*/  STL.64 [R1+0xc80], R24 ;  /* 0x000c801801007387 */ /* 0x0003e60000100a00 */
[----:B------:R-:W-:Y:S01]  /*14270*/  IMAD.MOV.U32 R220, RZ, RZ, R16 ;  /* 0x000000ffffdc7224 */ /* 0x000fe200078e0010 */
[----:B------:R-:W-:Y:S01]  /*14280*/  LDGSTS.E [R9+0x67600], desc[UR16][R58.64], P0 ;  /* 0x676000003a097fae */ /* 0x000fe20008121850 */
[----:B------:R-:W-:-:S02]  /*14290*/  IMAD.MOV.U32 R221, RZ, RZ, R17 ;  /* 0x000000ffffdd7224 */ /* 0x000fc400078e0011 */
[C---:B------:R-:W-:Y:S01]  /*142a0*/  IMAD.WIDE R16, R4.reuse, 0x4, R222 ;  /* 0x0000000404107825 */ /* 0x040fe200078e02de */
[----:B------:R2:W-:Y:S04]  /*142b0*/  STL.64 [R1+0xca0], R22 ;  /* 0x000ca01601007387 */ /* 0x0005e80000100a00 */
[----:B------:R2:W-:Y:S04]  /*142c0*/  STL.64 [R1+0xcc0], R20 ;  /* 0x000cc01401007387 */ /* 0x0005e80000100a00 */
[----:B------:R2:W-:Y:S04]  /*142d0*/  STL.64 [R1+0xce0], R18 ;  /* 0x000ce01201007387 */ /* 0x0005e80000100a00 */
[----:B------:R2:W-:Y:S04]  /*142e0*/  STL.64 [R1+0xd00], R16 ;  /* 0x000d001001007387 */ /* 0x0005e80000100a00 */
[----:B------:R2:W-:Y:S04]  /*142f0*/  STL [R1+0x408], RZ ;  /* 0x000408ff01007387 */ /* 0x0005e80000100800 */
        /* <DEDUP_REMOVED lines=253> */
[----:B------:R2:W-:Y:S04]  /*152d0*/  STL [R1], RZ ;  /* 0x000000ff01007387 */ /* 0x0005e80000100800 */
        /* <DEDUP_REMOVED lines=127> */
[----:B------:R-:W3:Y:S01]  /*15ad0*/  LDL R3, [R1+0xc54] ;  /* 0x000c540001037983 */ /* 0x000ee20000100800 */
        /* <DEDUP_REMOVED lines=40> */
[----:B------:R1:W-:Y:S04]  /*15d60*/  LDGSTS.E [R15+0x66f00], desc[UR16][R24.64], P0 ;  /* 0x66f00000180f7fae */ /* 0x0003e80008121850 */
[----:B------:R2:W-:Y:S04]  /*15d70*/  LDGSTS.E [R15+0x67300], desc[UR16][R22.64], P0 ;  /* 0x67300000160f7fae */ /* 0x0005e80008121850 */
[----:B------:R2:W-:Y:S04]  /*15d80*/  LDGSTS.E [R15+0x67700], desc[UR16][R20.64], P0 ;  /* 0x67700000140f7fae */ /* 0x0005e80008121850 */
[----:B------:R2:W-:Y:S04]  /*15d90*/  LDGSTS.E [R15+0x67b00], desc[UR16][R18.64], P0 ;  /* 0x67b00000120f7fae */ /* 0x0005e80008121850 */
[----:B------:R2:W-:Y:S01]  /*15da0*/  LDGSTS.E [R15+0x67f00], desc[UR16][R16.64], P0 ;  /* 0x67f00000100f7fae */ /* 0x0005e20008121850 */
[----:B-1----:R-:W-:-:S03]  /*15db0*/  CS2R R24, SRZ ;  /* 0x0000000000187805 */ /* 0x002fc6000001ff00 */
[----:B------:R-:W0:Y:S01]  /*15dc0*/  LDGDEPBAR ;  /* 0x00000000000079af */ /* 0x000e220000000000 */
[----:B------:R-:W-:Y:S02]  /*15dd0*/  CS2R R26, SRZ ;  /* 0x00000000001a7805 */ /* 0x000fe4000001ff00 */
[----:B------:R-:W-:Y:S02]  /*15de0*/  CS2R R28, SRZ ;  /* 0x00000000001c7805 */ /* 0x000fe4000001ff00 */
[----:B------:R-:W-:Y:S02]  /*15df0*/  CS2R R30, SRZ ;  /* 0x00000000001e7805 */ /* 0x000fe4000001ff00 */
[----:B------:R-:W-:Y:S02]  /*15e00*/  CS2R R32, SRZ ;  /* 0x0000000000207805 */ /* 0x000fe4000001ff00 */
[----:B------:R-:W-:Y:S02]  /*15e10*/  CS2R R34, SRZ ;  /* 0x0000000000227805 */ /* 0x000fe4000001ff00 */
[----:B------:R-:W-:-:S02]  /*15e20*/  CS2R R36, SRZ ;  /* 0x0000000000247805 */ /* 0x000fc4000001ff00 */
        /* <DEDUP_REMOVED lines=57> */
[----:B---3--:R-:W-:-:S13]  /*161c0*/  ISETP.GE.AND P0, PT, R3, 0x40, PT ;  /* 0x000000400300780c */ /* 0x008fda0003f06270 */
[----:B--2---:R-:W-:Y:S05]  /*161d0*/  @!P0 BRA `(.L_x_0) ;  /* 0x0000012400688947 */ /* 0x004fea0003800000 */
[----:B------:R-:W2:Y:S04]  /*161e0*/  LDL.LU.64 R18, [R1+0x600] ;  /* 0x0006000001127983 */ /* 0x000ea80000300a00 */
[----:B------:R-:W3:Y:S04]  /*161f0*/  LDL.LU.64 R20, [R1+0x608] ;  /* 0x0006080001147983 */ /* 0x000ee80000300a00 */
[----:B------:R-:W4:Y:S04]  /*16200*/  LDL.LU.64 R152, [R1+0x610] ;  /* 0x0006100001987983 */ /* 0x000f280000300a00 */
[----:B------:R-:W3:Y:S04]  /*16210*/  LDL.LU.64 R236, [R1+0x618] ;  /* 0x0006180001ec7983 */ /* 0x000ee80000300a00 */
[----:B------:R-:W4:Y:S04]  /*16220*/  LDL.LU.64 R154, [R1+0x620] ;  /* 0x00062000019a7983 */ /* 0x000f280000300a00 */
        /* <DEDUP_REMOVED lines=8> */
[----:B------:R-:W4:Y:S01]  /*162b0*/  LDL.LU.64 R172, [R1+0x668] ;  /* 0x0006680001ac7983 */ /* 0x000f220000300a00 */
[----:B--2---:R-:W-:Y:S01]  /*162c0*/  IMAD.MOV.U32 R17, RZ, RZ, R18 ;  /* 0x000000ffff117224 */ /* 0x004fe200078e0012 */
[----:B------:R-:W-:Y:S01]  /*162d0*/  MOV R16, R19 ;  /* 0x0000001300107202 */ /* 0x000fe20000000f00 */
[----:B---3--:R-:W-:-:S02]  /*162e0*/  IMAD.MOV.U32 R23, RZ, RZ, R236 ;  /* 0x000000ffff177224 */ /* 0x008fc400078e00ec */
[----:B------:R-:W-:Y:S02]  /*162f0*/  IMAD.MOV.U32 R22, RZ, RZ, R237 ;  /* 0x000000ffff167224 */ /* 0x000fe400078e00ed */
[----:B------:R-:W2:Y:S01]  /*16300*/  LDL.LU.64 R236, [R1+0x670] ;  /* 0x0006700001ec7983 */ /* 0x000ea20000300a00 */
[----:B------:R-:W-:Y:S01]  /*16310*/  IMAD.MOV.U32 R19, RZ, RZ, R20 ;  /* 0x000000ffff137224 */ /* 0x000fe200078e0014 */
[----:B----4-:R-:W-:Y:S01]  /*16320*/  MOV R20, R153 ;  /* 0x0000009900147202 */ /* 0x010fe20000000f00 */
[----:B------:R-:W-:Y:S01]  /*16330*/  IMAD.MOV.U32 R18, RZ, RZ, R21 ;  /* 0x000000ffff127224 */ /* 0x000fe200078e0015 */
[----:B------:R-:W3:Y:S01]  /*16340*/  LDL.LU.64 R176, [R1+0x678] ;  /* 0x0006780001b07983 */ /* 0x000ee20000300a00 */
[----:B------:R-:W-:Y:S01]  /*16350*/  IMAD.MOV.U32 R21, RZ, RZ, R152 ;  /* 0x000000ffff157224 */ /* 0x000fe200078e0098 */
[----:B------:R-:W-:Y:S01]  /*16360*/  MOV R152, R155 ;  /* 0x0000009b00987202 */ /* 0x000fe20000000f00 */
[----:B------:R-:W-:Y:S01]  /*16370*/  IMAD.MOV.U32 R153, RZ, RZ, R154 ;  /* 0x000000ffff997224 */ /* 0x000fe200078e009a */
[----:B------:R-:W4:Y:S01]  /*16380*/  LDL.LU.64 R180, [R1+0x680] ;  /* 0x0006800001b47983 */ /* 0x000f220000300a00 */
[----:B------:R-:W-:Y:S01]  /*16390*/  IMAD.MOV.U32 R155, RZ, RZ, R156 ;  /* 0x000000ffff9b7224 */ /* 0x000fe200078e009c */
[----:B------:R-:W-:Y:S01]  /*163a0*/  MOV R156, R159 ;  /* 0x0000009f009c7202 */ /* 0x000fe20000000f00 */
[----:B------:R-:W-:Y:S01]  /*163b0*/  IMAD.MOV.U32 R154, RZ, RZ, R157 ;  /* 0x000000ffff9a7224 */ /* 0x000fe200078e009d */
[----:B------:R-:W3:Y:S01]  /*163c0*/  LDL.LU.64 R182, [R1+0x688] ;  /* 0x0006880001b67983 */ /* 0x000ee20000300a00 */
[----:B------:R-:W-:-:S02]  /*163d0*/  IMAD.MOV.U32 R157, RZ, RZ, R158 ;  /* 0x000000ffff9d7224 */ /* 0x000fc400078e009e */
[----:B------:R-:W-:Y:S01]  /*163e0*/  IMAD.MOV.U32 R159, RZ, RZ, R160 ;  /* 0x000000ffff9f7224 */ /* 0x000fe200078e00a0 */
[----:B------:R-:W-:Y:S01]  /*163f0*/  MOV R160, R163 ;  /* 0x000000a300a07202 */ /* 0x000fe20000000f00 */
[----:B------:R-:W-:Y:S01]  /*16400*/  IMAD.MOV.U32 R158, RZ, RZ, R161 ;  /* 0x000000ffff9e7224 */ /* 0x000fe200078e00a1 */
[----:B------:R-:W3:Y:S01]  /*16410*/  LDL.LU.64 R184, [R1+0x690] ;  /* 0x0006900001b87983 */ /* 0x000ee20000300a00 */
[----:B------:R-:W-:Y:S02]  /*16420*/  IMAD.MOV.U32 R161, RZ, RZ, R162 ;  /* 0x000000ffffa17224 */ /* 0x000fe400078e00a2 */
[----:B------:R-:W-:Y:S02]  /*16430*/  IMAD.MOV.U32 R163, RZ, RZ, R228 ;  /* 0x000000ffffa37224 */ /* 0x000fe400078e00e4 */
[----:B------:R-:W-:Y:S01]  /*16440*/  IMAD.MOV.U32 R162, RZ, RZ, R229 ;  /* 0x000000ffffa27224 */ /* 0x000fe200078e00e5 */
[----:B------:R-:W-:Y:S01]  /*16450*/  MOV R164, R231 ;  /* 0x000000e700a47202 */ /* 0x000fe20000000f00 */
[----:B------:R-:W3:Y:S01]  /*16460*/  LDL.LU.64 R228, [R1+0x698] ;  /* 0x0006980001e47983 */ /* 0x000ee20000300a00 */
[----:B------:R-:W-:-:S02]  /*16470*/  IMAD.MOV.U32 R165, RZ, RZ, R230 ;  /* 0x000000ffffa57224 */ /* 0x000fc400078e00e6 */
[----:B------:R-:W-:Y:S01]  /*16480*/  IMAD.MOV.U32 R167, RZ, RZ, R168 ;  /* 0x000000ffffa77224 */ /* 0x000fe200078e00a8 */
[----:B------:R-:W3:Y:S01]  /*16490*/  LDL.LU.64 R230, [R1+0x6a0] ;  /* 0x0006a00001e67983 */ /* 0x000ee20000300a00 */
[----:B------:R-:W-:Y:S02]  /*164a0*/  IMAD.MOV.U32 R166, RZ, RZ, R169 ;  /* 0x000000ffffa67224 */ /* 0x000fe400078e00a9 */
[----:B------:R-:W-:Y:S01]  /*164b0*/  IMAD.MOV.U32 R169, RZ, RZ, R170 ;  /* 0x000000ffffa97224 */ /* 0x000fe200078e00aa */
[----:B------:R-:W3:Y:S01]  /*164c0*/  LDL.LU.64 R190, [R1+0x6a8] ;  /* 0x0006a80001be7983 */ /* 0x000ee20000300a00 */
[----:B------:R-:W-:Y:S01]  /*164d0*/  MOV R168, R171 ;  /* 0x000000ab00a87202 */ /* 0x000fe20000000f00 */
[----:B------:R-:W-:Y:S02]  /*164e0*/  IMAD.MOV.U32 R171, RZ, RZ, R172 ;  /* 0x000000ffffab7224 */ /* 0x000fe400078e00ac */
[----:B------:R-:W3:Y:S01]  /*164f0*/  LDL.LU.64 R192, [R1+0x6b0] ;  /* 0x0006b00001c07983 */ /* 0x000ee20000300a00 */
[----:B------:R-:W-:-:S03]  /*16500*/  IMAD.MOV.U32 R170, RZ, RZ, R173 ;  /* 0x000000ffffaa7224 */ /* 0x000fc600078e00ad */
[----:B------:R-:W3:Y:S04]  /*16510*/  LDL.LU.64 R194, [R1+0x6b8] ;  /* 0x0006b80001c27983 */ /* 0x000ee80000300a00 */
[----:B------:R-:W3:Y:S01]  /*16520*/  LDL.LU.64 R196, [R1+0x6c0] ;  /* 0x0006c00001c47983 */ /* 0x000ee20000300a00 */
[----:B--2---:R-:W-:Y:S01]  /*16530*/  IMAD.MOV.U32 R173, RZ, RZ, R236 ;  /* 0x000000ffffad7224 */ /* 0x004fe200078e00ec */
[----:B------:R-:W-:Y:S02]  /*16540*/  MOV R172, R237 ;  /* 0x000000ed00ac7202 */ /* 0x000fe40000000f00 */
[----:B------:R-:W2:Y:S04]  /*16550*/  LDL.LU.64 R236, [R1+0x6c8] ;  /* 0x0006c80001ec7983 */ /* 0x000ea80000300a00 */
[----:B------:R-:W2:Y:S01]  /*16560*/  LDL.LU.64 R200, [R1+0x6d0] ;  /* 0x0006d00001c87983 */ /* 0x000ea20000300a00 */
[----:B----4-:R-:W-:-:S02]  /*16570*/  IMAD.MOV.U32 R179, RZ, RZ, R180 ;  /* 0x000000ffffb37224 */ /* 0x010fc400078e00b4 */
[----:B------:R-:W-:Y:S01]  /*16580*/  IMAD.MOV.U32 R178, RZ, RZ, R181 ;  /* 0x000000ffffb27224 */ /* 0x000fe200078e00b5 */
[----:B------:R-:W4:Y:S01]  /*16590*/  LDL.LU.64 R208, [R1+0x6d8] ;  /* 0x0006d80001d07983 */ /* 0x000f220000300a00 */
[----:B---3--:R-:W-:Y:S01]  /*165a0*/  IMAD.MOV.U32 R181, RZ, RZ, R182 ;  /* 0x000000ffffb57224 */ /* 0x008fe200078e00b6 */
[----:B------:R-:W-:Y:S02]  /*165b0*/  MOV R180, R183 ;  /* 0x000000b700b47202 */ /* 0x000fe40000000f00 */
[----:B------:R-:W3:Y:S01]  /*165c0*/  LDL.LU.64 R204, [R1+0x6e0] ;  /* 0x0006e00001cc7983 */ /* 0x000ee20000300a00 */
[----:B------:R-:W-:-:S03]  /*165d0*/  IMAD.MOV.U32 R183, RZ, RZ, R184 ;  /* 0x000000ffffb77224 */ /* 0x000fc600078e00b8 */
[----:B------:R-:W4:Y:S01]  /*165e0*/  LDL.LU.64 R206, [R1+0x6e8] ;  /* 0x0006e80001ce7983 */ /* 0x000f220000300a00 */
[----:B------:R-:W-:Y:S02]  /*165f0*/  IMAD.MOV.U32 R182, RZ, RZ, R185 ;  /* 0x000000ffffb67224 */ /* 0x000fe400078e00b9 */
[----:B------:R-:W-:Y:S01]  /*16600*/  IMAD.MOV.U32 R185, RZ, RZ, R228 ;  /* 0x000000ffffb97224 */ /* 0x000fe200078e00e4 */
[----:B------:R-:W-:Y:S02]  /*16610*/  MOV R184, R229 ;  /* 0x000000e500b87202 */ /* 0x000fe40000000f00 */
[----:B------:R-:W4:Y:S01]  /*16620*/  LDL.LU.64 R228, [R1+0x6f0] ;  /* 0x0006f00001e47983 */ /* 0x000f220000300a00 */
[----:B------:R-:W-:Y:S02]  /*16630*/  IMAD.MOV.U32 R187, RZ, RZ, R230 ;  /* 0x000000ffffbb7224 */ /* 0x000fe400078e00e6 */
[----:B------:R-:W-:Y:S02]  /*16640*/  IMAD.MOV.U32 R186, RZ, RZ, R231 ;  /* 0x000000ffffba7224 */ /* 0x000fe400078e00e7 */
[----:B------:R-:W-:Y:S01]  /*16650*/  IMAD.MOV.U32 R189, RZ, RZ, R190 ;  /* 0x000000ffffbd7224 */ /* 0x000fe200078e00be */
[----:B------:R-:W-:Y:S01]  /*16660*/  MOV R188, R191 ;  /* 0x000000bf00bc7202 */ /* 0x000fe20000000f00 */
[----:B------:R-:W4:Y:S01]  /*16670*/  LDL.LU.64 R230, [R1+0x6f8] ;  /* 0x0006f80001e67983 */ /* 0x000f220000300a00 */
[----:B------:R-:W-:-:S02]  /*16680*/  IMAD.MOV.U32 R191, RZ, RZ, R192 ;  /* 0x000000ffffbf7224 */ /* 0x000fc400078e00c0 */
[----:B------:R-:W-:Y:S01]  /*16690*/  IMAD.MOV.U32 R190, RZ, RZ, R193 ;  /* 0x000000ffffbe7224 */ /* 0x000fe200078e00c1 */
[----:B------:R-:W4:Y:S01]  /*166a0*/  LDL.LU.64 R212, [R1+0x788] ;  /* 0x0007880001d47983 */ /* 0x000f220000300a00 */
[----:B------:R-:W-:Y:S01]  /*166b0*/  IMAD.MOV.U32 R193, RZ, RZ, R194 ;  /* 0x000000ffffc17224 */ /* 0x000fe200078e00c2 */
[----:B------:R-:W-:Y:S02]  /*166c0*/  MOV R192, R195 ;  /* 0x000000c300c07202 */ /* 0x000fe40000000f00 */
[----:B------:R-:W4:Y:S01]  /*166d0*/  LDL.LU.64 R144, [R1+0x7a8] ;  /* 0x0007a80001907983 */ /* 0x000f220000300a00 */
[----:B------:R-:W-:Y:S02]  /*166e0*/  IMAD.MOV.U32 R195, RZ, RZ, R196 ;  /* 0x000000ffffc37224 */ /* 0x000fe400078e00c4 */
[----:B------:R-:W-:Y:S02]  /*166f0*/  IMAD.MOV.U32 R194, RZ, RZ, R197 ;  /* 0x000000ffffc27224 */ /* 0x000fe400078e00c5 */
[----:B--2---:R-:W-:Y:S01]  /*16700*/  IMAD.MOV.U32 R197, RZ, RZ, R236 ;  /* 0x000000ffffc57224 */ /* 0x004fe200078e00ec */
[----:B------:R-:W-:-:S02]  /*16710*/  MOV R196, R237 ;  /* 0x000000ed00c47202 */ /* 0x000fc40000000f00 */
[----:B------:R-:W2:Y:S04]  /*16720*/  LDL.LU.64 R236, [R1+0x7c0] ;  /* 0x0007c00001ec7983 */ /* 0x000ea80000300a00 */
[----:B------:R-:W2:Y:S04]  /*16730*/  LDL.LU.64 R218, [R1+0x7d0] ;  /* 0x0007d00001da7983 */ /* 0x000ea80000300a00 */
[----:B------:R-:W2:Y:S04]  /*16740*/  LDL.LU.64 R146, [R1+0x760] ;  /* 0x0007600001927983 */ /* 0x000ea80000300a00 */
[----:B------:R-:W2:Y:S04]  /*16750*/  LDL.LU.64 R222, [R1+0x7e8] ;  /* 0x0007e80001de7983 */ /* 0x000ea80000300a00 */
[----:B------:R-:W2:Y:S01]  /*16760*/  LDL.LU.64 R140, [R1+0x7b8] ;  /* 0x0007b800018c7983 */ /* 0x000ea20000300a00 */
[----:B------:R-:W-:Y:S01]  /*16770*/  IMAD.MOV.U32 R150, RZ, RZ, R202 ;  /* 0x000000ffff967224 */ /* 0x000fe200078e00ca */
[----:B---3--:R-:W-:Y:S01]  /*16780*/  MOV R202, R205 ;  /* 0x000000cd00ca7202 */ /* 0x008fe20000000f00 */
[----:B------:R-:W-:Y:S01]  /*16790*/  IMAD.MOV.U32 R151, RZ, RZ, R203 ;  /* 0x000000ffff977224 */ /* 0x000fe200078e00cb */
[----:B------:R-:W-:Y:S01]  /*167a0*/  MOV R149, R227 ;  /* 0x000000e300957202 */ /* 0x000fe20000000f00 */
[----:B------:R-:W-:-:S02]  /*167b0*/  IMAD.MOV.U32 R203, RZ, RZ, R204 ;  /* 0x000000ffffcb7224 */ /* 0x000fc400078e00cc */
[----:B------:R-:W-:Y:S01]  /*167c0*/  IMAD.MOV.U32 R199, RZ, RZ, R200 ;  /* 0x000000ffffc77224 */ /* 0x000fe200078e00c8 */
[----:B----4-:R-:W-:Y:S01]  /*167d0*/  MOV R200, R209 ;  /* 0x000000d100c87202 */ /* 0x010fe20000000f00 */
[----:B------:R-:W-:Y:S02]  /*167e0*/  IMAD.MOV.U32 R198, RZ, RZ, R201 ;  /* 0x000000ffffc67224 */ /* 0x000fe400078e00c9 */
[----:B------:R-:W-:Y:S02]  /*167f0*/  IMAD.MOV.U32 R205, RZ, RZ, R206 ;  /* 0x000000ffffcd7224 */ /* 0x000fe400078e00ce */
[----:B------:R-:W-:Y:S02]  /*16800*/  IMAD.MOV.U32 R204, RZ, RZ, R207 ;  /* 0x000000ffffcc7224 */ /* 0x000fe400078e00cf */
[----:B------:R-:W-:Y:S02]  /*16810*/  IMAD.MOV.U32 R148, RZ, RZ, R226 ;  /* 0x000000ffff947224 */ /* 0x000fe400078e00e2 */
[----:B------:R-:W-:Y:S01]  /*16820*/  IMAD.MOV.U32 R201, RZ, RZ, R208 ;  /* 0x000000ffffc97224 */ /* 0x000fe200078e00d0 */
[----:B------:R-:W3:Y:S01]  /*16830*/  LDL.LU.64 R226, [R1+0x738] ;  /* 0x0007380001e27983 */ /* 0x000ee20000300a00 */
[----:B------:R-:W-:Y:S01]  /*16840*/  IMAD.MOV.U32 R207, RZ, RZ, R228 ;  /* 0x000000ffffcf7224 */ /* 0x000fe200078e00e4 */
[----:B------:R-:W-:Y:S01]  /*16850*/  MOV R208, R231 ;  /* 0x000000e700d07202 */ /* 0x000fe20000000f00 */
[----:B------:R-:W-:-:S02]  /*16860*/  IMAD.MOV.U32 R206, RZ, RZ, R229 ;  /* 0x000000ffffce7224 */ /* 0x000fc400078e00e5 */
[----:B------:R-:W4:Y:S01]  /*16870*/  LDL.LU.64 R228, [R1+0x758] ;  /* 0x0007580001e47983 */ /* 0x000f220000300a00 */
[----:B------:R-:W-:Y:S02]  /*16880*/  IMAD.MOV.U32 R209, RZ, RZ, R230 ;  /* 0x000000ffffd17224 */ /* 0x000fe400078e00e6 */
[----:B------:R-:W-:Y:S01]  /*16890*/  IMAD.MOV.U32 R211, RZ, RZ, R212 ;  /* 0x000000ffffd37224 */ /* 0x000fe200078e00d4 */
[----:B------:R-:W4:Y:S01]  /*168a0*/  LDL.LU.64 R230, [R1+0x780] ;  /* 0x0007800001e67983 */ /* 0x000f220000300a00 */
[----:B------:R-:W-:Y:S01]  /*168b0*/  IMAD.MOV.U32 R210, RZ, RZ, R213 ;  /* 0x000000ffffd27224 */ /* 0x000fe200078e00d5 */
[----:B------:R-:W-:Y:S01]  /*168c0*/  MOV R212, R145 ;  /* 0x0000009100d47202 */ /* 0x000fe20000000f00 */
[----:B------:R-:W-:Y:S01]  /*168d0*/  IMAD.MOV.U32 R142, RZ, RZ, R216 ;  /* 0x000000ffff8e7224 */ /* 0x000fe200078e00d8 */
[----:B------:R-:W4:Y:S01]  /*168e0*/  LDL.LU.64 R132, [R1+0x7a0] ;  /* 0x0007a00001847983 */ /* 0x000f220000300a00 */
[----:B------:R-:W-:Y:S01]  /*168f0*/  IMAD.MOV.U32 R143, RZ, RZ, R217 ;  /* 0x000000ffff8f7224 */ /* 0x000fe200078e00d9 */
[----:B------:R-:W-:Y:S01]  /*16900*/  MOV R135, R215 ;  /* 0x000000d700877202 */ /* 0x000fe20000000f00 */
[----:B------:R-:W-:-:S02]  /*16910*/  IMAD.MOV.U32 R213, RZ, RZ, R144 ;  /* 0x000000ffffd57224 */ /* 0x000fc400078e0090 */
[----:B------:R-:W-:Y:S02]  /*16920*/  IMAD.MOV.U32 R134, RZ, RZ, R214 ;  /* 0x000000ffff867224 */ /* 0x000fe400078e00d6 */
[----:B------:R-:W-:Y:S02]  /*16930*/  IMAD.MOV.U32 R144, RZ, RZ, R234 ;  /* 0x000000ffff907224 */ /* 0x000fe400078e00ea */
[----:B------:R-:W-:Y:S02]  /*16940*/  IMAD.MOV.U32 R145, RZ, RZ, R235 ;  /* 0x000000ffff917224 */ /* 0x000fe400078e00eb */
[----:B------:R-:W4:Y:S01]  /*16950*/  LDL.LU.64 R234, [R1+0x7b0] ;  /* 0x0007b00001ea7983 */ /* 0x000f220000300a00 */
[----:B--2---:R-:W-:Y:S01]  /*16960*/  IMAD.MOV.U32 R215, RZ, RZ, R236 ;  /* 0x000000ffffd77224 */ /* 0x004fe200078e00ec */
[----:B------:R-:W-:Y:S02]  /*16970*/  MOV R214, R237 ;  /* 0x000000ed00d67202 */ /* 0x000fe40000000f00 */
[----:B------:R-:W2:Y:S01]  /*16980*/  LDL.LU.64 R236, [R1+0x730] ;  /* 0x0007300001ec7983 */ /* 0x000ea20000300a00 */
[----:B------:R-:W-:-:S02]  /*16990*/  IMAD.MOV.U32 R217, RZ, RZ, R218 ;  /* 0x000000ffffd97224 */ /* 0x000fc400078e00da */
[----:B------:R-:W-:Y:S01]  /*169a0*/  IMAD.MOV.U32 R216, RZ, RZ, R219 ;  /* 0x000000ffffd87224 */ /* 0x000fe200078e00db */
[----:B------:R-:W2:Y:S01]  /*169b0*/  LDL.LU.64 R128, [R1+0x7e0] ;  /* 0x0007e00001807983 */ /* 0x000ea20000300a00 */
[----:B------:R-:W-:Y:S01]  /*169c0*/  IMAD.MOV.U32 R219, RZ, RZ, R146 ;  /* 0x000000ffffdb7224 */ /* 0x000fe200078e0092 */
[----:B------:R-:W-:Y:S01]  /*169d0*/  MOV R218, R147 ;  /* 0x0000009300da7202 */ /* 0x000fe20000000f00 */
[----:B------:R-:W-:Y:S01]  /*169e0*/  IMAD.MOV.U32 R146, RZ, RZ, R150 ;  /* 0x000000ffff927224 */ /* 0x000fe200078e0096 */
[----:B------:R-:W2:Y:S01]  /*169f0*/  LDL.LU.64 R136, [R1+0x798] ;  /* 0x0007980001887983 */ /* 0x000ea20000300a00 */
[----:B------:R-:W-:Y:S01]  /*16a00*/  IMAD.MOV.U32 R147, RZ, RZ, R151 ;  /* 0x000000ffff937224 */ /* 0x000fe200078e0097 */
[----:B------:R-:W-:Y:S01]  /*16a10*/  MOV R151, R221 ;  /* 0x000000dd00977202 */ /* 0x000fe20000000f00 */
[----:B------:R-:W-:Y:S02]  /*16a20*/  IMAD.MOV.U32 R150, RZ, RZ, R220 ;  /* 0x000000ffff967224 */ /* 0x000fe400078e00dc */
[----:B------:R-:W-:Y:S01]  /*16a30*/  IMAD.MOV.U32 R221, RZ, RZ, R222 ;  /* 0x000000ffffdd7224 */ /* 0x000fe200078e00de */
[----:B------:R-:W-:Y:S01]  /*16a40*/  MOV R222, R141 ;  /* 0x0000008d00de7202 */ /* 0x000fe20000000f00 */
[----:B------:R-:W-:-:S02]  /*16a50*/  IMAD.MOV.U32 R220, RZ, RZ, R223 ;  /* 0x000000ffffdc7224 */ /* 0x000fc400078e00df */
[----:B------:R-:W-:Y:S02]  /*16a60*/  IMAD.MOV.U32 R223, RZ, RZ, R140 ;  /* 0x000000ffffdf7224 */ /* 0x000fe400078e008c */
[----:B------:R-:W2:Y:S04]  /*16a70*/  LDL.LU.64 R140, [R1+0x728] ;  /* 0x00072800018c7983 */ /* 0x000ea80000300a00 */
[----:B------:R-:W2:Y:S04]  /*16a80*/  LDL.LU.64 R130, [R1+0x750] ;  /* 0x0007500001827983 */ /* 0x000ea80000300a00 */
[----:B------:R-:W2:Y:S04]  /*16a90*/  LDL.LU.64 R120, [R1+0x778] ;  /* 0x0007780001787983 */ /* 0x000ea80000300a00 */
[----:B------:R-:W2:Y:S04]  /*16aa0*/  LDL.LU.64 R114, [R1+0x790] ;  /* 0x0007900001727983 */ /* 0x000ea80000300a00 */
[----:B------:R-:W2:Y:S04]  /*16ab0*/  LDL.LU.64 R116, [R1+0x718] ;  /* 0x0007180001747983 */ /* 0x000ea80000300a00 */
[----:B------:R-:W2:Y:S04]  /*16ac0*/  LDL.LU.64 R124, [R1+0x7d8] ;  /* 0x0007d800017c7983 */ /* 0x000ea80000300a00 */
[----:B------:R-:W2:Y:S01]  /*16ad0*/  LDL.LU.64 R112, [R1+0x770] ;  /* 0x0007700001707983 */ /* 0x000ea20000300a00 */
[----:B------:R-:W-:-:S03]  /*16ae0*/  IMAD.MOV.U32 R138, RZ, RZ, R224 ;  /* 0x000000ffff8a7224 */ /* 0x000fc600078e00e0 */
[----:B------:R-:W2:Y:S01]  /*16af0*/  LDL.LU.64 R122, [R1+0x708] ;  /* 0x00070800017a7983 */ /* 0x000ea20000300a00 */
[----:B------:R-:W-:Y:S01]  /*16b00*/  IMAD.MOV.U32 R139, RZ, RZ, R225 ;  /* 0x000000ffff8b7224 */ /* 0x000fe200078e00e1 */
[----:B---3--:R-:W-:Y:S01]  /*16b10*/  MOV R224, R227 ;  /* 0x000000e300e07202 */ /* 0x008fe20000000f00 */
[----:B------:R-:W-:Y:S01]  /*16b20*/  IMAD.MOV.U32 R225, RZ, RZ, R226 ;  /* 0x000000ffffe17224 */ /* 0x000fe200078e00e2 */
[----:B------:R-:W3:Y:S01]  /*16b30*/  LDL.LU.64 R118, [R1+0x710] ;  /* 0x0007100001767983 */ /* 0x000ee20000300a00 */
[----:B----4-:R-:W-:Y:S01]  /*16b40*/  IMAD.MOV.U32 R227, RZ, RZ, R228 ;  /* 0x000000ffffe37224 */ /* 0x010fe200078e00e4 */
[----:B------:R-:W-:Y:S01]  /*16b50*/  MOV R228, R231 ;  /* 0x000000e700e47202 */ /* 0x000fe20000000f00 */
[----:B------:R-:W-:Y:S02]  /*16b60*/  IMAD.MOV.U32 R226, RZ, RZ, R229 ;  /* 0x000000ffffe27224 */ /* 0x000fe400078e00e5 */
[----:B------:R-:W-:Y:S02]  /*16b70*/  IMAD.MOV.U32 R229, RZ, RZ, R230 ;  /* 0x000000ffffe57224 */ /* 0x000fe400078e00e6 */
[----:B------:R-:W-:-:S02]  /*16b80*/  IMAD.MOV.U32 R231, RZ, RZ, R132 ;  /* 0x000000ffffe77224 */ /* 0x000fc400078e0084 */
[----:B------:R-:W-:Y:S01]  /*16b90*/  IMAD.MOV.U32 R230, RZ, RZ, R133 ;  /* 0x000000ffffe67224 */ /* 0x000fe200078e0085 */
[----:B------:R-:W-:Y:S01]  /*16ba0*/  MOV R133, R135 ;  /* 0x0000008700857202 */ /* 0x000fe20000000f00 */
[----:B------:R-:W-:Y:S02]  /*16bb0*/  IMAD.MOV.U32 R132, RZ, RZ, R134 ;  /* 0x000000ffff847224 */ /* 0x000fe400078e0086 */
[----:B------:R-:W-:Y:S01]  /*16bc0*/  IMAD.MOV.U32 R134, RZ, RZ, R232 ;  /* 0x000000ffff867224 */ /* 0x000fe200078e00e8 */
[----:B------:R-:W-:Y:S01]  /*16bd0*/  MOV R232, R235 ;  /* 0x000000eb00e87202 */ /* 0x000fe20000000f00 */
[----:B------:R-:W-:Y:S02]  /*16be0*/  IMAD.MOV.U32 R135, RZ, RZ, R233 ;  /* 0x000000ffff877224 */ /* 0x000fe400078e00e9 */
[----:B------:R-:W-:Y:S02]  /*16bf0*/  IMAD.MOV.U32 R233, RZ, RZ, R234 ;  /* 0x000000ffffe97224 */ /* 0x000fe400078e00ea */
[----:B------:R-:W-:-:S02]  /*16c00*/  IMAD.MOV.U32 R126, RZ, RZ, R146 ;  /* 0x000000ffff7e7224 */ /* 0x000fc400078e0092 */
[----:B------:R-:W-:Y:S01]  /*16c10*/  IMAD.MOV.U32 R127, RZ, RZ, R147 ;  /* 0x000000ffff7f7224 */ /* 0x000fe200078e0093 */
[----:B------:R-:W-:Y:S01]  /*16c20*/  MOV R147, R239 ;  /* 0x000000ef00937202 */ /* 0x000fe20000000f00 */
[----:B------:R-:W-:Y:S02]  /*16c30*/  IMAD.MOV.U32 R146, RZ, RZ, R238 ;  /* 0x000000ffff927224 */ /* 0x000fe400078e00ee */
[----:B--2---:R-:W-:Y:S02]  /*16c40*/  IMAD.MOV.U32 R235, RZ, RZ, R236 ;  /* 0x000000ffffeb7224 */ /* 0x004fe400078e00ec */
[----:B------:R-:W-:Y:S02]  /*16c50*/  IMAD.MOV.U32 R234, RZ, RZ, R237 ;  /* 0x000000ffffea7224 */ /* 0x000fe400078e00ed */
[----:B------:R-:W-:Y:S01]  /*16c60*/  IMAD.MOV.U32 R237, RZ, RZ, R128 ;  /* 0x000000ffffed7224 */ /* 0x000fe200078e0080 */
[----:B------:R-:W-:Y:S01]  /*16c70*/  MOV R236, R129 ;  /* 0x0000008100ec7202 */ /* 0x000fe20000000f00 */
[----:B------:R-:W-:-:S02]  /*16c80*/  IMAD.MOV.U32 R128, RZ, RZ, R242 ;  /* 0x000000ffff807224 */ /* 0x000fc400078e00f2 */
[----:B------:R-:W-:Y:S02]  /*16c90*/  IMAD.MOV.U32 R129, RZ, RZ, R243 ;  /* 0x000000ffff817224 */ /* 0x000fe400078e00f3 */
[----:B------:R-:W-:Y:S01]  /*16ca0*/  IMAD.MOV.U32 R243, RZ, RZ, R140 ;  /* 0x000000fffff37224 */ /* 0x000fe200078e008c */
[----:B------:R-:W-:Y:S01]  /*16cb0*/  MOV R242, R141 ;  /* 0x0000008d00f27202 */ /* 0x000fe20000000f00 */
[----:B------:R-:W-:Y:S02]  /*16cc0*/  IMAD.MOV.U32 R140, RZ, RZ, R244 ;  /* 0x000000ffff8c7224 */ /* 0x000fe400078e00f4 */
[----:B------:R-:W-:Y:S01]  /*16cd0*/  IMAD.MOV.U32 R141, RZ, RZ, R245 ;  /* 0x000000ffff8d7224 */ /* 0x000fe200078e00f5 */
[----:B------:R-:W-:Y:S01]  /*16ce0*/  MOV R244, R131 ;  /* 0x0000008300f47202 */ /* 0x000fe20000000f00 */
        /* <DEDUP_REMOVED lines=9> */
[----:B------:R-:W2:Y:S01]  /*16d80*/  LDL.LU.64 R120, [R1+0x720] ;  /* 0x0007200001787983 */ /* 0x000ea20000300a00 */
[----:B------:R-:W-:-:S03]  /*16d90*/  IMAD.MOV.U32 R239, RZ, RZ, R136 ;  /* 0x000000ffffef7224 */ /* 0x000fc600078e0088 */
[----:B------:R-:W4:Y:S01]  /*16da0*/  LDL.LU.64 R110, [R1+0x748] ;  /* 0x00074800016e7983 */ /* 0x000f220000300a00 */
[----:B------:R-:W-:Y:S01]  /*16db0*/  IMAD.MOV.U32 R238, RZ, RZ, R137 ;  /* 0x000000ffffee7224 */ /* 0x000fe200078e0089 */
[----:B------:R-:W-:Y:S01]  /*16dc0*/  MOV R137, R139 ;  /* 0x0000008b00897202 */ /* 0x000fe20000000f00 */
[----:B------:R-:W-:Y:S01]  /*16dd0*/  IMAD.MOV.U32 R136, RZ, RZ, R138 ;  /* 0x000000ffff887224 */ /* 0x000fe200078e008a */
[----:B------:R-:W-:Y:S01]  /*16de0*/  MOV R139, R241 ;  /* 0x000000f1008b7202 */ /* 0x000fe20000000f00 */
[----:B------:R-:W-:Y:S02]  /*16df0*/  IMAD.MOV.U32 R138, RZ, RZ, R240 ;  /* 0x000000ffff8a7224 */ /* 0x000fe400078e00f0 */
[----:B------:R-:W-:Y:S02]  /*16e00*/  IMAD.MOV.U32 R241, RZ, RZ, R248 ;  /* 0x000000fffff17224 */ /* 0x000fe400078e00f8 */
[----:B------:R-:W-:Y:S02]  /*16e10*/  IMAD.MOV.U32 R240, RZ, RZ, R249 ;  /* 0x000000fffff07224 */ /* 0x000fe400078e00f9 */
[----:B------:R-:W-:-:S02]  /*16e20*/  IMAD.MOV.U32 R249, RZ, RZ, R114 ;  /* 0x000000fffff97224 */ /* 0x000fc400078e0072 */
[----:B------:R-:W-:Y:S02]  /*16e30*/  IMAD.MOV.U32 R248, RZ, RZ, R115 ;  /* 0x000000fffff87224 */ /* 0x000fe400078e0073 */
[----:B------:R-:W4:Y:S01]  /*16e40*/  LDL.LU.64 R114, [R1+0x768] ;  /* 0x0007680001727983 */ /* 0x000f220000300a00 */
[----:B------:R-:W-:-:S03]  /*16e50*/  IMAD.MOV.U32 R252, RZ, RZ, R125 ;  /* 0x000000fffffc7224 */ /* 0x000fc600078e007d */
[----:B------:R1:W-:Y:S01]  /*16e60*/  STL [R1+0x600], R124 ;  /* 0x0006007c01007387 */ /* 0x0003e20000100800 */
[----:B------:R-:W-:Y:S01]  /*16e70*/  IMAD.MOV.U32 R175, RZ, RZ, R176 ;  /* 0x000000ffffaf7224 */ /* 0x000fe200078e00b0 */
[----:B------:R-:W-:Y:S01]  /*16e80*/  MOV R176, R251 ;  /* 0x000000fb00b07202 */ /* 0x000fe20000000f00 */
[----:B------:R-:W-:Y:S02]  /*16e90*/  IMAD.MOV.U32 R174, RZ, RZ, R177 ;  /* 0x000000ffffae7224 */ /* 0x000fe400078e00b1 */
[----:B------:R-:W-:Y:S01]  /*16ea0*/  IMAD.MOV.U32 R177, RZ, RZ, R250 ;  /* 0x000000ffffb17224 */ /* 0x000fe200078e00fa */
[----:B------:R-:W-:Y:S01]  /*16eb0*/  MOV R250, R117 ;  /* 0x0000007500fa7202 */ /* 0x000fe20000000f00 */
[----:B------:R-:W-:Y:S01]  /*16ec0*/  IMAD.MOV.U32 R251, RZ, RZ, R116 ;  /* 0x000000fffffb7224 */ /* 0x000fe200078e0074 */
[----:B-1----:R-:W4:Y:S04]  /*16ed0*/  LDL.LU.64 R124, [R1+0x700] ;  /* 0x00070000017c7983 */ /* 0x002f280000300a00 */
[----:B------:R-:W-:Y:S04]  /*16ee0*/  STL [R1+0x608], R112 ;  /* 0x0006087001007387 */ /* 0x000fe80000100800 */
[----:B------:R-:W4:Y:S01]  /*16ef0*/  LDL.LU.64 R116, [R1+0x7c8] ;  /* 0x0007c80001747983 */ /* 0x000f220000300a00 */
[----:B------:R-:W-:-:S05]  /*16f00*/  IMAD.MOV.U32 R0, RZ, RZ, R113 ;  /* 0x000000ffff007224 */ /* 0x000fca00078e0071 */
[----:B------:R1:W-:Y:S04]  /*16f10*/  STL [R1+0x604], R0 ;  /* 0x0006040001007387 */ /* 0x0003e80000100800 */
[----:B------:R3:W-:Y:S01]  /*16f20*/  STL [R1+0x610], R122 ;  /* 0x0006107a01007387 */ /* 0x0007e20000100800 */
[----:B-1----:R-:W-:-:S05]  /*16f30*/  IMAD.MOV.U32 R0, RZ, RZ, R123 ;  /* 0x000000ffff007224 */ /* 0x002fca00078e007b */
[----:B------:R1:W-:Y:S04]  /*16f40*/  STL [R1+0x60c], R0 ;  /* 0x00060c0001007387 */ /* 0x0003e80000100800 */
[----:B---3--:R-:W3:Y:S04]  /*16f50*/  LDL.LU.64 R122, [R1+0x740] ;  /* 0x00074000017a7983 */ /* 0x008ee80000300a00 */
[----:B------:R1:W-:Y:S04]  /*16f60*/  STL [R1+0x618], R118 ;  /* 0x0006187601007387 */ /* 0x0003e80000100800 */
[----:B------:R-:W3:Y:S01]  /*16f70*/  LDL.LU.64 R112, [R1+0xa00] ;  /* 0x000a000001707983 */ /* 0x000ee20000300a00 */
[----:B-1----:R-:W-:-:S03]  /*16f80*/  MOV R0, R119 ;  /* 0x0000007700007202 */ /* 0x002fc60000000f00 */
[----:B------:R-:W3:Y:S04]  /*16f90*/  LDL.LU.64 R118, [R1+0x8f0] ;  /* 0x0008f00001767983 */ /* 0x000ee80000300a00 */
[----:B------:R2:W-:Y:S02]  /*16fa0*/  STL [R1+0x614], R0 ;  /* 0x0006140001007387 */ /* 0x0005e40000100800 */
[----:B--2---:R-:W-:Y:S02]  /*16fb0*/  IMAD.MOV.U32 R0, RZ, RZ, R121 ;  /* 0x000000ffff007224 */ /* 0x004fe400078e0079 */
[----:B------:R1:W-:Y:S04]  /*16fc0*/  STL [R1+0x620], R120 ;  /* 0x0006207801007387 */ /* 0x0003e80000100800 */
[----:B----4-:R-:W-:Y:S04]  /*16fd0*/  STL [R1+0x628], R110 ;  /* 0x0006286e01007387 */ /* 0x010fe80000100800 */
[----:B------:R2:W-:Y:S04]  /*16fe0*/  STL [R1+0x61c], R0 ;  /* 0x00061c0001007387 */ /* 0x0005e80000100800 */
[----:B-1----:R-:W4:Y:S01]  /*16ff0*/  LDL.LU.64 R120, [R1+0xa80] ;  /* 0x000a800001787983 */ /* 0x002f220000300a00 */
[----:B--2---:R-:W-:-:S05]  /*17000*/  IMAD.MOV.U32 R0, RZ, RZ, R111 ;  /* 0x000000ffff007224 */ /* 0x004fca00078e006f */
[----:B------:R1:W-:Y:S04]  /*17010*/  STL [R1+0x624], R0 ;  /* 0x0006240001007387 */ /* 0x0003e80000100800 */
[----:B------:R2:W-:Y:S01]  /*17020*/  STL [R1+0x630], R114 ;  /* 0x0006307201007387 */ /* 0x0005e20000100800 */
[----:B-1----:R-:W-:-:S03]  /*17030*/  IMAD.MOV.U32 R0, RZ, RZ, R115 ;  /* 0x000000ffff007224 */ /* 0x002fc600078e0073 */
[----:B--2---:R-:W2:Y:S04]  /*17040*/  LDL.LU.64 R114, [R1+0x9d0] ;  /* 0x0009d00001727983 */ /* 0x004ea80000300a00 */
[----:B------:R1:W-:Y:S04]  /*17050*/  STL [R1+0x62c], R0 ;  /* 0x00062c0001007387 */ /* 0x0003e80000100800 */
[----:B------:R1:W-:Y:S02]  /*17060*/  STL [R1+0x638], R124 ;  /* 0x0006387c01007387 */ /* 0x0003e40000100800 */
[----:B-1----:R-:W-:-:S02]  /*17070*/  MOV R0, R125 ;  /* 0x0000007d00007202 */ /* 0x002fc40000000f00 */
[----:B------:R-:W-:Y:S04]  /*17080*/  STL [R1+0x640], R116 ;  /* 0x0006407401007387 */ /* 0x000fe80000100800 */
[----:B------:R1:W-:Y:S04]  /*17090*/  STL [R1+0x634], R0 ;  /* 0x0006340001007387 */ /* 0x0003e80000100800 */
[----:B------:R-:W2:Y:S01]  /*170a0*/  LDL.LU.64 R124, [R1+0xad0] ;  /* 0x000ad000017c7983 */ /* 0x000ea20000300a00 */
[----:B-1----:R-:W-:-:S05]  /*170b0*/  IMAD.MOV.U32 R0, RZ, RZ, R117 ;  /* 0x000000ffff007224 */ /* 0x002fca00078e0075 */
[----:B------:R3:W-:Y:S04]  /*170c0*/  STL [R1+0x63c], R0 ;  /* 0x00063c0001007387 */ /* 0x0007e80000100800 */
[----:B------:R-:W2:Y:S01]  /*170d0*/  LDL.LU.64 R116, [R1+0xa58] ;  /* 0x000a580001747983 */ /* 0x000ea20000300a00 */
[----:B---3--:R-:W-:-:S03]  /*170e0*/  IMAD.MOV.U32 R0, RZ, RZ, R123 ;  /* 0x000000ffff007224 */ /* 0x008fc600078e007b */
[----:B------:R1:W-:Y:S04]  /*170f0*/  STL [R1+0x648], R122 ;  /* 0x0006487a01007387 */ /* 0x0003e80000100800 */
[----:B------:R-:W3:Y:S04]  /*17100*/  LDL.LU.64 R110, [R1+0xab8] ;  /* 0x000ab800016e7983 */ /* 0x000ee80000300a00 */
[----:B------:R1:W-:Y:S04]  /*17110*/  STL [R1+0x644], R0 ;  /* 0x0006440001007387 */ /* 0x0003e80000100800 */
[----:B------:R1:W-:Y:S04]  /*17120*/  STL [R1+0x650], R112 ;  /* 0x0006507001007387 */ /* 0x0003e80000100800 */
[----:B-1----:R-:W3:Y:S01]  /*17130*/  LDL.LU.64 R122, [R1+0xaf0] ;  /* 0x000af000017a7983 */ /* 0x002ee20000300a00 */
[----:B------:R-:W-:-:S03]  /*17140*/  IMAD.MOV.U32 R0, RZ, RZ, R113 ;  /* 0x000000ffff007224 */ /* 0x000fc600078e0071 */
[----:B------:R-:W-:Y:S04]  /*17150*/  STL [R1+0x658], R118 ;  /* 0x0006587601007387 */ /* 0x000fe80000100800 */
[----:B------:R1:W-:Y:S04]  /*17160*/  STL [R1+0x64c], R0 ;  /* 0x00064c0001007387 */ /* 0x0003e80000100800 */
[----:B------:R-:W3:Y:S01]  /*17170*/  LDL.LU.64 R112, [R1+0x9c0] ;  /* 0x0009c00001707983 */ /* 0x000ee20000300a00 */
[----:B-1----:R-:W-:-:S05]  /*17180*/  MOV R0, R119 ;  /* 0x0000007700007202 */ /* 0x002fca0000000f00 */
[----:B------:R4:W-:Y:S02]  /*17190*/  STL [R1+0x654], R0 ;  /* 0x0006540001007387 */ /* 0x0009e40000100800 */
[----:B----4-:R-:W-:Y:S02]  /*171a0*/  IMAD.MOV.U32 R0, RZ, RZ, R121 ;  /* 0x000000ffff007224 */ /* 0x010fe400078e0079 */
[----:B------:R1:W-:Y:S04]  /*171b0*/  STL [R1+0x660], R120 ;  /* 0x0006607801007387 */ /* 0x0003e80000100800 */
[----:B-1----:R-:W4:Y:S04]  /*171c0*/  LDL.LU.64 R120, [R1+0x870] ;  /* 0x0008700001787983 */ /* 0x002f280000300a00 */
[----:B------:R1:W-:Y:S04]  /*171d0*/  STL [R1+0x65c], R0 ;  /* 0x00065c0001007387 */ /* 0x0003e80000100800 */
[----:B--2---:R-:W-:Y:S04]  /*171e0*/  STL [R1+0x668], R114 ;  /* 0x0006687201007387 */ /* 0x004fe80000100800 */
[----:B------:R-:W2:Y:S01]  /*171f0*/  LDL.LU.64 R118, [R1+0xa50] ;  /* 0x000a500001767983 */ /* 0x000ea20000300a00 */
[----:B-1----:R-:W-:-:S05]  /*17200*/  IMAD.MOV.U32 R0, RZ, RZ, R115 ;  /* 0x000000ffff007224 */ /* 0x002fca00078e0073 */
[----:B------:R1:W-:Y:S02]  /*17210*/  STL [R1+0x664], R0 ;  /* 0x0006640001007387 */ /* 0x0003e40000100800 */
[----:B-1----:R-:W-:Y:S02]  /*17220*/  IMAD.MOV.U32 R0, RZ, RZ, R125 ;  /* 0x000000ffff007224 */ /* 0x002fe400078e007d */
[----:B------:R1:W-:Y:S04]  /*17230*/  STL [R1+0x670], R124 ;  /* 0x0006707c01007387 */ /* 0x0003e80000100800 */
[----:B------:R1:W-:Y:S04]  /*17240*/  STL [R1+0x66c], R0 ;  /* 0x00066c0001007387 */ /* 0x0003e80000100800 */
[----:B-1----:R-:W2:Y:S04]  /*17250*/  LDL.LU.64 R124, [R1+0x980] ;  /* 0x00098000017c7983 */ /* 0x002ea80000300a00 */
[----:B------:R1:W-:Y:S04]  /*17260*/  STL [R1+0x678], R116 ;  /* 0x0006787401007387 */ /* 0x0003e80000100800 */
[----:B------:R-:W2:Y:S01]  /*17270*/  LDL.LU.64 R114, [R1+0xab0] ;  /* 0x000ab00001727983 */ /* 0x000ea20000300a00 */
[----:B------:R-:W-:-:S03]  /*17280*/  MOV R0, R117 ;  /* 0x0000007500007202 */ /* 0x000fc60000000f00 */
[----:B-1----:R-:W2:Y:S04]  /*17290*/  LDL.LU.64 R116, [R1+0xa28] ;  /* 0x000a280001747983 */ /* 0x002ea80000300a00 */
[----:B------:R1:W-:Y:S04]  /*172a0*/  STL [R1+0x674], R0 ;  /* 0x0006740001007387 */ /* 0x0003e80000100800 */
[----:B---3--:R3:W-:Y:S01]  /*172b0*/  STL [R1+0x680], R122 ;  /* 0x0006807a01007387 */ /* 0x0087e20000100800 */
[----:B-1----:R-:W-:-:S03]  /*172c0*/  IMAD.MOV.U32 R0, RZ, RZ, R123 ;  /* 0x000000ffff007224 */ /* 0x002fc600078e007b */
[----:B------:R-:W-:Y:S04]  /*172d0*/  STL [R1+0x688], R110 ;  /* 0x0006886e01007387 */ /* 0x000fe80000100800 */
[----:B------:R1:W-:Y:S04]  /*172e0*/  STL [R1+0x67c], R0 ;  /* 0x00067c0001007387 */ /* 0x0003e80000100800 */
[----:B---3--:R-:W3:Y:S01]  /*172f0*/  LDL.LU.64 R122, [R1+0xae0] ;  /* 0x000ae000017a7983 */ /* 0x008ee20000300a00 */
[----:B-1----:R-:W-:-:S05]  /*17300*/  IMAD.MOV.U32 R0, RZ, RZ, R111 ;  /* 0x000000ffff007224 */ /* 0x002fca00078e006f */
[----:B------:R1:W-:Y:S04]  /*17310*/  STL [R1+0x684], R0 ;  /* 0x0006840001007387 */ /* 0x0003e80000100800 */
[----:B------:R1:W-:Y:S02]  /*17320*/  STL [R1+0x690], R112 ;  /* 0x0006907001007387 */ /* 0x0003e40000100800 */
[----:B-1----:R-:W-:Y:S02]  /*17330*/  IMAD.MOV.U32 R0, RZ, RZ, R113 ;  /* 0x000000ffff007224 */ /* 0x002fe400078e0071 */
[----:B------:R-:W3:Y:S04]  /*17340*/  LDL.LU.64 R112, [R1+0xa98] ;  /* 0x000a980001707983 */ /* 0x000ee80000300a00 */
[----:B------:R4:W-:Y:S02]  /*17350*/  STL [R1+0x68c], R0 ;  /* 0x00068c0001007387 */ /* 0x0009e40000100800 */
[----:B----4-:R-:W-:-:S02]  /*17360*/  MOV R0, R121 ;  /* 0x0000007900007202 */ /* 0x010fc40000000f00 */
[----:B------:R1:W-:Y:S04]  /*17370*/  STL [R1+0x698], R120 ;  /* 0x0006987801007387 */ /* 0x0003e80000100800 */
[----:B--2---:R-:W-:Y:S04]  /*17380*/  STL [R1+0x6a0], R118 ;  /* 0x0006a07601007387 */ /* 0x004fe80000100800 */
[----:B------:R2:W-:Y:S04]  /*17390*/  STL [R1+0x694], R0 ;  /* 0x0006940001007387 */ /* 0x0005e80000100800 */
[----:B-1----:R-:W4:Y:S01]  /*173a0*/  LDL.LU.64 R120, [R1+0x978] ;  /* 0x0009780001787983 */ /* 0x002f220000300a00 */
[----:B--2---:R-:W-:-:S05]  /*173b0*/  IMAD.MOV.U32 R0, RZ, RZ, R119 ;  /* 0x000000ffff007224 */ /* 0x004fca00078e0077 */
[----:B------:R1:W-:Y:S04]  /*173c0*/  STL [R1+0x69c], R0 ;  /* 0x00069c0001007387 */ /* 0x0003e80000100800 */
[----:B------:R-:W2:Y:S01]  /*173d0*/  LDL.LU.64 R118, [R1+0x840] ;  /* 0x0008400001767983 */ /* 0x000ea20000300a00 */
[----:B-1----:R-:W-:-:S03]  /*173e0*/  IMAD.MOV.U32 R0, RZ, RZ, R125 ;  /* 0x000000ffff007224 */ /* 0x002fc600078e007d */
[----:B------:R1:W-:Y:S04]  /*173f0*/  STL [R1+0x6a8], R124 ;  /* 0x0006a87c01007387 */ /* 0x0003e80000100800 */
[----:B------:R-:W2:Y:S04]  /*17400*/  LDL.LU.64 R110, [R1+0x930] ;  /* 0x00093000016e7983 */ /* 0x000ea80000300a00 */
[----:B------:R1:W-:Y:S04]  /*17410*/  STL [R1+0x6a4], R0 ;  /* 0x0006a40001007387 */ /* 0x0003e80000100800 */
[----:B------:R1:W-:Y:S04]  /*17420*/  STL [R1+0x6b0], R114 ;  /* 0x0006b07201007387 */ /* 0x0003e80000100800 */
[----:B-1----:R-:W2:Y:S01]  /*17430*/  LDL.LU.64 R124, [R1+0xa20] ;  /* 0x000a2000017c7983 */ /* 0x002ea20000300a00 */
[----:B------:R-:W-:-:S03]  /*17440*/  IMAD.MOV.U32 R0, RZ, RZ, R115 ;  /* 0x000000ffff007224 */ /* 0x000fc600078e0073 */
[----:B------:R-:W-:Y:S04]  /*17450*/  STL [R1+0x6b8], R116 ;  /* 0x0006b87401007387 */ /* 0x000fe80000100800 */
[----:B------:R1:W-:Y:S04]  /*17460*/  STL [R1+0x6ac], R0 ;  /* 0x0006ac0001007387 */ /* 0x0003e80000100800 */
[----:B------:R-:W2:Y:S01]  /*17470*/  LDL.LU.64 R114, [R1+0xa90] ;  /* 0x000a900001727983 */ /* 0x000ea20000300a00 */
[----:B-1----:R-:W-:-:S05]  /*17480*/  MOV R0, R117 ;  /* 0x0000007500007202 */ /* 0x002fca0000000f00 */
[----:B------:R1:W-:Y:S04]  /*17490*/  STL [R1+0x6b4], R0 ;  /* 0x0006b40001007387 */ /* 0x0003e80000100800 */
[----:B---3--:R3:W-:Y:S01]  /*174a0*/  STL [R1+0x6c0], R122 ;  /* 0x0006c07a01007387 */ /* 0x0087e20000100800 */
[----:B-1----:R-:W-:-:S03]  /*174b0*/  IMAD.MOV.U32 R0, RZ, RZ, R123 ;  /* 0x000000ffff007224 */ /* 0x002fc600078e007b */
[----:B---3--:R-:W3:Y:S04]  /*174c0*/  LDL.LU.64 R122, [R1+0x9f8] ;  /* 0x0009f800017a7983 */ /* 0x008ee80000300a00 */
[----:B------:R1:W-:Y:S04]  /*174d0*/  STL [R1+0x6bc], R0 ;  /* 0x0006bc0001007387 */ /* 0x0003e80000100800 */
[----:B------:R-:W-:Y:S04]  /*174e0*/  STL [R1+0x6c8], R112 ;  /* 0x0006c87001007387 */ /* 0x000fe80000100800 */
[----:B------:R-:W3:Y:S01]  /*174f0*/  LDL.LU.64 R116, [R1+0xad8] ;  /* 0x000ad80001747983 */ /* 0x000ee20000300a00 */
[----:B-1----:R-:W-:-:S05]  /*17500*/  IMAD.MOV.U32 R0, RZ, RZ, R113 ;  /* 0x000000ffff007224 */ /* 0x002fca00078e0071 */
[----:B------:R4:W-:Y:S02]  /*17510*/  STL [R1+0x6c4], R0 ;  /* 0x0006c40001007387 */ /* 0x0009e40000100800 */
[----:B----4-:R-:W-:Y:S02]  /*17520*/  IMAD.MOV.U32 R0, RZ, RZ, R121 ;  /* 0x000000ffff007224 */ /* 0x010fe400078e0079 */
[----:B------:R1:W-:Y:S04]  /*17530*/  STL [R1+0x6d0], R120 ;  /* 0x0006d07801007387 */ /* 0x0003e80000100800 */
[----:B------:R4:W-:Y:S04]  /*17540*/  STL [R1+0x6cc], R0 ;  /* 0x0006cc0001007387 */ /* 0x0009e80000100800 */
[----:B-1----:R-:W3:Y:S04]  /*17550*/  LDL.LU.64 R120, [R1+0xa78] ;  /* 0x000a780001787983 */ /* 0x002ee80000300a00 */
[----:B--2---:R1:W-:Y:S04]  /*17560*/  STL [R1+0x6d8], R118 ;  /* 0x0006d87601007387 */ /* 0x0043e80000100800 */
[----:B------:R-:W2:Y:S01]  /*17570*/  LDL.LU.64 R112, [R1+0x918] ;  /* 0x0009180001707983 */ /* 0x000ea20000300a00 */
[----:B----4-:R-:W-:-:S03]  /*17580*/  MOV R0, R119 ;  /* 0x0000007700007202 */ /* 0x010fc60000000f00 */
[----:B-1----:R-:W4:Y:S04]  /*17590*/  LDL.LU.64 R118, [R1+0x820] ;  /* 0x0008200001767983 */ /* 0x002f280000300a00 */
[----:B------:R1:W-:Y:S02]  /*175a0*/  STL [R1+0x6d4], R0 ;  /* 0x0006d40001007387 */ /* 0x0003e40000100800 */
[----:B-1----:R-:W-:Y:S02]  /*175b0*/  IMAD.MOV.U32 R0, RZ, RZ, R125 ;  /* 0x000000ffff007224 */ /* 0x002fe400078e007d */
[----:B------:R1:W-:Y:S04]  /*175c0*/  STL [R1+0x6e0], R124 ;  /* 0x0006e07c01007387 */ /* 0x0003e80000100800 */
[----:B------:R-:W-:Y:S04]  /*175d0*/  STL [R1+0x6e8], R110 ;  /* 0x0006e86e01007387 */ /* 0x000fe80000100800 */
[----:B------:R1:W-:Y:S04]  /*175e0*/  STL [R1+0x6dc], R0 ;  /* 0x0006dc0001007387 */ /* 0x0003e80000100800 */
[----:B-1----:R-:W4:Y:S01]  /*175f0*/  LDL.LU.64 R124, [R1+0x9f0] ;  /* 0x0009f000017c7983 */ /* 0x002f220000300a00 */
[----:B------:R-:W-:-:S05]  /*17600*/  IMAD.MOV.U32 R0, RZ, RZ, R111 ;  /* 0x000000ffff007224 */ /* 0x000fca00078e006f */
[----:B------:R1:W-:Y:S04]  /*17610*/  STL [R1+0x6e4], R0 ;  /* 0x0006e40001007387 */ /* 0x0003e80000100800 */
[----:B------:R1:W-:Y:S02]  /*17620*/  STL [R1+0x6f0], R114 ;  /* 0x0006f07201007387 */ /* 0x0003e40000100800 */
[----:B-1----:R-:W-:Y:S02]  /*17630*/  IMAD.MOV.U32 R0, RZ, RZ, R115 ;  /* 0x000000ffff007224 */ /* 0x002fe400078e0073 */
[----:B------:R-:W4:Y:S04]  /*17640*/  LDL.LU.64 R114, [R1+0x8d0] ;  /* 0x0008d00001727983 */ /* 0x000f280000300a00 */
[----:B------:R1:W-:Y:S04]  /*17650*/  STL [R1+0x6ec], R0 ;  /* 0x0006ec0001007387 */ /* 0x0003e80000100800 */
[----:B---3--:R3:W-:Y:S01]  /*17660*/  STL [R1+0x6f8], R122 ;  /* 0x0006f87a01007387 */ /* 0x0087e20000100800 */
[----:B-1----:R-:W-:-:S03]  /*17670*/  MOV R0, R123 ;  /* 0x0000007b00007202 */ /* 0x002fc60000000f00 */
[----:B------:R-:W-:Y:S04]  /*17680*/  STL [R1+0x700], R116 ;  /* 0x0007007401007387 */ /* 0x000fe80000100800 */
[----:B------:R1:W-:Y:S04]  /*17690*/  STL [R1+0x6f4], R0 ;  /* 0x0006f40001007387 */ /* 0x0003e80000100800 */
[----:B---3--:R-:W3:Y:S01]  /*176a0*/  LDL.LU.64 R122, [R1+0xa70] ;  /* 0x000a7000017a7983 */ /* 0x008ee20000300a00 */
[----:B-1----:R-:W-:-:S05]  /*176b0*/  IMAD.MOV.U32 R0, RZ, RZ, R117 ;  /* 0x000000ffff007224 */ /* 0x002fca00078e0075 */
[----:B------:R1:W-:Y:S04]  /*176c0*/  STL [R1+0x6fc], R0 ;  /* 0x0006fc0001007387 */ /* 0x0003e80000100800 */
[----:B------:R-:W3:Y:S01]  /*176d0*/  LDL.LU.64 R116, [R1+0x9b8] ;  /* 0x0009b80001747983 */ /* 0x000ee20000300a00 */
[----:B-1----:R-:W-:-:S03]  /*176e0*/  IMAD.MOV.U32 R0, RZ, RZ, R121 ;  /* 0x000000ffff007224 */ /* 0x002fc600078e0079 */
[----:B------:R1:W-:Y:S04]  /*176f0*/  STL [R1+0x708], R120 ;  /* 0x0007087801007387 */ /* 0x0003e80000100800 */
[----:B------:R-:W3:Y:S04]  /*17700*/  LDL.LU.64 R110, [R1+0xa48] ;  /* 0x000a4800016e7983 */ /* 0x000ee80000300a00 */
[----:B------:R1:W-:Y:S04]  /*17710*/  STL [R1+0x704], R0 ;  /* 0x0007040001007387 */ /* 0x0003e80000100800 */
[----:B--2---:R2:W-:Y:S04]  /*17720*/  STL [R1+0x710], R112 ;  /* 0x0007107001007387 */ /* 0x0045e80000100800 */
[----:B-1----:R-:W3:Y:S01]  /*17730*/  LDL.LU.64 R120, [R1+0xac8] ;  /* 0x000ac80001787983 */ /* 0x002ee20000300a00 */
[----:B------:R-:W-:-:S03]  /*17740*/  IMAD.MOV.U32 R0, RZ, RZ, R113 ;  /* 0x000000ffff007224 */ /* 0x000fc600078e0071 */
[----:B----4-:R-:W-:Y:S04]  /*17750*/  STL [R1+0x718], R118 ;  /* 0x0007187601007387 */ /* 0x010fe80000100800 */
[----:B------:R1:W-:Y:S04]  /*17760*/  STL [R1+0x70c], R0 ;  /* 0x00070c0001007387 */ /* 0x0003e80000100800 */
[----:B--2---:R-:W2:Y:S01]  /*17770*/  LDL.LU.64 R112, [R1+0x8b0] ;  /* 0x0008b00001707983 */ /* 0x004ea20000300a00 */
[----:B-1----:R-:W-:-:S05]  /*17780*/  MOV R0, R119 ;  /* 0x0000007700007202 */ /* 0x002fca0000000f00 */
[----:B------:R1:W-:Y:S04]  /*17790*/  STL [R1+0x714], R0 ;  /* 0x0007140001007387 */ /* 0x0003e80000100800 */
[----:B------:R4:W-:Y:S01]  /*177a0*/  STL [R1+0x720], R124 ;  /* 0x0007207c01007387 */ /* 0x0009e20000100800 */
[----:B-1----:R-:W-:-:S03]  /*177b0*/  IMAD.MOV.U32 R0, RZ, RZ, R125 ;  /* 0x000000ffff007224 */ /* 0x002fc600078e007d */
[----:B----4-:R-:W4:Y:S04]  /*177c0*/  LDL.LU.64 R124, [R1+0x800] ;  /* 0x00080000017c7983 */ /* 0x010f280000300a00 */
[----:B------:R1:W-:Y:S04]  /*177d0*/  STL [R1+0x71c], R0 ;  /* 0x00071c0001007387 */ /* 0x0003e80000100800 */
[----:B------:R-:W-:Y:S04]  /*177e0*/  STL [R1+0x728], R114 ;  /* 0x0007287201007387 */ /* 0x000fe80000100800 */
[----:B------:R-:W4:Y:S01]  /*177f0*/  LDL.LU.64 R118, [R1+0x9b0] ;  /* 0x0009b00001767983 */ /* 0x000f220000300a00 */
[----:B-1----:R-:W-:-:S05]  /*17800*/  IMAD.MOV.U32 R0, RZ, RZ, R115 ;  /* 0x000000ffff007224 */ /* 0x002fca00078e0073 */
[----:B------:R3:W-:Y:S02]  /*17810*/  STL [R1+0x724], R0 ;  /* 0x0007240001007387 */ /* 0x0007e40000100800 */
[----:B---3--:R-:W-:Y:S02]  /*17820*/  IMAD.MOV.U32 R0, RZ, RZ, R123 ;  /* 0x000000ffff007224 */ /* 0x008fe400078e007b */
[----:B------:R1:W-:Y:S04]  /*17830*/  STL [R1+0x730], R122 ;  /* 0x0007307a01007387 */ /* 0x0003e80000100800 */
[----:B------:R3:W-:Y:S04]  /*17840*/  STL [R1+0x72c], R0 ;  /* 0x00072c0001007387 */ /* 0x0007e80000100800 */
[----:B-1----:R-:W4:Y:S04]  /*17850*/  LDL.LU.64 R122, [R1+0x868] ;  /* 0x00086800017a7983 */ /* 0x002f280000300a00 */
[----:B------:R1:W-:Y:S01]  /*17860*/  STL [R1+0x738], R116 ;  /* 0x0007387401007387 */ /* 0x0003e20000100800 */
[----:B---3--:R-:W-:-:S03]  /*17870*/  MOV R0, R117 ;  /* 0x0000007500007202 */ /* 0x008fc60000000f00 */
[----:B------:R-:W3:Y:S04]  /*17880*/  LDL.LU.64 R114, [R1+0xa40] ;  /* 0x000a400001727983 */ /* 0x000ee80000300a00 */
[----:B-1----:R-:W3:Y:S04]  /*17890*/  LDL.LU.64 R116, [R1+0x970] ;  /* 0x0009700001747983 */ /* 0x002ee80000300a00 */
[----:B------:R1:W-:Y:S02]  /*178a0*/  STL [R1+0x734], R0 ;  /* 0x0007340001007387 */ /* 0x0003e40000100800 */
[----:B-1----:R-:W-:-:S02]  /*178b0*/  IMAD.MOV.U32 R0, RZ, RZ, R121 ;  /* 0x000000ffff007224 */ /* 0x002fc400078e0079 */
[----:B------:R1:W-:Y:S04]  /*178c0*/  STL [R1+0x740], R120 ;  /* 0x0007407801007387 */ /* 0x0003e80000100800 */
[----:B------:R-:W-:Y:S04]  /*178d0*/  STL [R1+0x748], R110 ;  /* 0x0007486e01007387 */ /* 0x000fe80000100800 */
[----:B------:R2:W-:Y:S04]  /*178e0*/  STL [R1+0x73c], R0 ;  /* 0x00073c0001007387 */ /* 0x0005e80000100800 */
[----:B-1----:R-:W3:Y:S01]  /*178f0*/  LDL.LU.64 R120, [R1+0xaa8] ;  /* 0x000aa80001787983 */ /* 0x002ee20000300a00 */
[----:B--2---:R-:W-:-:S05]  /*17900*/  IMAD.MOV.U32 R0, RZ, RZ, R111 ;  /* 0x000000ffff007224 */ /* 0x004fca00078e006f */
[----:B------:R1:W-:Y:S04]  /*17910*/  STL [R1+0x744], R0 ;  /* 0x0007440001007387 */ /* 0x0003e80000100800 */
[----:B------:R-:W-:Y:S04]  /*17920*/  STL [R1+0x750], R112 ;  /* 0x0007507001007387 */ /* 0x000fe80000100800 */
[----:B------:R-:W2:Y:S01]  /*17930*/  LDL.LU.64 R110, [R1+0xa18] ;  /* 0x000a1800016e7983 */ /* 0x000ea20000300a00 */
[----:B-1----:R-:W-:-:S05]  /*17940*/  IMAD.MOV.U32 R0, RZ, RZ, R113 ;  /* 0x000000ffff007224 */ /* 0x002fca00078e0071 */
[----:B------:R1:W-:Y:S04]  /*17950*/  STL [R1+0x74c], R0 ;  /* 0x00074c0001007387 */ /* 0x0003e80000100800 */
[----:B----4-:R4:W-:Y:S01]  /*17960*/  STL [R1+0x758], R124 ;  /* 0x0007587c01007387 */ /* 0x0109e20000100800 */
[----:B-1----:R-:W-:-:S03]  /*17970*/  MOV R0, R125 ;  /* 0x0000007d00007202 */ /* 0x002fc60000000f00 */
[----:B------:R-:W-:Y:S04]  /*17980*/  STL [R1+0x760], R118 ;  /* 0x0007607601007387 */ /* 0x000fe80000100800 */
[----:B------:R1:W-:Y:S04]  /*17990*/  STL [R1+0x754], R0 ;  /* 0x0007540001007387 */ /* 0x0003e80000100800 */
[----:B----4-:R-:W4:Y:S01]  /*179a0*/  LDL.LU.64 R124, [R1+0x850] ;  /* 0x00085000017c7983 */ /* 0x010f220000300a00 */
[----:B-1----:R-:W-:-:S05]  /*179b0*/  IMAD.MOV.U32 R0, RZ, RZ, R119 ;  /* 0x000000ffff007224 */ /* 0x002fca00078e0077 */
[----:B------:R1:W-:Y:S04]  /*179c0*/  STL [R1+0x75c], R0 ;  /* 0x00075c0001007387 */ /* 0x0003e80000100800 */
[----:B------:R-:W4:Y:S01]  /*179d0*/  LDL.LU.64 R118, [R1+0x7f8] ;  /* 0x0007f80001767983 */ /* 0x000f220000300a00 */
[----:B-1----:R-:W-:-:S03]  /*179e0*/  IMAD.MOV.U32 R0, RZ, RZ, R123 ;  /* 0x000000ffff007224 */ /* 0x002fc600078e007b */
[----:B------:R1:W-:Y:S04]  /*179f0*/  STL [R1+0x768], R122 ;  /* 0x0007687a01007387 */ /* 0x0003e80000100800 */
[----:B------:R-:W4:Y:S04]  /*17a00*/  LDL.LU.64 R112, [R1+0x838] ;  /* 0x0008380001707983 */ /* 0x000f280000300a00 */
[----:B------:R1:W-:Y:S04]  /*17a10*/  STL [R1+0x764], R0 ;  /* 0x0007640001007387 */ /* 0x0003e80000100800 */
[----:B---3--:R3:W-:Y:S04]  /*17a20*/  STL [R1+0x770], R114 ;  /* 0x0007707201007387 */ /* 0x0087e80000100800 */
[----:B-1----:R-:W4:Y:S01]  /*17a30*/  LDL.LU.64 R122, [R1+0x958] ;  /* 0x00095800017a7983 */ /* 0x002f220000300a00 */
[----:B------:R-:W-:-:S03]  /*17a40*/  IMAD.MOV.U32 R0, RZ, RZ, R115 ;  /* 0x000000ffff007224 */ /* 0x000fc600078e0073 */
[----:B------:R-:W-:Y:S04]  /*17a50*/  STL [R1+0x778], R116 ;  /* 0x0007787401007387 */ /* 0x000fe80000100800 */
[----:B------:R1:W-:Y:S04]  /*17a60*/  STL [R1+0x76c], R0 ;  /* 0x00076c0001007387 */ /* 0x0003e80000100800 */
[----:B---3--:R-:W3:Y:S01]  /*17a70*/  LDL.LU.64 R114, [R1+0xa10] ;  /* 0x000a100001727983 */ /* 0x008ee20000300a00 */
[----:B-1----:R-:W-:-:S05]  /*17a80*/  MOV R0, R117 ;  /* 0x0000007500007202 */ /* 0x002fca0000000f00 */
[----:B------:R1:W-:Y:S02]  /*17a90*/  STL [R1+0x774], R0 ;  /* 0x0007740001007387 */ /* 0x0003e40000100800 */
[----:B-1----:R-:W-:Y:S02]  /*17aa0*/  IMAD.MOV.U32 R0, RZ, RZ, R121 ;  /* 0x000000ffff007224 */ /* 0x002fe400078e0079 */
[----:B------:R1:W-:Y:S04]  /*17ab0*/  STL [R1+0x780], R120 ;  /* 0x0007807801007387 */ /* 0x0003e80000100800 */
[----:B------:R-:W3:Y:S04]  /*17ac0*/  LDL.LU.64 R116, [R1+0x910] ;  /* 0x0009100001747983 */ /* 0x000ee80000300a00 */
[----:B------:R1:W-:Y:S04]  /*17ad0*/  STL [R1+0x77c], R0 ;  /* 0x00077c0001007387 */ /* 0x0003e80000100800 */
[----:B--2---:R-:W-:Y:S04]  /*17ae0*/  STL [R1+0x788], R110 ;  /* 0x0007886e01007387 */ /* 0x004fe80000100800 */
[----:B-1----:R-:W2:Y:S01]  /*17af0*/  LDL.LU.64 R120, [R1+0xa88] ;  /* 0x000a880001787983 */ /* 0x002ea20000300a00 */
[----:B------:R-:W-:-:S05]  /*17b00*/  IMAD.MOV.U32 R0, RZ, RZ, R111 ;  /* 0x000000ffff007224 */ /* 0x000fca00078e006f */
[----:B------:R4:W-:Y:S02]  /*17b10*/  STL [R1+0x784], R0 ;  /* 0x0007840001007387 */ /* 0x0009e40000100800 */
[----:B----4-:R-:W-:Y:S02]  /*17b20*/  IMAD.MOV.U32 R0, RZ, RZ, R125 ;  /* 0x000000ffff007224 */ /* 0x010fe400078e007d */
[----:B------:R1:W-:Y:S04]  /*17b30*/  STL [R1+0x790], R124 ;  /* 0x0007907c01007387 */ /* 0x0003e80000100800 */
[----:B------:R4:W-:Y:S04]  /*17b40*/  STL [R1+0x78c], R0 ;  /* 0x00078c0001007387 */ /* 0x0009e80000100800 */
[----:B-1----:R-:W2:Y:S01]  /*17b50*/  LDL.LU.64 R124, [R1+0x9e0] ;  /* 0x0009e000017c7983 */ /* 0x002ea20000300a00 */
[----:B----4-:R-:W-:-:S03]  /*17b60*/  MOV R0, R119 ;  /* 0x0000007700007202 */ /* 0x010fc60000000f00 */
[----:B------:R1:W-:Y:S04]  /*17b70*/  STL [R1+0x798], R118 ;  /* 0x0007987601007387 */ /* 0x0003e80000100800 */
[----:B-1----:R-:W4:Y:S04]  /*17b80*/  LDL.LU.64 R118, [R1+0x830] ;  /* 0x0008300001767983 */ /* 0x002f280000300a00 */
[----:B------:R-:W4:Y:S04]  /*17b90*/  LDL.LU.64 R110, [R1+0x7f0] ;  /* 0x0007f000016e7983 */ /* 0x000f280000300a00 */
[----:B------:R1:W-:Y:S04]  /*17ba0*/  STL [R1+0x794], R0 ;  /* 0x0007940001007387 */ /* 0x0003e80000100800 */
[----:B------:R1:W-:Y:S02]  /*17bb0*/  STL [R1+0x7a0], R122 ;  /* 0x0007a07a01007387 */ /* 0x0003e40000100800 */
[----:B-1----:R-:W-:-:S02]  /*17bc0*/  IMAD.MOV.U32 R0, RZ, RZ, R123 ;  /* 0x000000ffff007224 */ /* 0x002fc400078e007b */
[----:B------:R-:W-:Y:S04]  /*17bd0*/  STL [R1+0x7a8], R112 ;  /* 0x0007a87001007387 */ /* 0x000fe80000100800 */
[----:B------:R1:W-:Y:S04]  /*17be0*/  STL [R1+0x79c], R0 ;  /* 0x00079c0001007387 */ /* 0x0003e80000100800 */
[----:B------:R-:W4:Y:S01]  /*17bf0*/  LDL.LU.64 R122, [R1+0x8f8] ;  /* 0x0008f800017a7983 */ /* 0x000f220000300a00 */
[----:B-1----:R-:W-:-:S05]  /*17c00*/  IMAD.MOV.U32 R0, RZ, RZ, R113 ;  /* 0x000000ffff007224 */ /* 0x002fca00078e0071 */
[----:B------:R1:W-:Y:S04]  /*17c10*/  STL [R1+0x7a4], R0 ;  /* 0x0007a40001007387 */ /* 0x0003e80000100800 */
[----:B---3--:R-:W-:Y:S04]  /*17c20*/  STL [R1+0x7b0], R114 ;  /* 0x0007b07201007387 */ /* 0x008fe80000100800 */
[----:B------:R-:W3:Y:S01]  /*17c30*/  LDL.LU.64 R112, [R1+0x808] ;  /* 0x0008080001707983 */ /* 0x000ee20000300a00 */
[----:B-1----:R-:W-:-:S05]  /*17c40*/  IMAD.MOV.U32 R0, RZ, RZ, R115 ;  /* 0x000000ffff007224 */ /* 0x002fca00078e0073 */
[----:B------:R1:W-:Y:S02]  /*17c50*/  STL [R1+0x7ac], R0 ;  /* 0x0007ac0001007387 */ /* 0x0003e40000100800 */
[----:B-1----:R-:W-:Y:S02]  /*17c60*/  MOV R0, R117 ;  /* 0x0000007500007202 */ /* 0x002fe40000000f00 */
[----:B------:R-:W-:Y:S04]  /*17c70*/  STL [R1+0x7b8], R116 ;  /* 0x0007b87401007387 */ /* 0x000fe80000100800 */
[----:B--2---:R-:W-:Y:S04]  /*17c80*/  STL [R1+0x7c0], R120 ;  /* 0x0007c07801007387 */ /* 0x004fe80000100800 */
[----:B------:R1:W-:Y:S04]  /*17c90*/  STL [R1+0x7b4], R0 ;  /* 0x0007b40001007387 */ /* 0x0003e80000100800 */
[----:B------:R-:W2:Y:S01]  /*17ca0*/  LDL.LU.64 R114, [R1+0x9d8] ;  /* 0x0009d80001727983 */ /* 0x000ea20000300a00 */
[----:B-1----:R-:W-:-:S05]  /*17cb0*/  IMAD.MOV.U32 R0, RZ, RZ, R121 ;  /* 0x000000ffff007224 */ /* 0x002fca00078e0079 */
[----:B------:R1:W-:Y:S04]  /*17cc0*/  STL [R1+0x7bc], R0 ;  /* 0x0007bc0001007387 */ /* 0x0003e80000100800 */
[----:B------:R-:W2:Y:S01]  /*17cd0*/  LDL.LU.64 R116, [R1+0x890] ;  /* 0x0008900001747983 */ /* 0x000ea20000300a00 */
[----:B-1----:R-:W-:-:S03]  /*17ce0*/  IMAD.MOV.U32 R0, RZ, RZ, R125 ;  /* 0x000000ffff007224 */ /* 0x002fc600078e007d */
[----:B------:R1:W-:Y:S04]  /*17cf0*/  STL [R1+0x7c8], R124 ;  /* 0x0007c87c01007387 */ /* 0x0003e80000100800 */
[----:B------:R-:W2:Y:S04]  /*17d00*/  LDL.LU.64 R120, [R1+0x9a0] ;  /* 0x0009a00001787983 */ /* 0x000ea80000300a00 */
[----:B------:R1:W-:Y:S04]  /*17d10*/  STL [R1+0x7c4], R0 ;  /* 0x0007c40001007387 */ /* 0x0003e80000100800 */
[----:B----4-:R4:W-:Y:S04]  /*17d20*/  STL [R1+0x7d0], R118 ;  /* 0x0007d07601007387 */ /* 0x0109e80000100800 */
[----:B-1----:R-:W2:Y:S01]  /*17d30*/  LDL.LU.64 R124, [R1+0xa68] ;  /* 0x000a6800017c7983 */ /* 0x002ea20000300a00 */
[----:B------:R-:W-:-:S03]  /*17d40*/  IMAD.MOV.U32 R0, RZ, RZ, R119 ;  /* 0x000000ffff007224 */ /* 0x000fc600078e0077 */
[----:B------:R-:W-:Y:S04]  /*17d50*/  STL [R1+0x7d8], R110 ;  /* 0x0007d86e01007387 */ /* 0x000fe80000100800 */
[----:B------:R1:W-:Y:S04]  /*17d60*/  STL [R1+0x7cc], R0 ;  /* 0x0007cc0001007387 */ /* 0x0003e80000100800 */
[----:B----4-:R-:W4:Y:S01]  /*17d70*/  LDL.LU.64 R118, [R1+0x810] ;  /* 0x0008100001767983 */ /* 0x010f220000300a00 */
[----:B-1----:R-:W-:-:S05]  /*17d80*/  MOV R0, R111 ;  /* 0x0000006f00007202 */ /* 0x002fca0000000f00 */
[----:B------:R1:W-:Y:S04]  /*17d90*/  STL [R1+0x7d4], R0 ;  /* 0x0007d40001007387 */ /* 0x0003e80000100800 */
[----:B------:R1:W-:Y:S02]  /*17da0*/  STL [R1+0x7e0], R122 ;  /* 0x0007e07a01007387 */ /* 0x0003e40000100800 */
[----:B-1----:R-:W-:Y:S02]  /*17db0*/  IMAD.MOV.U32 R0, RZ, RZ, R123 ;  /* 0x000000ffff007224 */ /* 0x002fe400078e007b */
[----:B------:R-:W4:Y:S04]  /*17dc0*/  LDL.LU.64 R122, [R1+0x888] ;  /* 0x00088800017a7983 */ /* 0x000f280000300a00 */
[----:B------:R1:W-:Y:S04]  /*17dd0*/  STL [R1+0x7dc], R0 ;  /* 0x0007dc0001007387 */ /* 0x0003e80000100800 */
[----:B---3--:R-:W-:Y:S04]  /*17de0*/  STL [R1+0x7e8], R112 ;  /* 0x0007e87001007387 */ /* 0x008fe80000100800 */
[----:B------:R-:W3:Y:S01]  /*17df0*/  LDL.LU.64 R108, [R1+0x818] ;  /* 0x00081800016c7983 */ /* 0x000ee20000300a00 */
[----:B-1----:R-:W-:-:S05]  /*17e00*/  IMAD.MOV.U32 R0, RZ, RZ, R113 ;  /* 0x000000ffff007224 */ /* 0x002fca00078e0071 */
[----:B------:R2:W-:Y:S02]  /*17e10*/  STL [R1+0x7e4], R0 ;  /* 0x0007e40001007387 */ /* 0x0005e40000100800 */
[----:B--2---:R-:W-:Y:S02]  /*17e20*/  IMAD.MOV.U32 R0, RZ, RZ, R115 ;  /* 0x000000ffff007224 */ /* 0x004fe400078e0073 */
[----:B------:R1:W-:Y:S04]  /*17e30*/  STL [R1+0x7f0], R114 ;  /* 0x0007f07201007387 */ /* 0x0003e80000100800 */
[----:B------:R2:W-:Y:S04]  /*17e40*/  STL [R1+0x7ec], R0 ;  /* 0x0007ec0001007387 */ /* 0x0005e80000100800 */
[----:B-1----:R-:W3:Y:S01]  /*17e50*/  LDL.LU.64 R114, [R1+0x828] ;  /* 0x0008280001727983 */ /* 0x002ee20000300a00 */
[----:B--2---:R-:W-:-:S03]  /*17e60*/  MOV R0, R117 ;  /* 0x0000007500007202 */ /* 0x004fc60000000f00 */
[----:B------:R1:W-:Y:S04]  /*17e70*/  STL [R1+0x7f8], R116 ;  /* 0x0007f87401007387 */ /* 0x0003e80000100800 */
[----:B-1----:R-:W2:Y:S04]  /*17e80*/  LDL.LU.64 R116, [R1+0x998] ;  /* 0x0009980001747983 */ /* 0x002ea80000300a00 */
[----:B------:R-:W2:Y:S04]  /*17e90*/  LDL.LU.64 R110, [R1+0x848] ;  /* 0x00084800016e7983 */ /* 0x000ea80000300a00 */
[----:B------:R1:W-:Y:S02]  /*17ea0*/  STL [R1+0x7f4], R0 ;  /* 0x0007f40001007387 */ /* 0x0003e40000100800 */
[----:B-1----:R-:W-:-:S02]  /*17eb0*/  IMAD.MOV.U32 R0, RZ, RZ, R125 ;  /* 0x000000ffff007224 */ /* 0x002fc400078e007d */
[----:B------:R1:W-:Y:S04]  /*17ec0*/  STL [R1+0x800], R124 ;  /* 0x0008007c01007387 */ /* 0x0003e80000100800 */
[----:B------:R-:W-:Y:S04]  /*17ed0*/  STL [R1+0x808], R120 ;  /* 0x0008087801007387 */ /* 0x000fe80000100800 */
[----:B------:R1:W-:Y:S02]  /*17ee0*/  STL [R1+0x7fc], R0 ;  /* 0x0007fc0001007387 */ /* 0x0003e40000100800 */
[----:B-1----:R-:W-:-:S02]  /*17ef0*/  IMAD.MOV.U32 R124, RZ, RZ, R126 ;  /* 0x000000ffff7c7224 */ /* 0x002fc400078e007e */
[----:B------:R-:W-:Y:S02]  /*17f00*/  IMAD.MOV.U32 R125, RZ, RZ, R127 ;  /* 0x000000ffff7d7224 */ /* 0x000fe400078e007f */
[----:B------:R-:W2:Y:S01]  /*17f10*/  LDL.LU.64 R126, [R1+0xa38] ;  /* 0x000a3800017e7983 */ /* 0x000ea20000300a00 */
[----:B------:R-:W-:-:S05]  /*17f20*/  MOV R0, R121 ;  /* 0x0000007900007202 */ /* 0x000fca0000000f00 */
[----:B------:R1:W-:Y:S04]  /*17f30*/  STL [R1+0x804], R0 ;  /* 0x0008040001007387 */ /* 0x0003e80000100800 */
[----:B----4-:R4:W-:Y:S04]  /*17f40*/  STL [R1+0x810], R118 ;  /* 0x0008107601007387 */ /* 0x0109e80000100800 */
[----:B------:R-:W2:Y:S01]  /*17f50*/  LDL.LU.64 R112, [R1+0x950] ;  /* 0x0009500001707983 */ /* 0x000ea20000300a00 */
[----:B-1----:R-:W-:-:S03]  /*17f60*/  IMAD.MOV.U32 R0, RZ, RZ, R119 ;  /* 0x000000ffff007224 */ /* 0x002fc600078e0077 */
[----:B------:R-:W2:Y:S04]  /*17f70*/  LDL.LU.64 R120, [R1+0x858] ;  /* 0x0008580001787983 */ /* 0x000ea80000300a00 */
[----:B----4-:R-:W4:Y:S04]  /*17f80*/  LDL.LU.64 R118, [R1+0x938] ;  /* 0x0009380001767983 */ /* 0x010f280000300a00 */
[----:B------:R1:W-:Y:S04]  /*17f90*/  STL [R1+0x80c], R0 ;  /* 0x00080c0001007387 */ /* 0x0003e80000100800 */
[----:B---3--:R-:W-:Y:S01]  /*17fa0*/  STL [R1+0x818], R108 ;  /* 0x0008186c01007387 */ /* 0x008fe20000100800 */
[----:B-1----:R-:W-:-:S03]  /*17fb0*/  IMAD.MOV.U32 R0, RZ, RZ, R109 ;  /* 0x000000ffff007224 */ /* 0x002fc600078e006d */
[----:B------:R-:W-:Y:S04]  /*17fc0*/  STL [R1+0x820], R122 ;  /* 0x0008207a01007387 */ /* 0x000fe80000100800 */
[----:B------:R1:W-:Y:S02]  /*17fd0*/  STL [R1+0x814], R0 ;  /* 0x0008140001007387 */ /* 0x0003e40000100800 */
[----:B-1----:R-:W-:Y:S02]  /*17fe0*/  IMAD.MOV.U32 R0, RZ, RZ, R123 ;  /* 0x000000ffff007224 */ /* 0x002fe400078e007b */
[----:B------:R-:W-:Y:S04]  /*17ff0*/  STL [R1+0x828], R114 ;  /* 0x0008287201007387 */ /* 0x000fe80000100800 */
[----:B------:R1:W-:Y:S04]  /*18000*/  STL [R1+0x81c], R0 ;  /* 0x00081c0001007387 */ /* 0x0003e80000100800 */
[----:B------:R-:W3:Y:S01]  /*18010*/  LDL.LU.64 R122, [R1+0x860] ;  /* 0x00086000017a7983 */ /* 0x000ee20000300a00 */
[----:B-1----:R-:W-:-:S03]  /*18020*/  MOV R0, R115 ;  /* 0x0000007300007202 */ /* 0x002fc60000000f00 */
[----:B--2---:R-:W-:Y:S04]  /*18030*/  STL [R1+0x830], R116 ;  /* 0x0008307401007387 */ /* 0x004fe80000100800 */
[----:B------:R1:W-:Y:S02]  /*18040*/  STL [R1+0x824], R0 ;  /* 0x0008240001007387 */ /* 0x0003e40000100800 */
[----:B-1----:R-:W-:Y:S02]  /*18050*/  IMAD.MOV.U32 R0, RZ, RZ, R117 ;  /* 0x000000ffff007224 */ /* 0x002fe400078e0075 */
[----:B------:R-:W2:Y:S04]  /*18060*/  LDL.LU.64 R116, [R1+0xaa0] ;  /* 0x000aa00001747983 */ /* 0x000ea80000300a00 */
[----:B------:R1:W-:Y:S04]  /*18070*/  STL [R1+0x82c], R0 ;  /* 0x00082c0001007387 */ /* 0x0003e80000100800 */
[----:B------:R-:W-:Y:S04]  /*18080*/  STL [R1+0x838], R110 ;  /* 0x0008386e01007387 */ /* 0x000fe80000100800 */
[----:B------:R-:W2:Y:S01]  /*18090*/  LDL.LU.64 R114, [R1+0x878] ;  /* 0x0008780001727983 */ /* 0x000ea20000300a00 */
[----:B-1----:R-:W-:-:S05]  /*180a0*/  IMAD.MOV.U32 R0, RZ, RZ, R111 ;  /* 0x000000ffff007224 */ /* 0x002fca00078e006f */
[----:B------:R1:W-:Y:S04]  /*180b0*/  STL [R1+0x834], R0 ;  /* 0x0008340001007387 */ /* 0x0003e80000100800 */
[----:B------:R1:W-:Y:S02]  /*180c0*/  STL [R1+0x840], R126 ;  /* 0x0008407e01007387 */ /* 0x0003e40000100800 */
[----:B-1----:R-:W-:Y:S02]  /*180d0*/  IMAD.MOV.U32 R0, RZ, RZ, R127 ;  /* 0x000000ffff007224 */ /* 0x002fe400078e007f */
[----:B------:R-:W2:Y:S04]  /*180e0*/  LDL.LU.64 R126, [R1+0x880] ;  /* 0x00088000017e7983 */ /* 0x000ea80000300a00 */
[----:B------:R1:W-:Y:S04]  /*180f0*/  STL [R1+0x83c], R0 ;  /* 0x00083c0001007387 */ /* 0x0003e80000100800 */
[----:B------:R-:W-:Y:S01]  /*18100*/  STL [R1+0x848], R112 ;  /* 0x0008487001007387 */ /* 0x000fe20000100800 */
[----:B-1----:R-:W-:-:S03]  /*18110*/  MOV R0, R113 ;  /* 0x0000007100007202 */ /* 0x002fc60000000f00 */
[----:B----4-:R-:W-:Y:S04]  /*18120*/  STL [R1+0x850], R118 ;  /* 0x0008507601007387 */ /* 0x010fe80000100800 */
[----:B------:R1:W-:Y:S04]  /*18130*/  STL [R1+0x844], R0 ;  /* 0x0008440001007387 */ /* 0x0003e80000100800 */
[----:B------:R-:W-:Y:S01]  /*18140*/  STL [R1+0x858], R120 ;  /* 0x0008587801007387 */ /* 0x000fe20000100800 */
[----:B-1----:R-:W-:-:S05]  /*18150*/  IMAD.MOV.U32 R0, RZ, RZ, R119 ;  /* 0x000000ffff007224 */ /* 0x002fca00078e0077 */
[----:B------:R1:W-:Y:S04]  /*18160*/  STL [R1+0x84c], R0 ;  /* 0x00084c0001007387 */ /* 0x0003e80000100800 */
[----:B------:R-:W4:Y:S01]  /*18170*/  LDL.LU.64 R118, [R1+0xb00] ;  /* 0x000b000001767983 */ /* 0x000f220000300a00 */
[----:B-1----:R-:W-:-:S05]  /*18180*/  IMAD.MOV.U32 R0, RZ, RZ, R121 ;  /* 0x000000ffff007224 */ /* 0x002fca00078e0079 */
[----:B------:R1:W-:Y:S04]  /*18190*/  STL [R1+0x854], R0 ;  /* 0x0008540001007387 */ /* 0x0003e80000100800 */
[----:B---3--:R3:W-:Y:S01]  /*181a0*/  STL [R1+0x860], R122 ;  /* 0x0008607a01007387 */ /* 0x0087e20000100800 */
[----:B-1----:R-:W-:-:S03]  /*181b0*/  IMAD.MOV.U32 R0, RZ, RZ, R123 ;  /* 0x000000ffff007224 */ /* 0x002fc600078e007b */
[----:B---3--:R-:W3:Y:S04]  /*181c0*/  LDL.LU.64 R122, [R1+0x898] ;  /* 0x00089800017a7983 */ /* 0x008ee80000300a00 */
[----:B------:R2:W-:Y:S04]  /*181d0*/  STL [R1+0x85c], R0 ;  /* 0x00085c0001007387 */ /* 0x0005e80000100800 */
[----:B------:R-:W-:Y:S04]  /*181e0*/  STL [R1+0x868], R10 ;  /* 0x0008680a01007387 */ /* 0x000fe80000100800 */
[----:B------:R-:W3:Y:S01]  /*181f0*/  LDL.LU.64 R120, [R1+0x8a0] ;  /* 0x0008a00001787983 */ /* 0x000ee20000300a00 */
[----:B--2---:R-:W-:-:S03]  /*18200*/  MOV R0, R117 ;  /* 0x0000007500007202 */ /* 0x004fc60000000f00 */
[----:B------:R-:W-:Y:S04]  /*18210*/  STL [R1+0x864], R11 ;  /* 0x0008640b01007387 */ /* 0x000fe80000100800 */
[----:B------:R1:W-:Y:S04]  /*18220*/  STL [R1+0x870], R116 ;  /* 0x0008707401007387 */ /* 0x0003e80000100800 */
[----:B------:R2:W-:Y:S04]  /*18230*/  STL [R1+0x86c], R0 ;  /* 0x00086c0001007387 */ /* 0x0005e80000100800 */
[----:B------:R-:W-:Y:S04]  /*18240*/  STL [R1+0x878], R114 ;  /* 0x0008787201007387 */ /* 0x000fe80000100800 */
[----:B-1----:R-:W3:Y:S01]  /*18250*/  LDL.LU.64 R116, [R1+0xb20] ;  /* 0x000b200001747983 */ /* 0x002ee20000300a00 */
[----:B--2---:R-:W-:-:S03]  /*18260*/  IMAD.MOV.U32 R0, RZ, RZ, R115 ;  /* 0x000000ffff007224 */ /* 0x004fc600078e0073 */
[----:B------:R-:W-:Y:S04]  /*18270*/  STL [R1+0x880], R126 ;  /* 0x0008807e01007387 */ /* 0x000fe80000100800 */
[----:B------:R1:W-:Y:S02]  /*18280*/  STL [R1+0x874], R0 ;  /* 0x0008740001007387 */ /* 0x0003e40000100800 */
[----:B-1----:R-:W-:Y:S02]  /*18290*/  IMAD.MOV.U32 R0, RZ, RZ, R127 ;  /* 0x000000ffff007224 */ /* 0x002fe400078e007f */
[----:B------:R-:W2:Y:S04]  /*182a0*/  LDL.LU.64 R126, [R1+0x8b8] ;  /* 0x0008b800017e7983 */ /* 0x000ea80000300a00 */
[----:B------:R1:W-:Y:S04]  /*182b0*/  STL [R1+0x87c], R0 ;  /* 0x00087c0001007387 */ /* 0x0003e80000100800 */
[----:B------:R-:W2:Y:S04]  /*182c0*/  LDL.LU.64 R114, [R1+0x8c0] ;  /* 0x0008c00001727983 */ /* 0x000ea80000300a00 */
[----:B------:R-:W-:Y:S04]  /*182d0*/  STL [R1+0x888], R12 ;  /* 0x0008880c01007387 */ /* 0x000fe80000100800 */
[----:B------:R-:W-:Y:S04]  /*182e0*/  STL [R1+0x884], R13 ;  /* 0x0008840d01007387 */ /* 0x000fe80000100800 */
[----:B----4-:R4:W-:Y:S01]  /*182f0*/  STL [R1+0x890], R118 ;  /* 0x0008907601007387 */ /* 0x0109e20000100800 */
[----:B-1----:R-:W-:-:S03]  /*18300*/  IMAD.MOV.U32 R0, RZ, RZ, R119 ;  /* 0x000000ffff007224 */ /* 0x002fc600078e0077 */
[----:B----4-:R-:W4:Y:S04]  /*18310*/  LDL.LU.64 R118, [R1+0xb40] ;  /* 0x000b400001767983 */ /* 0x010f280000300a00 */
[----:B------:R1:W-:Y:S04]  /*18320*/  STL [R1+0x88c], R0 ;  /* 0x00088c0001007387 */ /* 0x0003e80000100800 */
[----:B---3--:R3:W-:Y:S01]  /*18330*/  STL [R1+0x898], R122 ;  /* 0x0008987a01007387 */ /* 0x0087e20000100800 */
[----:B-1----:R-:W-:-:S03]  /*18340*/  MOV R0, R123 ;  /* 0x0000007b00007202 */ /* 0x002fc60000000f00 */
[----:B---3--:R-:W3:Y:S04]  /*18350*/  LDL.LU.64 R122, [R1+0x8d8] ;  /* 0x0008d800017a7983 */ /* 0x008ee80000300a00 */
[----:B------:R1:W-:Y:S04]  /*18360*/  STL [R1+0x894], R0 ;  /* 0x0008940001007387 */ /* 0x0003e80000100800 */
[----:B------:R1:W-:Y:S02]  /*18370*/  STL [R1+0x8a0], R120 ;  /* 0x0008a07801007387 */ /* 0x0003e40000100800 */
[----:B-1----:R-:W-:-:S02]  /*18380*/  IMAD.MOV.U32 R0, RZ, RZ, R121 ;  /* 0x000000ffff007224 */ /* 0x002fc400078e0079 */
[----:B------:R-:W3:Y:S04]  /*18390*/  LDL.LU.64 R120, [R1+0x8e0] ;  /* 0x0008e00001787983 */ /* 0x000ee80000300a00 */
[----:B------:R1:W-:Y:S04]  /*183a0*/  STL [R1+0x89c], R0 ;  /* 0x00089c0001007387 */ /* 0x0003e80000100800 */
[----:B------:R1:W-:Y:S02]  /*183b0*/  STL [R1+0x8a8], R124 ;  /* 0x0008a87c01007387 */ /* 0x0003e40000100800 */
[----:B-1----:R-:W-:-:S05]  /*183c0*/  IMAD.MOV.U32 R0, RZ, RZ, R125 ;  /* 0x000000ffff007224 */ /* 0x002fca00078e007d */
[----:B------:R1:W-:Y:S04]  /*183d0*/  STL [R1+0x8a4], R0 ;  /* 0x0008a40001007387 */ /* 0x0003e80000100800 */
[----:B------:R1:W-:Y:S04]  /*183e0*/  STL [R1+0x8b0], R116 ;  /* 0x0008b07401007387 */ /* 0x0003e80000100800 */
[----:B------:R-:W3:Y:S01]  /*183f0*/  LDL.LU.64 R124, [R1+0xb60] ;  /* 0x000b6000017c7983 */ /* 0x000ee20000300a00 */
[----:B-1----:R-:W-:-:S03]  /*18400*/  IMAD.MOV.U32 R0, RZ, RZ, R117 ;  /* 0x000000ffff007224 */ /* 0x002fc600078e0075 */
[----:B------:R-:W3:Y:S04]  /*18410*/  LDL.LU.64 R116, [R1+0xa30] ;  /* 0x000a300001747983 */ /* 0x000ee80000300a00 */
[----:B------:R1:W-:Y:S04]  /*18420*/  STL [R1+0x8ac], R0 ;  /* 0x0008ac0001007387 */ /* 0x0003e80000100800 */
[----:B--2---:R2:W-:Y:S01]  /*18430*/  STL [R1+0x8b8], R126 ;  /* 0x0008b87e01007387 */ /* 0x0045e20000100800 */
[----:B-1----:R-:W-:-:S05]  /*18440*/  MOV R0, R127 ;  /* 0x0000007f00007202 */ /* 0x002fca0000000f00 */
[----:B------:R1:W-:Y:S04]  /*18450*/  STL [R1+0x8b4], R0 ;  /* 0x0008b40001007387 */ /* 0x0003e80000100800 */
[----:B------:R-:W-:Y:S04]  /*18460*/  STL [R1+0x8c0], R114 ;  /* 0x0008c07201007387 */ /* 0x000fe80000100800 */
[----:B--2---:R-:W2:Y:S01]  /*18470*/  LDL.LU.64 R126, [R1+0x900] ;  /* 0x00090000017e7983 */ /* 0x004ea20000300a00 */
[----:B-1----:R-:W-:-:S05]  /*18480*/  IMAD.MOV.U32 R0, RZ, RZ, R115 ;  /* 0x000000ffff007224 */ /* 0x002fca00078e0073 */
[----:B------:R1:W-:Y:S04]  /*18490*/  STL [R1+0x8bc], R0 ;  /* 0x0008bc0001007387 */ /* 0x0003e80000100800 */
[----:B------:R4:W-:Y:S01]  /*184a0*/  STL [R1+0x8c8], R134 ;  /* 0x0008c88601007387 */ /* 0x0009e20000100800 */
[----:B-1----:R-:W-:-:S03]  /*184b0*/  IMAD.MOV.U32 R0, RZ, RZ, R135 ;  /* 0x000000ffff007224 */ /* 0x002fc600078e0087 */
[----:B----4-:R-:W-:Y:S04]  /*184c0*/  STL [R1+0x8d0], R118 ;  /* 0x0008d07601007387 */ /* 0x010fe80000100800 */
[----:B------:R1:W-:Y:S04]  /*184d0*/  STL [R1+0x8c4], R0 ;  /* 0x0008c40001007387 */ /* 0x0003e80000100800 */
[----:B------:R-:W4:Y:S01]  /*184e0*/  LDL.LU.64 R134, [R1+0xb80] ;  /* 0x000b800001867983 */ /* 0x000f220000300a00 */
[----:B-1----:R-:W-:-:S03]  /*184f0*/  IMAD.MOV.U32 R0, RZ, RZ, R119 ;  /* 0x000000ffff007224 */ /* 0x002fc600078e0077 */
[----:B------:R-:W4:Y:S04]  /*18500*/  LDL.LU.64 R118, [R1+0xae8] ;  /* 0x000ae80001767983 */ /* 0x000f280000300a00 */
[----:B------:R1:W-:Y:S04]  /*18510*/  STL [R1+0x8cc], R0 ;  /* 0x0008cc0001007387 */ /* 0x0003e80000100800 */
[----:B---3--:R3:W-:Y:S01]  /*18520*/  STL [R1+0x8d8], R122 ;  /* 0x0008d87a01007387 */ /* 0x0087e20000100800 */
[----:B-1----:R-:W-:-:S03]  /*18530*/  MOV R0, R123 ;  /* 0x0000007b00007202 */ /* 0x002fc60000000f00 */
[----:B---3--:R-:W3:Y:S04]  /*18540*/  LDL.LU.64 R122, [R1+0x920] ;  /* 0x00092000017a7983 */ /* 0x008ee80000300a00 */
[----:B------:R1:W-:Y:S04]  /*18550*/  STL [R1+0x8d4], R0 ;  /* 0x0008d40001007387 */ /* 0x0003e80000100800 */
[----:B------:R-:W-:Y:S01]  /*18560*/  STL [R1+0x8e0], R120 ;  /* 0x0008e07801007387 */ /* 0x000fe20000100800 */
[----:B-1----:R-:W-:-:S05]  /*18570*/  IMAD.MOV.U32 R0, RZ, RZ, R121 ;  /* 0x000000ffff007224 */ /* 0x002fca00078e0079 */
[----:B------:R1:W-:Y:S04]  /*18580*/  STL [R1+0x8dc], R0 ;  /* 0x0008dc0001007387 */ /* 0x0003e80000100800 */
[----:B------:R1:W-:Y:S02]  /*18590*/  STL [R1+0x8e8], R138 ;  /* 0x0008e88a01007387 */ /* 0x0003e40000100800 */
[----:B-1----:R-:W-:Y:S02]  /*185a0*/  IMAD.MOV.U32 R0, RZ, RZ, R139 ;  /* 0x000000ffff007224 */ /* 0x002fe400078e008b */
[----:B------:R-:W3:Y:S04]  /*185b0*/  LDL.LU.64 R138, [R1+0xba0] ;  /* 0x000ba000018a7983 */ /* 0x000ee80000300a00 */
[----:B------:R1:W-:Y:S04]  /*185c0*/  STL [R1+0x8e4], R0 ;  /* 0x0008e40001007387 */ /* 0x0003e80000100800 */
[----:B------:R1:W-:Y:S02]  /*185d0*/  STL [R1+0x8f0], R124 ;  /* 0x0008f07c01007387 */ /* 0x0003e40000100800 */
[----:B-1----:R-:W-:-:S02]  /*185e0*/  IMAD.MOV.U32 R0, RZ, RZ, R125 ;  /* 0x000000ffff007224 */ /* 0x002fc400078e007d */
[----:B------:R-:W-:Y:S04]  /*185f0*/  STL [R1+0x8f8], R116 ;  /* 0x0008f87401007387 */ /* 0x000fe80000100800 */
[----:B------:R1:W-:Y:S04]  /*18600*/  STL [R1+0x8ec], R0 ;  /* 0x0008ec0001007387 */ /* 0x0003e80000100800 */
[----:B------:R-:W3:Y:S04]  /*18610*/  LDL.LU.64 R120, [R1+0xb10] ;  /* 0x000b100001787983 */ /* 0x000ee80000300a00 */
[----:B------:R-:W3:Y:S01]  /*18620*/  LDL.LU.64 R124, [R1+0x940] ;  /* 0x00094000017c7983 */ /* 0x000ee20000300a00 */
[----:B-1----:R-:W-:-:S05]  /*18630*/  MOV R0, R117 ;  /* 0x0000007500007202 */ /* 0x002fca0000000f00 */
[----:B------:R1:W-:Y:S04]  /*18640*/  STL [R1+0x8f4], R0 ;  /* 0x0008f40001007387 */ /* 0x0003e80000100800 */
[----:B--2---:R-:W-:Y:S01]  /*18650*/  STL [R1+0x900], R126 ;  /* 0x0009007e01007387 */ /* 0x004fe20000100800 */
[----:B-1----:R-:W-:-:S03]  /*18660*/  IMAD.MOV.U32 R0, RZ, RZ, R127 ;  /* 0x000000ffff007224 */ /* 0x002fc600078e007f */
[----:B------:R-:W-:Y:S04]  /*18670*/  STL [R1+0x908], R144 ;  /* 0x0009089001007387 */ /* 0x000fe80000100800 */
[----:B------:R1:W-:Y:S02]  /*18680*/  STL [R1+0x8fc], R0 ;  /* 0x0008fc0001007387 */ /* 0x0003e40000100800 */
[----:B-1----:R-:W-:Y:S02]  /*18690*/  IMAD.MOV.U32 R0, RZ, RZ, R145 ;  /* 0x000000ffff007224 */ /* 0x002fe400078e0091 */
[----:B------:R-:W2:Y:S04]  /*186a0*/  LDL.LU.64 R144, [R1+0xbc0] ;  /* 0x000bc00001907983 */ /* 0x000ea80000300a00 */
[----:B------:R1:W-:Y:S04]  /*186b0*/  STL [R1+0x904], R0 ;  /* 0x0009040001007387 */ /* 0x0003e80000100800 */
[----:B----4-:R4:W-:Y:S04]  /*186c0*/  STL [R1+0x910], R134 ;  /* 0x0009108601007387 */ /* 0x0109e80000100800 */
[----:B------:R-:W2:Y:S01]  /*186d0*/  LDL.LU.64 R126, [R1+0xb30] ;  /* 0x000b3000017e7983 */ /* 0x000ea20000300a00 */
[----:B-1----:R-:W-:-:S05]  /*186e0*/  IMAD.MOV.U32 R0, RZ, RZ, R135 ;  /* 0x000000ffff007224 */ /* 0x002fca00078e0087 */
[----:B------:R1:W-:Y:S04]  /*186f0*/  STL [R1+0x90c], R0 ;  /* 0x00090c0001007387 */ /* 0x0003e80000100800 */
[----:B------:R-:W-:Y:S04]  /*18700*/  STL [R1+0x918], R118 ;  /* 0x0009187601007387 */ /* 0x000fe80000100800 */
[----:B----4-:R-:W4:Y:S01]  /*18710*/  LDL.LU.64 R134, [R1+0x960] ;  /* 0x0009600001867983 */ /* 0x010f220000300a00 */
[----:B-1----:R-:W-:-:S05]  /*18720*/  MOV R0, R119 ;  /* 0x0000007700007202 */ /* 0x002fca0000000f00 */
[----:B------:R3:W-:Y:S02]  /*18730*/  STL [R1+0x914], R0 ;  /* 0x0009140001007387 */ /* 0x0007e40000100800 */
[----:B---3--:R-:W-:Y:S02]  /*18740*/  IMAD.MOV.U32 R0, RZ, RZ, R123 ;  /* 0x000000ffff007224 */ /* 0x008fe400078e007b */
[----:B------:R1:W-:Y:S04]  /*18750*/  STL [R1+0x920], R122 ;  /* 0x0009207a01007387 */ /* 0x0003e80000100800 */
[----:B------:R-:W-:Y:S04]  /*18760*/  STL [R1+0x928], R128 ;  /* 0x0009288001007387 */ /* 0x000fe80000100800 */
[----:B------:R3:W-:Y:S04]  /*18770*/  STL [R1+0x91c], R0 ;  /* 0x00091c0001007387 */ /* 0x0007e80000100800 */
[----:B-1----:R-:W4:Y:S01]  /*18780*/  LDL.LU.64 R122, [R1+0xbe0] ;  /* 0x000be000017a7983 */ /* 0x002f220000300a00 */
[----:B---3--:R-:W-:-:S03]  /*18790*/  IMAD.MOV.U32 R0, RZ, RZ, R129 ;  /* 0x000000ffff007224 */ /* 0x008fc600078e0081 */
[----:B------:R-:W3:Y:S04]  /*187a0*/  LDL.LU.64 R128, [R1+0xb50] ;  /* 0x000b500001807983 */ /* 0x000ee80000300a00 */
[----:B------:R1:W-:Y:S04]  /*187b0*/  STL [R1+0x924], R0 ;  /* 0x0009240001007387 */ /* 0x0003e80000100800 */
[----:B------:R1:W-:Y:S02]  /*187c0*/  STL [R1+0x930], R138 ;  /* 0x0009308a01007387 */ /* 0x0003e40000100800 */
[----:B-1----:R-:W-:-:S02]  /*187d0*/  IMAD.MOV.U32 R0, RZ, RZ, R139 ;  /* 0x000000ffff007224 */ /* 0x002fc400078e008b */
[----:B------:R-:W3:Y:S04]  /*187e0*/  LDL.LU.64 R138, [R1+0x990] ;  /* 0x00099000018a7983 */ /* 0x000ee80000300a00 */
[----:B------:R1:W-:Y:S02]  /*187f0*/  STL [R1+0x92c], R0 ;  /* 0x00092c0001007387 */ /* 0x0003e40000100800 */
[----:B-1----:R-:W-:Y:S02]  /*18800*/  MOV R0, R121 ;  /* 0x0000007900007202 */ /* 0x002fe40000000f00 */
[----:B------:R-:W-:Y:S04]  /*18810*/  STL [R1+0x938], R120 ;  /* 0x0009387801007387 */ /* 0x000fe80000100800 */
[----:B------:R1:W-:Y:S04]  /*18820*/  STL [R1+0x934], R0 ;  /* 0x0009340001007387 */ /* 0x0003e80000100800 */
[----:B------:R1:W-:Y:S02]  /*18830*/  STL [R1+0x940], R124 ;  /* 0x0009407c01007387 */ /* 0x0003e40000100800 */
[----:B-1----:R-:W-:-:S02]  /*18840*/  IMAD.MOV.U32 R0, RZ, RZ, R125 ;  /* 0x000000ffff007224 */ /* 0x002fc400078e007d */
[----:B------:R1:W-:Y:S04]  /*18850*/  STL [R1+0x948], R132 ;  /* 0x0009488401007387 */ /* 0x0003e80000100800 */
[----:B------:R1:W-:Y:S04]  /*18860*/  STL [R1+0x93c], R0 ;  /* 0x00093c0001007387 */ /* 0x0003e80000100800 */
[----:B------:R-:W3:Y:S01]  /*18870*/  LDL.LU.64 R124, [R1+0xc00] ;  /* 0x000c0000017c7983 */ /* 0x000ee20000300a00 */
[----:B-1----:R-:W-:Y:S02]  /*18880*/  IMAD.MOV.U32 R132, RZ, RZ, R142 ;  /* 0x000000ffff847224 */ /* 0x002fe400078e008e */
[----:B------:R-:W-:Y:S01]  /*18890*/  IMAD.MOV.U32 R0, RZ, RZ, R133 ;  /* 0x000000ffff007224 */ /* 0x000fe200078e0085 */
[----:B------:R-:W-:-:S02]  /*188a0*/  MOV R133, R143 ;  /* 0x0000008f00857202 */ /* 0x000fc40000000f00 */
[----:B------:R-:W3:Y:S04]  /*188b0*/  LDL.LU.64 R142, [R1+0xb70] ;  /* 0x000b7000018e7983 */ /* 0x000ee80000300a00 */
[----:B------:R1:W-:Y:S04]  /*188c0*/  STL [R1+0x944], R0 ;  /* 0x0009440001007387 */ /* 0x0003e80000100800 */
[----:B--2---:R2:W-:Y:S01]  /*188d0*/  STL [R1+0x950], R144 ;  /* 0x0009509001007387 */ /* 0x0045e20000100800 */
[----:B-1----:R-:W-:-:S03]  /*188e0*/  IMAD.MOV.U32 R0, RZ, RZ, R145 ;  /* 0x000000ffff007224 */ /* 0x002fc600078e0091 */
[----:B--2---:R-:W2:Y:S04]  /*188f0*/  LDL.LU.64 R144, [R1+0xac0] ;  /* 0x000ac00001907983 */ /* 0x004ea80000300a00 */
[----:B------:R1:W-:Y:S04]  /*18900*/  STL [R1+0x94c], R0 ;  /* 0x00094c0001007387 */ /* 0x0003e80000100800 */
[----:B------:R4:W-:Y:S01]  /*18910*/  STL [R1+0x958], R126 ;  /* 0x0009587e01007387 */ /* 0x0009e20000100800 */
[----:B-1----:R-:W-:-:S05]  /*18920*/  IMAD.MOV.U32 R0, RZ, RZ, R127 ;  /* 0x000000ffff007224 */ /* 0x002fca00078e007f */
[----:B------:R1:W-:Y:S04]  /*18930*/  STL [R1+0x954], R0 ;  /* 0x0009540001007387 */ /* 0x0003e80000100800 */
[----:B----4-:R4:W-:Y:S04]  /*18940*/  STL [R1+0x960], R134 ;  /* 0x0009608601007387 */ /* 0x0109e80000100800 */
[----:B------:R-:W2:Y:S01]  /*18950*/  LDL.LU.64 R126, [R1+0xc20] ;  /* 0x000c2000017e7983 */ /* 0x000ea20000300a00 */
[----:B-1----:R-:W-:-:S05]  /*18960*/  IMAD.MOV.U32 R0, RZ, RZ, R135 ;  /* 0x000000ffff007224 */ /* 0x002fca00078e0087 */
[----:B------:R1:W-:Y:S04]  /*18970*/  STL [R1+0x95c], R0 ;  /* 0x00095c0001007387 */ /* 0x0003e80000100800 */
[----:B------:R1:W-:Y:S04]  /*18980*/  STL [R1+0x968], R150 ;  /* 0x0009689601007387 */ /* 0x0003e80000100800 */
[----:B----4-:R-:W4:Y:S01]  /*18990*/  LDL.LU.64 R134, [R1+0xb90] ;  /* 0x000b900001867983 */ /* 0x010f220000300a00 */
[----:B-1----:R-:W-:-:S03]  /*189a0*/  MOV R0, R151 ;  /* 0x0000009700007202 */ /* 0x002fc60000000f00 */
[----:B------:R-:W-:Y:S04]  /*189b0*/  STL [R1+0x970], R122 ;  /* 0x0009707a01007387 */ /* 0x000fe80000100800 */
[----:B------:R1:W-:Y:S04]  /*189c0*/  STL [R1+0x964], R0 ;  /* 0x0009640001007387 */ /* 0x0003e80000100800 */
[----:B------:R-:W4:Y:S01]  /*189d0*/  LDL.LU.64 R150, [R1+0xb08] ;  /* 0x000b080001967983 */ /* 0x000f220000300a00 */
[----:B-1----:R-:W-:-:S03]  /*189e0*/  IMAD.MOV.U32 R0, RZ, RZ, R123 ;  /* 0x000000ffff007224 */ /* 0x002fc600078e007b */
[----:B---3--:R-:W-:Y:S04]  /*189f0*/  STL [R1+0x978], R128 ;  /* 0x0009788001007387 */ /* 0x008fe80000100800 */
[----:B------:R1:W-:Y:S02]  /*18a00*/  STL [R1+0x96c], R0 ;  /* 0x00096c0001007387 */ /* 0x0003e40000100800 */
[----:B-1----:R-:W-:Y:S02]  /*18a10*/  IMAD.MOV.U32 R0, RZ, RZ, R129 ;  /* 0x000000ffff007224 */ /* 0x002fe400078e0081 */
[----:B------:R1:W-:Y:S04]  /*18a20*/  STL [R1+0x980], R138 ;  /* 0x0009808a01007387 */ /* 0x0003e80000100800 */
[----:B------:R3:W-:Y:S04]  /*18a30*/  STL [R1+0x974], R0 ;  /* 0x0009740001007387 */ /* 0x0007e80000100800 */
[----:B------:R-:W4:Y:S01]  /*18a40*/  LDL.LU.64 R128, [R1+0xc40] ;  /* 0x000c400001807983 */ /* 0x000f220000300a00 */
[----:B-1----:R-:W-:Y:S01]  /*18a50*/  MOV R138, R140 ;  /* 0x0000008c008a7202 */ /* 0x002fe20000000f00 */
[----:B---3--:R-:W-:-:S02]  /*18a60*/  IMAD.MOV.U32 R0, RZ, RZ, R139 ;  /* 0x000000ffff007224 */ /* 0x008fc400078e008b */
[----:B------:R-:W-:Y:S02]  /*18a70*/  IMAD.MOV.U32 R139, RZ, RZ, R141 ;  /* 0x000000ffff8b7224 */ /* 0x000fe400078e008d */
[----:B------:R-:W3:Y:S04]  /*18a80*/  LDL.LU.64 R140, [R1+0xbb0] ;  /* 0x000bb000018c7983 */ /* 0x000ee80000300a00 */
[----:B------:R1:W-:Y:S04]  /*18a90*/  STL [R1+0x97c], R0 ;  /* 0x00097c0001007387 */ /* 0x0003e80000100800 */
[----:B------:R1:W-:Y:S02]  /*18aa0*/  STL [R1+0x988], R130 ;  /* 0x0009888201007387 */ /* 0x0003e40000100800 */
[----:B-1----:R-:W-:-:S02]  /*18ab0*/  IMAD.MOV.U32 R0, RZ, RZ, R131 ;  /* 0x000000ffff007224 */ /* 0x002fc400078e0083 */
[----:B------:R-:W3:Y:S04]  /*18ac0*/  LDL.LU.64 R130, [R1+0xb28] ;  /* 0x000b280001827983 */ /* 0x000ee80000300a00 */
[----:B------:R1:W-:Y:S04]  /*18ad0*/  STL [R1+0x984], R0 ;  /* 0x0009840001007387 */ /* 0x0003e80000100800 */
[----:B------:R-:W-:Y:S01]  /*18ae0*/  STL [R1+0x990], R124 ;  /* 0x0009907c01007387 */ /* 0x000fe20000100800 */
[----:B-1----:R-:W-:-:S05]  /*18af0*/  IMAD.MOV.U32 R0, RZ, RZ, R125 ;  /* 0x000000ffff007224 */ /* 0x002fca00078e007d */
[----:B------:R1:W-:Y:S04]  /*18b00*/  STL [R1+0x98c], R0 ;  /* 0x00098c0001007387 */ /* 0x0003e80000100800 */
[----:B------:R1:W-:Y:S02]  /*18b10*/  STL [R1+0x998], R142 ;  /* 0x0009988e01007387 */ /* 0x0003e40000100800 */
[----:B-1----:R-:W-:Y:S02]  /*18b20*/  MOV R0, R143 ;  /* 0x0000008f00007202 */ /* 0x002fe40000000f00 */
[----:B------:R-:W3:Y:S04]  /*18b30*/  LDL.LU.64 R142, [R1+0xc68] ;  /* 0x000c6800018e7983 */ /* 0x000ee80000300a00 */
[----:B------:R1:W-:Y:S04]  /*18b40*/  STL [R1+0x994], R0 ;  /* 0x0009940001007387 */ /* 0x0003e80000100800 */
[----:B--2---:R2:W-:Y:S01]  /*18b50*/  STL [R1+0x9a0], R144 ;  /* 0x0009a09001007387 */ /* 0x0045e20000100800 */
[----:B-1----:R-:W-:-:S03]  /*18b60*/  IMAD.MOV.U32 R0, RZ, RZ, R145 ;  /* 0x000000ffff007224 */ /* 0x002fc600078e0091 */
[----:B--2---:R-:W2:Y:S04]  /*18b70*/  LDL.LU.64 R144, [R1+0xbd0] ;  /* 0x000bd00001907983 */ /* 0x004ea80000300a00 */
[----:B------:R1:W-:Y:S04]  /*18b80*/  STL [R1+0x99c], R0 ;  /* 0x00099c0001007387 */ /* 0x0003e80000100800 */
[----:B------:R1:W-:Y:S02]  /*18b90*/  STL [R1+0x9a8], R146 ;  /* 0x0009a89201007387 */ /* 0x0003e40000100800 */
[----:B-1----:R-:W-:-:S02]  /*18ba0*/  IMAD.MOV.U32 R0, RZ, RZ, R147 ;  /* 0x000000ffff007224 */ /* 0x002fc400078e0093 */
[----:B------:R-:W2:Y:S04]  /*18bb0*/  LDL.LU.64 R146, [R1+0xb48] ;  /* 0x000b480001927983 */ /* 0x000ea80000300a00 */
[----:B------:R1:W-:Y:S04]  /*18bc0*/  STL [R1+0x9a4], R0 ;  /* 0x0009a40001007387 */ /* 0x0003e80000100800 */
[----:B------:R-:W-:Y:S01]  /*18bd0*/  STL [R1+0x9b0], R126 ;  /* 0x0009b07e01007387 */ /* 0x000fe20000100800 */
[----:B-1----:R-:W-:-:S05]  /*18be0*/  IMAD.MOV.U32 R0, RZ, RZ, R127 ;  /* 0x000000ffff007224 */ /* 0x002fca00078e007f */
[----:B------:R1:W-:Y:S04]  /*18bf0*/  STL [R1+0x9ac], R0 ;  /* 0x0009ac0001007387 */ /* 0x0003e80000100800 */
[----:B----4-:R4:W-:Y:S01]  /*18c00*/  STL [R1+0x9b8], R134 ;  /* 0x0009b88601007387 */ /* 0x0109e20000100800 */
[----:B-1----:R-:W-:-:S03]  /*18c10*/  MOV R0, R135 ;  /* 0x0000008700007202 */ /* 0x002fc60000000f00 */
[----:B----4-:R-:W4:Y:S04]  /*18c20*/  LDL.LU.64 R134, [R1+0xc88] ;  /* 0x000c880001867983 */ /* 0x010f280000300a00 */
[----:B------:R1:W-:Y:S04]  /*18c30*/  STL [R1+0x9b4], R0 ;  /* 0x0009b40001007387 */ /* 0x0003e80000100800 */
[----:B------:R1:W-:Y:S02]  /*18c40*/  STL [R1+0x9c0], R150 ;  /* 0x0009c09601007387 */ /* 0x0003e40000100800 */
[----:B-1----:R-:W-:-:S02]  /*18c50*/  IMAD.MOV.U32 R0, RZ, RZ, R151 ;  /* 0x000000ffff007224 */ /* 0x002fc400078e0097 */
[----:B------:R-:W4:Y:S04]  /*18c60*/  LDL.LU.64 R150, [R1+0xbf0] ;  /* 0x000bf00001967983 */ /* 0x000f280000300a00 */
[----:B------:R1:W-:Y:S04]  /*18c70*/  STL [R1+0x9bc], R0 ;  /* 0x0009bc0001007387 */ /* 0x0003e80000100800 */
[----:B------:R1:W-:Y:S02]  /*18c80*/  STL [R1+0x9c8], R136 ;  /* 0x0009c88801007387 */ /* 0x0003e40000100800 */
[----:B-1----:R-:W-:-:S02]  /*18c90*/  IMAD.MOV.U32 R0, RZ, RZ, R137 ;  /* 0x000000ffff007224 */ /* 0x002fc400078e0089 */
[----:B------:R-:W4:Y:S04]  /*18ca0*/  LDL.LU.64 R136, [R1+0xb68] ;  /* 0x000b680001887983 */ /* 0x000f280000300a00 */
[----:B------:R1:W-:Y:S04]  /*18cb0*/  STL [R1+0x9c4], R0 ;  /* 0x0009c40001007387 */ /* 0x0003e80000100800 */
[----:B------:R-:W-:Y:S01]  /*18cc0*/  STL [R1+0x9d0], R128 ;  /* 0x0009d08001007387 */ /* 0x000fe20000100800 */
[----:B-1----:R-:W-:-:S05]  /*18cd0*/  IMAD.MOV.U32 R0, RZ, RZ, R129 ;  /* 0x000000ffff007224 */ /* 0x002fca00078e0081 */
        /* <DEDUP_REMOVED lines=17> */
[----:B--2---:R2:W-:Y:S01]  /*18df0*/  STL [R1+0x9f8], R144 ;  /* 0x0009f89001007387 */ /* 0x0045e20000100800 */
[----:B-1----:R-:W-:-:S03]  /*18e00*/  MOV R0, R145 ;  /* 0x0000009100007202 */ /* 0x002fc60000000f00 */
[----:B--2---:R-:W2:Y:S04]  /*18e10*/  LDL.LU.64 R144, [R1+0xcc8] ;  /* 0x000cc80001907983 */ /* 0x004ea80000300a00 */
[----:B------:R1:W-:Y:S04]  /*18e20*/  STL [R1+0x9f4], R0 ;  /* 0x0009f40001007387 */ /* 0x0003e80000100800 */
[----:B------:R1:W-:Y:S02]  /*18e30*/  STL [R1+0xa00], R146 ;  /* 0x000a009201007387 */ /* 0x0003e40000100800 */
[----:B-1----:R-:W-:-:S02]  /*18e40*/  IMAD.MOV.U32 R0, RZ, RZ, R147 ;  /* 0x000000ffff007224 */ /* 0x002fc400078e0093 */
[----:B------:R-:W2:Y:S04]  /*18e50*/  LDL.LU.64 R146, [R1+0xc30] ;  /* 0x000c300001927983 */ /* 0x000ea80000300a00 */
[----:B------:R1:W-:Y:S04]  /*18e60*/  STL [R1+0x9fc], R0 ;  /* 0x0009fc0001007387 */ /* 0x0003e80000100800 */
[----:B------:R1:W-:Y:S02]  /*18e70*/  STL [R1+0xa08], R148 ;  /* 0x000a089401007387 */ /* 0x0003e40000100800 */
[----:B-1----:R-:W-:-:S02]  /*18e80*/  IMAD.MOV.U32 R0, RZ, RZ, R149 ;  /* 0x000000ffff007224 */ /* 0x002fc400078e0095 */
[----:B------:R-:W2:Y:S04]  /*18e90*/  LDL.LU.64 R148, [R1+0xba8] ;  /* 0x000ba80001947983 */ /* 0x000ea80000300a00 */
[----:B------:R1:W-:Y:S04]  /*18ea0*/  STL [R1+0xa04], R0 ;  /* 0x000a040001007387 */ /* 0x0003e80000100800 */
[----:B----4-:R4:W-:Y:S01]  /*18eb0*/  STL [R1+0xa10], R134 ;  /* 0x000a108601007387 */ /* 0x0109e20000100800 */
[----:B-1----:R-:W-:-:S03]  /*18ec0*/  IMAD.MOV.U32 R0, RZ, RZ, R135 ;  /* 0x000000ffff007224 */ /* 0x002fc600078e0087 */
[----:B----4-:R-:W4:Y:S04]  /*18ed0*/  LDL.LU.64 R134, [R1+0xb18] ;  /* 0x000b180001867983 */ /* 0x010f280000300a00 */
[----:B------:R1:W-:Y:S04]  /*18ee0*/  STL [R1+0xa0c], R0 ;  /* 0x000a0c0001007387 */ /* 0x0003e80000100800 */
[----:B------:R1:W-:Y:S02]  /*18ef0*/  STL [R1+0xa18], R150 ;  /* 0x000a189601007387 */ /* 0x0003e40000100800 */
[----:B-1----:R-:W-:-:S02]  /*18f00*/  MOV R0, R151 ;  /* 0x0000009700007202 */ /* 0x002fc40000000f00 */
[----:B------:R-:W4:Y:S04]  /*18f10*/  LDL.LU.64 R150, [R1+0xce8] ;  /* 0x000ce80001967983 */ /* 0x000f280000300a00 */
        /* <DEDUP_REMOVED lines=9> */
[----:B---3--:R3:W-:Y:S01]  /*18fb0*/  STL [R1+0xa30], R140 ;  /* 0x000a308c01007387 */ /* 0x0087e20000100800 */
[----:B-1----:R-:W-:-:S03]  /*18fc0*/  IMAD.MOV.U32 R0, RZ, RZ, R141 ;  /* 0x000000ffff007224 */ /* 0x002fc600078e008d */
[----:B---3--:R-:W3:Y:S04]  /*18fd0*/  LDL.LU.64 R140, [R1+0xb38] ;  /* 0x000b3800018c7983 */ /* 0x008ee80000300a00 */
[----:B------:R1:W-:Y:S04]  /*18fe0*/  STL [R1+0xa2c], R0 ;  /* 0x000a2c0001007387 */ /* 0x0003e80000100800 */
[----:B------:R1:W-:Y:S02]  /*18ff0*/  STL [R1+0xa38], R130 ;  /* 0x000a388201007387 */ /* 0x0003e40000100800 */
[----:B-1----:R-:W-:-:S02]  /*19000*/  MOV R0, R131 ;  /* 0x0000008300007202 */ /* 0x002fc40000000f00 */
[----:B------:R-:W3:Y:S04]  /*19010*/  LDL.LU.64 R130, [R1+0xd08] ;  /* 0x000d080001827983 */ /* 0x000ee80000300a00 */
[----:B------:R1:W-:Y:S04]  /*19020*/  STL [R1+0xa34], R0 ;  /* 0x000a340001007387 */ /* 0x0003e80000100800 */
[----:B------:R-:W-:Y:S04]  /*19030*/  STL [R1+0xa40], R132 ;  /* 0x000a408401007387 */ /* 0x000fe80000100800 */
[----:B------:R-:W3:Y:S01]  /*19040*/  LDL.LU.64 R128, [R1+0xc78] ;  /* 0x000c780001807983 */ /* 0x000ee20000300a00 */
[----:B-1----:R-:W-:-:S05]  /*19050*/  IMAD.MOV.U32 R0, RZ, RZ, R133 ;  /* 0x000000ffff007224 */ /* 0x002fca00078e0085 */
[----:B------:R1:W-:Y:S04]  /*19060*/  STL [R1+0xa3c], R0 ;  /* 0x000a3c0001007387 */ /* 0x0003e80000100800 */
[----:B------:R1:W-:Y:S02]  /*19070*/  STL [R1+0xa48], R142 ;  /* 0x000a488e01007387 */ /* 0x0003e40000100800 */
[----:B-1----:R-:W-:Y:S02]  /*19080*/  IMAD.MOV.U32 R0, RZ, RZ, R143 ;  /* 0x000000ffff007224 */ /* 0x002fe400078e008f */
[----:B------:R-:W3:Y:S04]  /*19090*/  LDL.LU.64 R142, [R1+0xbe8] ;  /* 0x000be800018e7983 */ /* 0x000ee80000300a00 */
[----:B------:R1:W-:Y:S04]  /*190a0*/  STL [R1+0xa44], R0 ;  /* 0x000a440001007387 */ /* 0x0003e80000100800 */
[----:B--2---:R2:W-:Y:S01]  /*190b0*/  STL [R1+0xa50], R144 ;  /* 0x000a509001007387 */ /* 0x0045e20000100800 */
[----:B-1----:R-:W-:-:S03]  /*190c0*/  IMAD.MOV.U32 R0, RZ, RZ, R145 ;  /* 0x000000ffff007224 */ /* 0x002fc600078e0091 */
[----:B--2---:R-:W2:Y:S04]  /*190d0*/  LDL.LU.64 R144, [R1+0xb58] ;  /* 0x000b580001907983 */ /* 0x004ea80000300a00 */
[----:B------:R1:W-:Y:S04]  /*190e0*/  STL [R1+0xa4c], R0 ;  /* 0x000a4c0001007387 */ /* 0x0003e80000100800 */
[----:B------:R1:W-:Y:S02]  /*190f0*/  STL [R1+0xa58], R146 ;  /* 0x000a589201007387 */ /* 0x0003e40000100800 */
[----:B-1----:R-:W-:-:S02]  /*19100*/  MOV R0, R147 ;  /* 0x0000009300007202 */ /* 0x002fc40000000f00 */
[----:B------:R-:W2:Y:S04]  /*19110*/  LDL.LU.64 R146, [R1+0xd20] ;  /* 0x000d200001927983 */ /* 0x000ea80000300a00 */
[----:B------:R1:W-:Y:S04]  /*19120*/  STL [R1+0xa54], R0 ;  /* 0x000a540001007387 */ /* 0x0003e80000100800 */
[----:B------:R1:W-:Y:S02]  /*19130*/  STL [R1+0xa60], R148 ;  /* 0x000a609401007387 */ /* 0x0003e40000100800 */
[----:B-1----:R-:W-:-:S02]  /*19140*/  IMAD.MOV.U32 R0, RZ, RZ, R149 ;  /* 0x000000ffff007224 */ /* 0x002fc400078e0095 */
[----:B------:R-:W2:Y:S04]  /*19150*/  LDL.LU.64 R148, [R1+0xc98] ;  /* 0x000c980001947983 */ /* 0x000ea80000300a00 */
[----:B------:R1:W-:Y:S04]  /*19160*/  STL [R1+0xa5c], R0 ;  /* 0x000a5c0001007387 */ /* 0x0003e80000100800 */
[----:B----4-:R-:W-:Y:S04]  /*19170*/  STL [R1+0xa68], R134 ;  /* 0x000a688601007387 */ /* 0x010fe80000100800 */
[----:B------:R-:W4:Y:S01]  /*19180*/  LDL.LU.64 R132, [R1+0xc08] ;  /* 0x000c080001847983 */ /* 0x000f220000300a00 */
[----:B-1----:R-:W-:-:S05]  /*19190*/  IMAD.MOV.U32 R0, RZ, RZ, R135 ;  /* 0x000000ffff007224 */ /* 0x002fca00078e0087 */
[----:B------:R1:W-:Y:S02]  /*191a0*/  STL [R1+0xa64], R0 ;  /* 0x000a640001007387 */ /* 0x0003e40000100800 */
[----:B-1----:R-:W-:Y:S02]  /*191b0*/  IMAD.MOV.U32 R0, RZ, RZ, R151 ;  /* 0x000000ffff007224 */ /* 0x002fe400078e0097 */
[----:B------:R1:W-:Y:S04]  /*191c0*/  STL [R1+0xa70], R150 ;  /* 0x000a709601007387 */ /* 0x0003e80000100800 */
[----:B-1----:R-:W4:Y:S04]  /*191d0*/  LDL.LU.64 R150, [R1+0xb78] ;  /* 0x000b780001967983 */ /* 0x002f280000300a00 */
[----:B------:R1:W-:Y:S04]  /*191e0*/  STL [R1+0xa6c], R0 ;  /* 0x000a6c0001007387 */ /* 0x0003e80000100800 */
[----:B------:R1:W-:Y:S04]  /*191f0*/  STL [R1+0xa78], R136 ;  /* 0x000a788801007387 */ /* 0x0003e80000100800 */
[----:B------:R-:W4:Y:S01]  /*19200*/  LDL.LU.64 R134, [R1+0xd38] ;  /* 0x000d380001867983 */ /* 0x000f220000300a00 */
[----:B-1----:R-:W-:-:S03]  /*19210*/  MOV R0, R137 ;  /* 0x0000008900007202 */ /* 0x002fc60000000f00 */
[----:B------:R-:W-:Y:S04]  /*19220*/  STL [R1+0xa80], R138 ;  /* 0x000a808a01007387 */ /* 0x000fe80000100800 */
[----:B------:R1:W-:Y:S04]  /*19230*/  STL [R1+0xa74], R0 ;  /* 0x000a740001007387 */ /* 0x0003e80000100800 */
[----:B------:R-:W4:Y:S01]  /*19240*/  LDL.LU.64 R136, [R1+0xcb8] ;  /* 0x000cb80001887983 */ /* 0x000f220000300a00 */
[----:B-1----:R-:W-:-:S03]  /*19250*/  IMAD.MOV.U32 R0, RZ, RZ, R139 ;  /* 0x000000ffff007224 */ /* 0x002fc600078e008b */
[----:B---3--:R-:W-:Y:S04]  /*19260*/  STL [R1+0xa88], R140 ;  /* 0x000a888c01007387 */ /* 0x008fe80000100800 */
[----:B------:R1:W-:Y:S04]  /*19270*/  STL [R1+0xa7c], R0 ;  /* 0x000a7c0001007387 */ /* 0x0003e80000100800 */
[----:B------:R-:W3:Y:S01]  /*19280*/  LDL.LU.64 R138, [R1+0xc28] ;  /* 0x000c2800018a7983 */ /* 0x000ee20000300a00 */
[----:B-1----:R-:W-:-:S03]  /*19290*/  IMAD.MOV.U32 R0, RZ, RZ, R141 ;  /* 0x000000ffff007224 */ /* 0x002fc600078e008d */
[----:B------:R-:W-:Y:S04]  /*192a0*/  STL [R1+0xa90], R130 ;  /* 0x000a908201007387 */ /* 0x000fe80000100800 */
[----:B------:R1:W-:Y:S04]  /*192b0*/  STL [R1+0xa84], R0 ;  /* 0x000a840001007387 */ /* 0x0003e80000100800 */
[----:B------:R-:W3:Y:S01]  /*192c0*/  LDL.LU.64 R140, [R1+0xb98] ;  /* 0x000b9800018c7983 */ /* 0x000ee20000300a00 */
[----:B-1----:R-:W-:-:S03]  /*192d0*/  IMAD.MOV.U32 R0, RZ, RZ, R131 ;  /* 0x000000ffff007224 */ /* 0x002fc600078e0083 */
[----:B------:R-:W-:Y:S04]  /*192e0*/  STL [R1+0xa98], R128 ;  /* 0x000a988001007387 */ /* 0x000fe80000100800 */
[----:B------:R1:W-:Y:S04]  /*192f0*/  STL [R1+0xa8c], R0 ;  /* 0x000a8c0001007387 */ /* 0x0003e80000100800 */
[----:B------:R-:W3:Y:S01]  /*19300*/  LDL.LU.64 R130, [R1+0xd50] ;  /* 0x000d500001827983 */ /* 0x000ee20000300a00 */
[----:B-1----:R-:W-:-:S03]  /*19310*/  MOV R0, R129 ;  /* 0x0000008100007202 */ /* 0x002fc60000000f00 */
[----:B------:R-:W-:Y:S04]  /*19320*/  STL [R1+0xaa0], R142 ;  /* 0x000aa08e01007387 */ /* 0x000fe80000100800 */
        /* <DEDUP_REMOVED lines=12> */
[----:B------:R1:W-:Y:S02]  /*193f0*/  STL [R1+0xab8], R148 ;  /* 0x000ab89401007387 */ /* 0x0003e40000100800 */
[----:B-1----:R-:W-:-:S02]  /*19400*/  MOV R0, R149 ;  /* 0x0000009500007202 */ /* 0x002fc40000000f00 */
[----:B------:R-:W2:Y:S04]  /*19410*/  LDL.LU.64 R148, [R1+0xd68] ;  /* 0x000d680001947983 */ /* 0x000ea80000300a00 */
[----:B------:R1:W-:Y:S04]  /*19420*/  STL [R1+0xab4], R0 ;  /* 0x000ab40001007387 */ /* 0x0003e80000100800 */
[----:B----4-:R4:W-:Y:S01]  /*19430*/  STL [R1+0xac0], R132 ;  /* 0x000ac08401007387 */ /* 0x0109e20000100800 */
[----:B-1----:R-:W-:-:S03]  /*19440*/  IMAD.MOV.U32 R0, RZ, RZ, R133 ;  /* 0x000000ffff007224 */ /* 0x002fc600078e0085 */
[----:B----4-:R-:W4:Y:S04]  /*19450*/  LDL.LU.64 R132, [R1+0xcf8] ;  /* 0x000cf80001847983 */ /* 0x010f280000300a00 */
[----:B------:R1:W-:Y:S02]  /*19460*/  STL [R1+0xabc], R0 ;  /* 0x000abc0001007387 */ /* 0x0003e40000100800 */
[----:B-1----:R-:W-:Y:S02]  /*19470*/  IMAD.MOV.U32 R0, RZ, RZ, R151 ;  /* 0x000000ffff007224 */ /* 0x002fe400078e0097 */
[----:B------:R1:W-:Y:S04]  /*19480*/  STL [R1+0xac8], R150 ;  /* 0x000ac89601007387 */ /* 0x0003e80000100800 */
[----:B------:R-:W-:Y:S04]  /*19490*/  STL [R1+0xad0], R134 ;  /* 0x000ad08601007387 */ /* 0x000fe80000100800 */
[----:B------:R1:W-:Y:S04]  /*194a0*/  STL [R1+0xac4], R0 ;  /* 0x000ac40001007387 */ /* 0x0003e80000100800 */
[----:B-1----:R-:W4:Y:S01]  /*194b0*/  LDL.LU.64 R150, [R1+0xc70] ;  /* 0x000c700001967983 */ /* 0x002f220000300a00 */
[----:B------:R-:W-:-:S03]  /*194c0*/  IMAD.MOV.U32 R0, RZ, RZ, R135 ;  /* 0x000000ffff007224 */ /* 0x000fc600078e0087 */
[----:B------:R-:W-:Y:S04]  /*194d0*/  STL [R1+0xad8], R136 ;  /* 0x000ad88801007387 */ /* 0x000fe80000100800 */
[----:B------:R1:W-:Y:S04]  /*194e0*/  STL [R1+0xacc], R0 ;  /* 0x000acc0001007387 */ /* 0x0003e80000100800 */
[----:B------:R-:W4:Y:S01]  /*194f0*/  LDL.LU.64 R134, [R1+0xbd8] ;  /* 0x000bd80001867983 */ /* 0x000f220000300a00 */
[----:B-1----:R-:W-:-:S03]  /*19500*/  MOV R0, R137 ;  /* 0x0000008900007202 */ /* 0x002fc60000000f00 */
        /* <DEDUP_REMOVED lines=10> */
[----:B------:R-:W3:Y:S04]  /*195b0*/  LDL.LU.64 R140, [R1+0xc90] ;  /* 0x000c9000018c7983 */ /* 0x000ee80000300a00 */
[----:B------:R-:W3:Y:S01]  /*195c0*/  LDL.LU.64 R128, [R1+0xbf8] ;  /* 0x000bf80001807983 */ /* 0x000ee20000300a00 */
        /* <DEDUP_REMOVED lines=10> */
[----:B------:R1:W-:Y:S04]  /*19670*/  STL [R1+0xb08], R146 ;  /* 0x000b089201007387 */ /* 0x0003e80000100800 */
[----:B------:R-:W2:Y:S01]  /*19680*/  LDL.LU.64 R130, [R1+0xcb0] ;  /* 0x000cb00001827983 */ /* 0x000ea20000300a00 */
[----:B-1----:R-:W-:-:S03]  /*19690*/  IMAD.MOV.U32 R0, RZ, RZ, R147 ;  /* 0x000000ffff007224 */ /* 0x002fc600078e0093 */
[----:B------:R-:W-:Y:S04]  /*196a0*/  STL [R1+0xb10], R148 ;  /* 0x000b109401007387 */ /* 0x000fe80000100800 */
[----:B------:R1:W-:Y:S04]  /*196b0*/  STL [R1+0xb04], R0 ;  /* 0x000b040001007387 */ /* 0x0003e80000100800 */
[----:B------:R-:W2:Y:S01]  /*196c0*/  LDL.LU.64 R146, [R1+0xc18] ;  /* 0x000c180001927983 */ /* 0x000ea20000300a00 */
[----:B-1----:R-:W-:-:S03]  /*196d0*/  IMAD.MOV.U32 R0, RZ, RZ, R149 ;  /* 0x000000ffff007224 */ /* 0x002fc600078e0095 */
[----:B----4-:R-:W-:Y:S04]  /*196e0*/  STL [R1+0xb18], R132 ;  /* 0x000b188401007387 */ /* 0x010fe80000100800 */
[----:B------:R1:W-:Y:S04]  /*196f0*/  STL [R1+0xb0c], R0 ;  /* 0x000b0c0001007387 */ /* 0x0003e80000100800 */
[----:B------:R-:W4:Y:S01]  /*19700*/  LDL.LU.64 R148, [R1+0xda0] ;  /* 0x000da00001947983 */ /* 0x000f220000300a00 */
[----:B-1----:R-:W-:-:S03]  /*19710*/  MOV R0, R133 ;  /* 0x0000008500007202 */ /* 0x002fc60000000f00 */
        /* <DEDUP_REMOVED lines=18> */
[----:B------:R1:W-:Y:S02]  /*19840*/  STL [R1+0xb40], R140 ;  /* 0x000b408c01007387 */ /* 0x0003e40000100800 */
[----:B-1----:R-:W-:-:S02]  /*19850*/  IMAD.MOV.U32 R0, RZ, RZ, R141 ;  /* 0x000000ffff007224 */ /* 0x002fc400078e008d */
[----:B------:R-:W-:Y:S04]  /*19860*/  STL [R1+0xb48], R128 ;  /* 0x000b488001007387 */ /* 0x000fe80000100800 */
[----:B------:R1:W-:Y:S04]  /*19870*/  STL [R1+0xb3c], R0 ;  /* 0x000b3c0001007387 */ /* 0x0003e80000100800 */
[----:B------:R-:W3:Y:S01]  /*19880*/  LDL.LU.64 R140, [R1+0xcf0] ;  /* 0x000cf000018c7983 */ /* 0x000ee20000300a00 */
[----:B-1----:R-:W-:-:S03]  /*19890*/  IMAD.MOV.U32 R0, RZ, RZ, R129 ;  /* 0x000000ffff007224 */ /* 0x002fc600078e0081 */
[----:B------:R-:W-:Y:S04]  /*198a0*/  STL [R1+0xb50], R142 ;  /* 0x000b508e01007387 */ /* 0x000fe80000100800 */
[----:B------:R1:W-:Y:S02]  /*198b0*/  STL [R1+0xb44], R0 ;  /* 0x000b440001007387 */ /* 0x0003e40000100800 */
[----:B-1----:R-:W-:Y:S02]  /*198c0*/  IMAD.MOV.U32 R0, RZ, RZ, R143 ;  /* 0x000000ffff007224 */ /* 0x002fe400078e008f */
[----:B------:R-:W3:Y:S04]  /*198d0*/  LDL.LU.64 R142, [R1+0xc60] ;  /* 0x000c6000018e7983 */ /* 0x000ee80000300a00 */
[----:B------:R1:W-:Y:S04]  /*198e0*/  STL [R1+0xb4c], R0 ;  /* 0x000b4c0001007387 */ /* 0x0003e80000100800 */
[----:B--2---:R2:W-:Y:S01]  /*198f0*/  STL [R1+0xb58], R144 ;  /* 0x000b589001007387 */ /* 0x0045e20000100800 */
[----:B-1----:R-:W-:-:S03]  /*19900*/  MOV R0, R145 ;  /* 0x0000009100007202 */ /* 0x002fc60000000f00 */
[----:B------:R-:W-:Y:S04]  /*19910*/  STL [R1+0xb60], R130 ;  /* 0x000b608201007387 */ /* 0x000fe80000100800 */
[----:B------:R1:W-:Y:S04]  /*19920*/  STL [R1+0xb54], R0 ;  /* 0x000b540001007387 */ /* 0x0003e80000100800 */
[----:B--2---:R-:W2:Y:S01]  /*19930*/  LDL.LU.64 R144, [R1+0xdc0] ;  /* 0x000dc00001907983 */ /* 0x004ea20000300a00 */
[----:B-1----:R-:W-:-:S03]  /*19940*/  IMAD.MOV.U32 R0, RZ, RZ, R131 ;  /* 0x000000ffff007224 */ /* 0x002fc600078e0083 */
[----:B------:R-:W-:Y:S04]  /*19950*/  STL [R1+0xb68], R146 ;  /* 0x000b689201007387 */ /* 0x000fe80000100800 */
[----:B------:R1:W-:Y:S02]  /*19960*/  STL [R1+0xb5c], R0 ;  /* 0x000b5c0001007387 */ /* 0x0003e40000100800 */
[----:B-1----:R-:W-:Y:S02]  /*19970*/  IMAD.MOV.U32 R0, RZ, RZ, R147 ;  /* 0x000000ffff007224 */ /* 0x002fe400078e0093 */
[----:B------:R-:W2:Y:S04]  /*19980*/  LDL.LU.64 R146, [R1+0xd78] ;  /* 0x000d780001927983 */ /* 0x000ea80000300a00 */
[----:B------:R1:W-:Y:S04]  /*19990*/  STL [R1+0xb64], R0 ;  /* 0x000b640001007387 */ /* 0x0003e80000100800 */
[----:B----4-:R4:W-:Y:S01]  /*199a0*/  STL [R1+0xb70], R148 ;  /* 0x000b709401007387 */ /* 0x0109e20000100800 */
[----:B-1----:R-:W-:-:S03]  /*199b0*/  IMAD.MOV.U32 R0, RZ, RZ, R149 ;  /* 0x000000ffff007224 */ /* 0x002fc600078e0095 */
[----:B------:R-:W-:Y:S04]  /*199c0*/  STL [R1+0xb78], R132 ;  /* 0x000b788401007387 */ /* 0x000fe80000100800 */
[----:B------:R1:W-:Y:S04]  /*199d0*/  STL [R1+0xb6c], R0 ;  /* 0x000b6c0001007387 */ /* 0x0003e80000100800 */
[----:B----4-:R-:W4:Y:S01]  /*199e0*/  LDL.LU.64 R148, [R1+0xd10] ;  /* 0x000d100001947983 */ /* 0x010f220000300a00 */
[----:B-1----:R-:W-:-:S03]  /*199f0*/  MOV R0, R133 ;  /* 0x0000008500007202 */ /* 0x002fc60000000f00 */
[----:B------:R-:W-:Y:S04]  /*19a00*/  STL [R1+0xb80], R150 ;  /* 0x000b809601007387 */ /* 0x000fe80000100800 */
[----:B------:R1:W-:Y:S02]  /*19a10*/  STL [R1+0xb74], R0 ;  /* 0x000b740001007387 */ /* 0x0003e40000100800 */
[----:B-1----:R-:W-:Y:S02]  /*19a20*/  IMAD.MOV.U32 R0, RZ, RZ, R151 ;  /* 0x000000ffff007224 */ /* 0x002fe400078e0097 */
[----:B------:R-:W4:Y:S04]  /*19a30*/  LDL.LU.64 R150, [R1+0xc80] ;  /* 0x000c800001967983 */ /* 0x000f280000300a00 */
[----:B------:R1:W-:Y:S04]  /*19a40*/  STL [R1+0xb7c], R0 ;  /* 0x000b7c0001007387 */ /* 0x0003e80000100800 */
[----:B------:R-:W-:Y:S04]  /*19a50*/  STL [R1+0xb88], R134 ;  /* 0x000b888601007387 */ /* 0x000fe80000100800 */
[----:B------:R-:W4:Y:S01]  /*19a60*/  LDL.LU.64 R120, [R1+0xdc8] ;  /* 0x000dc80001787983 */ /* 0x000f220000300a00 */
[----:B-1----:R-:W-:-:S05]  /*19a70*/  IMAD.MOV.U32 R0, RZ, RZ, R135 ;  /* 0x000000ffff007224 */ /* 0x002fca00078e0087 */
[----:B------:R1:W-:Y:S04]  /*19a80*/  STL [R1+0xb84], R0 ;  /* 0x000b840001007387 */ /* 0x0003e80000100800 */
[----:B---3--:R-:W-:Y:S01]  /*19a90*/  STL [R1+0xb90], R136 ;  /* 0x000b908801007387 */ /* 0x008fe20000100800 */
[----:B-1----:R-:W-:-:S03]  /*19aa0*/  IMAD.MOV.U32 R0, RZ, RZ, R137 ;  /* 0x000000ffff007224 */ /* 0x002fc600078e0089 */
[----:B------:R-:W3:Y:S04]  /*19ab0*/  LDL.LU.64 R122, [R1+0xd88] ;  /* 0x000d8800017a7983 */ /* 0x000ee80000300a00 */
[----:B------:R1:W-:Y:S04]  /*19ac0*/  STL [R1+0xb8c], R0 ;  /* 0x000b8c0001007387 */ /* 0x0003e80000100800 */
[----:B------:R-:W-:Y:S04]  /*19ad0*/  STL [R1+0xb98], R138 ;  /* 0x000b988a01007387 */ /* 0x000fe80000100800 */
[----:B------:R-:W3:Y:S01]  /*19ae0*/  LDL.LU.64 R124, [R1+0xd28] ;  /* 0x000d2800017c7983 */ /* 0x000ee20000300a00 */
[----:B-1----:R-:W-:-:S03]  /*19af0*/  MOV R0, R139 ;  /* 0x0000008b00007202 */ /* 0x002fc60000000f00 */
[----:B------:R-:W3:Y:S04]  /*19b00*/  LDL.LU.64 R126, [R1+0xca0] ;  /* 0x000ca000017e7983 */ /* 0x000ee80000300a00 */
[----:B------:R1:W-:Y:S04]  /*19b10*/  STL [R1+0xb94], R0 ;  /* 0x000b940001007387 */ /* 0x0003e80000100800 */
[----:B------:R-:W-:Y:S04]  /*19b20*/  STL [R1+0xba0], R140 ;  /* 0x000ba08c01007387 */ /* 0x000fe80000100800 */
[----:B------:R-:W3:Y:S01]  /*19b30*/  LDL.LU.64 R128, [R1+0xdd0] ;  /* 0x000dd00001807983 */ /* 0x000ee20000300a00 */
[----:B-1----:R-:W-:-:S03]  /*19b40*/  IMAD.MOV.U32 R0, RZ, RZ, R141 ;  /* 0x000000ffff007224 */ /* 0x002fc600078e008d */
[----:B------:R-:W3:Y:S04]  /*19b50*/  LDL.LU.64 R130, [R1+0xd98] ;  /* 0x000d980001827983 */ /* 0x000ee80000300a00 */
[----:B------:R1:W-:Y:S04]  /*19b60*/  STL [R1+0xb9c], R0 ;  /* 0x000b9c0001007387 */ /* 0x0003e80000100800 */
[----:B------:R-:W-:Y:S04]  /*19b70*/  STL [R1+0xba8], R142 ;  /* 0x000ba88e01007387 */ /* 0x000fe80000100800 */
[----:B------:R-:W3:Y:S01]  /*19b80*/  LDL.LU.64 R132, [R1+0xd40] ;  /* 0x000d400001847983 */ /* 0x000ee20000300a00 */
[----:B-1----:R-:W-:-:S03]  /*19b90*/  IMAD.MOV.U32 R0, RZ, RZ, R143 ;  /* 0x000000ffff007224 */ /* 0x002fc600078e008f */
[----:B------:R-:W3:Y:S04]  /*19ba0*/  LDL.LU.64 R134, [R1+0xcc0] ;  /* 0x000cc00001867983 */ /* 0x000ee80000300a00 */
[----:B------:R1:W-:Y:S04]  /*19bb0*/  STL [R1+0xba4], R0 ;  /* 0x000ba40001007387 */ /* 0x0003e80000100800 */
[----:B--2---:R-:W-:Y:S04]  /*19bc0*/  STL [R1+0xbb0], R144 ;  /* 0x000bb09001007387 */ /* 0x004fe80000100800 */
[----:B------:R-:W2:Y:S01]  /*19bd0*/  LDL.LU.64 R136, [R1+0xdd8] ;  /* 0x000dd80001887983 */ /* 0x000ea20000300a00 */
[----:B-1----:R-:W-:-:S03]  /*19be0*/  IMAD.MOV.U32 R0, RZ, RZ, R145 ;  /* 0x000000ffff007224 */ /* 0x002fc600078e0091 */
[----:B------:R-:W2:Y:S04]  /*19bf0*/  LDL.LU.64 R138, [R1+0xda8] ;  /* 0x000da800018a7983 */ /* 0x000ea80000300a00 */
[----:B------:R1:W-:Y:S04]  /*19c00*/  STL [R1+0xbac], R0 ;  /* 0x000bac0001007387 */ /* 0x0003e80000100800 */
[----:B------:R-:W-:Y:S04]  /*19c10*/  STL [R1+0xbb8], R146 ;  /* 0x000bb89201007387 */ /* 0x000fe80000100800 */
[----:B------:R-:W2:Y:S01]  /*19c20*/  LDL.LU.64 R140, [R1+0xd58] ;  /* 0x000d5800018c7983 */ /* 0x000ea20000300a00 */
[----:B-1----:R-:W-:-:S03]  /*19c30*/  MOV R0, R147 ;  /* 0x0000009300007202 */ /* 0x002fc60000000f00 */
[----:B------:R-:W2:Y:S04]  /*19c40*/  LDL.LU.64 R142, [R1+0xce0] ;  /* 0x000ce000018e7983 */ /* 0x000ea80000300a00 */
[----:B------:R1:W-:Y:S04]  /*19c50*/  STL [R1+0xbb4], R0 ;  /* 0x000bb40001007387 */ /* 0x0003e80000100800 */
[----:B----4-:R-:W-:Y:S04]  /*19c60*/  STL [R1+0xbc0], R148 ;  /* 0x000bc09401007387 */ /* 0x010fe80000100800 */
[----:B------:R-:W4:Y:S01]  /*19c70*/  LDL.LU.64 R144, [R1+0xde0] ;  /* 0x000de00001907983 */ /* 0x000f220000300a00 */
[----:B-1----:R-:W-:-:S03]  /*19c80*/  IMAD.MOV.U32 R0, RZ, RZ, R149 ;  /* 0x000000ffff007224 */ /* 0x002fc600078e0095 */
[----:B------:R-:W4:Y:S04]  /*19c90*/  LDL.LU.64 R146, [R1+0xdb8] ;  /* 0x000db80001927983 */ /* 0x000f280000300a00 */
[----:B------:R1:W-:Y:S02]  /*19ca0*/  STL [R1+0xbbc], R0 ;  /* 0x000bbc0001007387 */ /* 0x0003e40000100800 */
[----:B-1----:R-:W-:Y:S02]  /*19cb0*/  IMAD.MOV.U32 R0, RZ, RZ, R151 ;  /* 0x000000ffff007224 */ /* 0x002fe400078e0097 */
[----:B------:R1:W-:Y:S04]  /*19cc0*/  STL [R1+0xbc8], R150 ;  /* 0x000bc89601007387 */ /* 0x0003e80000100800 */
[----:B------:R-:W4:Y:S04]  /*19cd0*/  LDL.LU.64 R148, [R1+0xd70] ;  /* 0x000d700001947983 */ /* 0x000f280000300a00 */
[----:B------:R-:W-:Y:S04]  /*19ce0*/  STL [R1+0xbd0], R120 ;  /* 0x000bd07801007387 */ /* 0x000fe80000100800 */
[----:B------:R1:W-:Y:S04]  /*19cf0*/  STL [R1+0xbc4], R0 ;  /* 0x000bc40001007387 */ /* 0x0003e80000100800 */
[----:B-1----:R-:W4:Y:S01]  /*19d00*/  LDL.LU.64 R150, [R1+0xd00] ;  /* 0x000d000001967983 */ /* 0x002f220000300a00 */
[----:B------:R-:W-:-:S03]  /*19d10*/  IMAD.MOV.U32 R0, RZ, RZ, R121 ;  /* 0x000000ffff007224 */ /* 0x000fc600078e0079 */
[----:B---3--:R-:W-:Y:S04]  /*19d20*/  STL [R1+0xbd8], R122 ;  /* 0x000bd87a01007387 */ /* 0x008fe80000100800 */
[----:B------:R1:W-:Y:S02]  /*19d30*/  STL [R1+0xbcc], R0 ;  /* 0x000bcc0001007387 */ /* 0x0003e40000100800 */
[----:B-1----:R-:W-:Y:S02]  /*19d40*/  MOV R0, R123 ;  /* 0x0000007b00007202 */ /* 0x002fe40000000f00 */
[----:B------:R-:W-:Y:S04]  /*19d50*/  STL [R1+0xbe0], R124 ;  /* 0x000be07c01007387 */ /* 0x000fe80000100800 */
[----:B------:R1:W-:Y:S04]  /*19d60*/  STL [R1+0xbd4], R0 ;  /* 0x000bd40001007387 */ /* 0x0003e80000100800 */
[----:B------:R-:W-:Y:S01]  /*19d70*/  STL [R1+0xbe8], R126 ;  /* 0x000be87e01007387 */ /* 0x000fe20000100800 */
[----:B-1----:R-:W-:-:S05]  /*19d80*/  IMAD.MOV.U32 R0, RZ, RZ, R125 ;  /* 0x000000ffff007224 */ /* 0x002fca00078e007d */
        /* <DEDUP_REMOVED lines=8> */
[----:B-1----:R-:W-:-:S05]  /*19e10*/  MOV R0, R131 ;  /* 0x0000008300007202 */ /* 0x002fca0000000f00 */
[----:B------:R1:W-:Y:S04]  /*19e20*/  STL [R1+0xbf4], R0 ;  /* 0x000bf40001007387 */ /* 0x0003e80000100800 */
[----:B------:R-:W-:Y:S01]  /*19e30*/  STL [R1+0xc08], R134 ;  /* 0x000c088601007387 */ /* 0x000fe20000100800 */
[----:B-1----:R-:W-:-:S05]  /*19e40*/  IMAD.MOV.U32 R0, RZ, RZ, R133 ;  /* 0x000000ffff007224 */ /* 0x002fca00078e0085 */
[----:B------:R1:W-:Y:S04]  /*19e50*/  STL [R1+0xbfc], R0 ;  /* 0x000bfc0001007387 */ /* 0x0003e80000100800 */
[----:B--2---:R-:W-:Y:S01]  /*19e60*/  STL [R1+0xc10], R136 ;  /* 0x000c108801007387 */ /* 0x004fe20000100800 */
        /* <DEDUP_REMOVED lines=11> */
[----:B----4-:R-:W-:Y:S01]  /*19f20*/  STL [R1+0xc30], R144 ;  /* 0x000c309001007387 */ /* 0x010fe20000100800 */
[----:B-1----:R-:W-:-:S05]  /*19f30*/  IMAD.MOV.U32 R0, RZ, RZ, R143 ;  /* 0x000000ffff007224 */ /* 0x002fca00078e008f */
[----:B------:R1:W-:Y:S04]  /*19f40*/  STL [R1+0xc24], R0 ;  /* 0x000c240001007387 */ /* 0x0003e80000100800 */
[----:B------:R-:W-:Y:S01]  /*19f50*/  STL [R1+0xc38], R146 ;  /* 0x000c389201007387 */ /* 0x000fe20000100800 */
[----:B-1----:R-:W-:-:S05]  /*19f60*/  IMAD.MOV.U32 R0, RZ, RZ, R145 ;  /* 0x000000ffff007224 */ /* 0x002fca00078e0091 */
[----:B------:R1:W-:Y:S02]  /*19f70*/  STL [R1+0xc2c], R0 ;  /* 0x000c2c0001007387 */ /* 0x0003e40000100800 */
[----:B-1----:R-:W-:Y:S02]  /*19f80*/  MOV R0, R147 ;  /* 0x0000009300007202 */ /* 0x002fe40000000f00 */
[----:B------:R-:W-:Y:S04]  /*19f90*/  STL [R1+0xc40], R148 ;  /* 0x000c409401007387 */ /* 0x000fe80000100800 */
[----:B------:R1:W-:Y:S02]  /*19fa0*/  STL [R1+0xc34], R0 ;  /* 0x000c340001007387 */ /* 0x0003e40000100800 */
[----:B-1----:R-:W-:-:S02]  /*19fb0*/  IMAD.MOV.U32 R0, RZ, RZ, R149 ;  /* 0x000000ffff007224 */ /* 0x002fc400078e0095 */
[----:B------:R-:W-:-:S03]  /*19fc0*/  IMAD.MOV.U32 R9, RZ, RZ, R151 ;  /* 0x000000ffff097224 */ /* 0x000fc600078e0097 */
[----:B------:R1:W-:Y:S04]  /*19fd0*/  STL [R1+0xc3c], R0 ;  /* 0x000c3c0001007387 */ /* 0x0003e80000100800 */
[----:B------:R2:W-:Y:S04]  /*19fe0*/  STL [R1+0xc48], R150 ;  /* 0x000c489601007387 */ /* 0x0005e80000100800 */
[----:B------:R3:W-:Y:S04]  /*19ff0*/  STL [R1+0xc44], R9 ;  /* 0x000c440901007387 */ /* 0x0007e80000100800 */
        /* <DEDUP_REMOVED lines=367> */
[----:B------:R3:W-:Y:S01]  /*1b6f0*/  STL [R1+0x1bc], RZ ;  /* 0x0001bcff01007387 */ /* 0x0007e20000100800 */
[----:B------:R-:W-:-:S03]  /*1b700*/  SHF.R.S32.HI R5, RZ, 0x1f, R3 ;  /* 0x0000001fff057819 */ /* 0x000fc60000011403 */
[----:B------:R3:W-:Y:S04]  /*1b710*/  STL [R1+0x1c0], RZ ;  /* 0x0001c0ff01007387 */ /* 0x0007e80000100800 */
[----:B------:R3:W-:Y:S04]  /*1b720*/  STL [R1+0x1c4], RZ ;  /* 0x0001c4ff01007387 */ /* 0x0007e80000100800 */
[----:B------:R3:W-:Y:S04]  /*1b730*/  STL [R1+0x1c8], RZ ;  /* 0x0001c8ff01007387 */ /* 0x0007e80000100800 */
[----:B------:R3:W-:Y:S01]  /*1b740*/  STL [R1+0x1cc], RZ ;  /* 0x0001ccff01007387 */ /* 0x0007e20000100800 */
[----:B------:R-:W-:-:S03]  /*1b750*/  LEA.HI R5, R5, R3, RZ, 0x6 ;  /* 0x0000000305057211 */ /* 0x000fc600078f30ff */
        /* <DEDUP_REMOVED lines=13> */
[----:B------:R3:W-:Y:S01]  /*1b830*/  STL [R1+0xc4c], R5 ;  /* 0x000c4c0501007387 */ /* 0x0007e20000100800 */
[----:B-1----:R-:W-:-:S02]  /*1b840*/  SHF.R.S32.HI R0, RZ, 0x1f, R2 ;  /* 0x0000001fff007819 */ /* 0x002fc40000011402 */
[----:B------:R-:W-:Y:S01]  /*1b850*/  SHF.R.S32.HI R3, RZ, 0x1f, R4 ;  /* 0x0000001fff037819 */ /* 0x000fe20000011404 */
[----:B------:R-:W-:Y:S01]  /*1b860*/  IMAD.MOV.U32 R15, RZ, RZ, RZ ;  /* 0x000000ffff0f7224 */ /* 0x000fe200078e00ff */
[C---:B------:R-:W-:Y:S01]  /*1b870*/  SHF.L.U64.HI R0, R2.reuse, 0x2, R0 ;  /* 0x0000000202007819 */ /* 0x040fe20000010200 */
[----:B------:R-:W-:Y:S01]  /*1b880*/  IMAD.SHL.U32 R2, R2, 0x4, RZ ;  /* 0x0000000402027824 */ /* 0x000fe200078e00ff */
[C---:B------:R-:W-:Y:S02]  /*1b890*/  SHF.L.U64.HI R3, R4.reuse, 0x2, R3 ;  /* 0x0000000204037819 */ /* 0x040fe40000010203 */
[----:B------:R-:W-:Y:S02]  /*1b8a0*/  CS2R R24, SRZ ;  /* 0x0000000000187805 */ /* 0x000fe4000001ff00 */
[----:B------:R-:W-:Y:S02]  /*1b8b0*/  SHF.L.U32 R4, R4, 0x2, RZ ;  /* 0x0000000204047819 */ /* 0x000fe400000006ff */
        /* <DEDUP_REMOVED lines=62> */
[----:B--2---:R-:W-:Y:S01]  /*1bca0*/  CS2R R150, SRZ ;  /* 0x0000000000967805 */ /* 0x004fe2000001ff00 */
[----:B------:R-:W-:Y:S01]  /*1bcb0*/  UMOV UR14, 0x2 ;  /* 0x00000002000e7882 */ /* 0x000fe20000000000 */
[----:B---3--:R-:W-:-:S05]  /*1bcc0*/  UMOV UR13, 0xffffffff ;  /* 0xffffffff000d7882 */ /* 0x008fca0000000000 */
.L_x_1:
[----:B------:R-:W-:Y:S01]  /*1bcd0*/  STL.64 [R1+0x1008], R250 ;  /* 0x001008fa01007387 */ /* 0x000fe20000100a00 */
[----:B------:R-:W-:Y:S01]  /*1bce0*/  UIADD3 UR13, UR13, 0x1, URZ ;  /* 0x000000010d0d7890 */ /* 0x000fe2000fffe03f */
[----:B------:R-:W-:-:S04]  /*1bcf0*/  DEPBAR.LE SB0, 0x4 ;  /* 0x000081000000791a */ /* 0x000fc80000000000 */
[----:B------:R-:W-:Y:S01]  /*1bd00*/  STL.64 [R1+0x1000], R248 ;  /* 0x001000f801007387 */ /* 0x000fe20000100a00 */
[----:B------:R-:W-:Y:S01]  /*1bd10*/  UMOV UR7, 0x40000040 ;  /* 0x4000004000077882 */ /* 0x000fe20000000000 */
[----:B------:R-:W1:Y:S02]  /*1bd20*/  LDC R5, c[0x0][0x230] ;  /* 0x00008c00ff057b82 */ /* 0x000e640000000800 */
        /* <DEDUP_REMOVED lines=48> */
[----:B-----5:R-:W-:Y:S04]  /*1c030*/  STL.64 [R1+0xe78], R150 ;  /* 0x000e789601007387 */ /* 0x020fe80000100a00 */
        /* <DEDUP_REMOVED lines=12> */
[----:B------:R2:W-:Y:S04]  /*1c100*/  STL.64 [R1+0xe10], R124 ;  /* 0x000e107c01007387 */ /* 0x0005e80000100a00 */
[----:B--2---:R-:W2:Y:S04]  /*1c110*/  LDL.LU.64 R124, [R1+0x400] ;  /* 0x00040000017c7983 */ /* 0x004ea80000300a00 */
[----:B------:R-:W2:Y:S04]  /*1c120*/  LDL.LU.64 R126, [R1+0x408] ;  /* 0x00040800017e7983 */ /* 0x000ea80000300a00 */
        /* <DEDUP_REMOVED lines=61> */
[----:B------:R-:W2:Y:S01]  /*1c500*/  LDL.LU.64 R250, [R1+0x5f8] ;  /* 0x0005f80001fa7983 */ /* 0x000ea20000300a00 */
[----:B------:R-:W-:Y:S01]  /*1c510*/  UISETP.GT.AND UP0, UPT, UR13, 0x3, UPT ;  /* 0x000000030d00788c */ /* 0x000fe2000bf04270 */
[----:B------:R-:W-:Y:S03]  /*1c520*/  BAR.SYNC.DEFER_BLOCKING 0x0 ;  /* 0x0000000000007b1d */ /* 0x000fe60000010000 */
[----:B------:R-:W-:-:S04]  /*1c530*/  USEL UR13, UR13, URZ, !UP0 ;  /* 0x0000003f0d0d7287 */ /* 0x000fc8000c000000 */
[----:B------:R-:W-:Y:S01]  /*1c540*/  ULEA UR4, UR13, UR12, 0x10 ;  /* 0x0000000c0d047291 */ /* 0x000fe2000f8e803f */
[----:B------:R-:W-:Y:S03]  /*1c550*/  STL [R1+0xe08], R3 ;  /* 0x000e080301007387 */ /* 0x000fe60000100800 */
[----:B------:R-:W-:Y:S02]  /*1c560*/  UIADD3 UR5, UR4, 0x40000, URZ ;  /* 0x0004000004057890 */ /* 0x000fe4000fffe03f */
[----:B------:R-:W-:Y:S01]  /*1c570*/  USHF.R.U32.HI UR4, URZ, 0x4, UR4 ;  /* 0x000000043f047899 */ /* 0x000fe20008011604 */
[----:B------:R-:W-:Y:S01]  /*1c580*/  STL [R1+0xe04], R14 ;  /* 0x000e040e01007387 */ /* 0x000fe20000100800 */
[----:B------:R-:W-:Y:S02]  /*1c590*/  USHF.R.U32.HI UR5, URZ, 0x4, UR5 ;  /* 0x000000043f057899 */ /* 0x000fe40008011605 */
[----:B------:R-:W-:Y:S01]  /*1c5a0*/  USGXT.U32 UR4, UR4, 0xe ;  /* 0x0000000e0404789a */ /* 0x000fe20008000000 */
[----:B-----5:R-:W-:Y:S01]  /*1c5b0*/  STL [R1+0xdf0], R8 ;  /* 0x000df00801007387 */ /* 0x020fe20000100800 */
[----:B------:R-:W-:-:S02]  /*1c5c0*/  USGXT.U32 UR6, UR5, 0xe ;  /* 0x0000000e0506789a */ /* 0x000fc40008000000 */
[----:B------:R-:W-:Y:S01]  /*1c5d0*/  UIADD3 UR8, UP0, UR4, 0x2, URZ ;  /* 0x0000000204087890 */ /* 0x000fe2000ff1e03f */
[----:B------:R-:W-:Y:S01]  /*1c5e0*/  STL [R1+0xdec], R7 ;  /* 0x000dec0701007387 */ /* 0x000fe20000100800 */
[----:B------:R-:W-:Y:S01]  /*1c5f0*/  UMOV UR5, 0x40000040 ;  /* 0x4000004000057882 */ /* 0x000fe20000000000 */
[----:B------:R-:W-:Y:S02]  /*1c600*/  UIADD3 UR10, UP1, UR6, 0x2, URZ ;  /* 0x00000002060a7890 */ /* 0x000fe4000ff3e03f */
[----:B------:R-:W-:Y:S01]  /*1c610*/  STL [R1+0xde8], R6 ;  /* 0x000de80601007387 */ /* 0x000fe20000100800 */
[----:B--2---:R-:W-:-:S06]  /*1c620*/  WARPGROUP.ARRIVE ;  /* 0x00000000000079c5 */ /* 0x004fcc0000000000 */
[----:B------:R-:W-:Y:S01]  /*1c630*/  HGMMA.64x256x8.F32.TF32 R124, gdesc[UR4], R124, gsb0 ;  /* 0x07e00000047c79f0 */ /* 0x000fe2000800287c */
[----:B------:R-:W-:Y:S01]  /*1c640*/  UMOV UR4, URZ ;  /* 0x0000003f00047c82 */ /* 0x000fe20008000000 */
[----:B------:R-:W-:Y:S01]  /*1c650*/  UMOV UR5, URZ ;  /* 0x0000003f00057c82 */ /* 0x000fe20008000000 */
[----:B------:R-:W-:Y:S02]  /*1c660*/  UIADD3.X UR9, UR4, 0x40000040, URZ, UP0, !UPT ;  /* 0x4000004004097890 */ /* 0x000fe400087fe43f */
[----:B------:R-:W-:Y:S02]  /*1c670*/  UIADD3.X UR11, UR5, 0x40000040, URZ, UP1, !UPT ;  /* 0x40000040050b7890 */ /* 0x000fe40008ffe43f */
[----:B------:R-:W-:Y:S02]  /*1c680*/  UIADD3.64 UR40, UR8, 0x2, URZ ;  /* 0x0000000208287897 */ /* 0x000fe4000fffe03f */
[----:B------:R-:W-:Y:S02]  /*1c690*/  UIADD3.64 UR42, UR10, 0x2, URZ ;  /* 0x000000020a2a7897 */ /* 0x000fe4000fffe03f */
[----:B------:R-:W-:-:S02]  /*1c6a0*/  UIADD3.64 UR36, UR8, 0x4, URZ ;  /* 0x0000000408247897 */ /* 0x000fc4000fffe03f */
[----:B------:R-:W-:Y:S02]  /*1c6b0*/  UIADD3.64 UR38, UR10, 0x4, URZ ;  /* 0x000000040a267897 */ /* 0x000fe4000fffe03f */
[----:B------:R-:W-:Y:S02]  /*1c6c0*/  UIADD3.64 UR32, UR8, 0x7fe, URZ ;  /* 0x000007fe08207897 */ /* 0x000fe4000fffe03f */
[----:B------:R-:W-:Y:S02]  /*1c6d0*/  UIADD3.64 UR34, UR10, 0x7fe, URZ ;  /* 0x000007fe0a227897 */ /* 0x000fe4000fffe03f */
[----:B------:R-:W-:Y:S02]  /*1c6e0*/  UIADD3.64 UR28, UR8, 0x800, URZ ;  /* 0x00000800081c7897 */ /* 0x000fe4000fffe03f */
[----:B------:R-:W-:Y:S02]  /*1c6f0*/  UIADD3.64 UR30, UR10, 0x800, URZ ;  /* 0x000008000a1e7897 */ /* 0x000fe4000fffe03f */
[----:B------:R-:W-:-:S02]  /*1c700*/  UIADD3.64 UR24, UR8, 0x802, URZ ;  /* 0x0000080208187897 */ /* 0x000fc4000fffe03f */
[----:B------:R-:W-:Y:S02]  /*1c710*/  UIADD3.64 UR26, UR10, 0x802, URZ ;  /* 0x000008020a1a7897 */ /* 0x000fe4000fffe03f */
[----:B------:R-:W-:Y:S02]  /*1c720*/  UIADD3.64 UR20, UR8, 0x804, URZ ;  /* 0x0000080408147897 */ /* 0x000fe4000fffe03f */
[----:B------:R-:W-:Y:S01]  /*1c730*/  UIADD3.64 UR22, UR10, 0x804, URZ ;  /* 0x000008040a167897 */ /* 0x000fe2000fffe03f */
[----:B------:R-:W-:Y:S02]  /*1c740*/  WARPGROUP.DEPBAR.LE gsb0, 0x0 ;  /* 0x00008000000079c5 */ /* 0x000fe40000010000 */
[----:B------:R-:W-:-:S06]  /*1c750*/  WARPGROUP.ARRIVE ;  /* 0x00000000000079c5 */ /* 0x000fcc0000000000 */
[----:B------:R-:W-:Y:S03]  /*1c760*/  HGMMA.64x256x8.F32.TF32 R124, gdesc[UR8], R124, gsb0 ;  /* 0x07e00000087c79f0 */ /* 0x000fe6000800287c */
[----:B------:R-:W-:Y:S02]  /*1c770*/  WARPGROUP.DEPBAR.LE gsb0, 0x0 ;  /* 0x00008000000079c5 */ /* 0x000fe40000010000 */
[----:B------:R-:W-:-:S15]  /*1c780*/  WARPGROUP.ARRIVE ;  /* 0x00000000000079c5 */ /* 0x000fde0000000000 */
[----:B------:R-:W-:-:S08]  /*1c790*/  NOP ;  /* 0x0000000000007918 */ /* 0x000fd00000000000 */
        /* <DEDUP_REMOVED lines=22> */
[----:B------:R2:W-:Y:S04]  /*1c900*/  STL.64 [R1+0x400], R124 ;  /* 0x0004007c01007387 */ /* 0x0005e80000100a00 */
        /* <DEDUP_REMOVED lines=63> */
[----:B--2---:R-:W2:Y:S04]  /*1cd00*/  LDL.LU.64 R124, [R1] ;  /* 0x00000000017c7983 */ /* 0x004ea80000300a00 */
[----:B---3--:R-:W3:Y:S04]  /*1cd10*/  LDL.LU.64 R126, [R1+0x8] ;  /* 0x00000800017e7983 */ /* 0x008ee80000300a00 */
[----:B----4-:R-:W4:Y:S04]  /*1cd20*/  LDL.LU.64 R128, [R1+0x10] ;  /* 0x0000100001807983 */ /* 0x010f280000300a00 */
[----:B-1----:R-:W2:Y:S04]  /*1cd30*/  LDL.LU.64 R130, [R1+0x18] ;  /* 0x0000180001827983 */ /* 0x002ea80000300a00 */
[----:B------:R-:W3:Y:S04]  /*1cd40*/  LDL.LU.64 R132, [R1+0x20] ;  /* 0x0000200001847983 */ /* 0x000ee80000300a00 */
[----:B------:R-:W4:Y:S04]  /*1cd50*/  LDL.LU.64 R134, [R1+0x28] ;  /* 0x0000280001867983 */ /* 0x000f280000300a00 */
[----:B------:R-:W2:Y:S04]  /*1cd60*/  LDL.LU.64 R136, [R1+0x30] ;  /* 0x0000300001887983 */ /* 0x000ea80000300a00 */
[----:B------:R-:W3:Y:S04]  /*1cd70*/  LDL.LU.64 R138, [R1+0x38] ;  /* 0x00003800018a7983 */ /* 0x000ee80000300a00 */
[----:B------:R-:W4:Y:S04]  /*1cd80*/  LDL.LU.64 R140, [R1+0x40] ;  /* 0x00004000018c7983 */ /* 0x000f280000300a00 */
[----:B------:R-:W2:Y:S04]  /*1cd90*/  LDL.LU.64 R142, [R1+0x48] ;  /* 0x00004800018e7983 */ /* 0x000ea80000300a00 */
[----:B------:R-:W3:Y:S04]  /*1cda0*/  LDL.LU.64 R144, [R1+0x50] ;  /* 0x0000500001907983 */ /* 0x000ee80000300a00 */
[----:B------:R-:W4:Y:S04]  /*1cdb0*/  LDL.LU.64 R146, [R1+0x58] ;  /* 0x0000580001927983 */ /* 0x000f280000300a00 */
[----:B------:R-:W2:Y:S04]  /*1cdc0*/  LDL.LU.64 R148, [R1+0x60] ;  /* 0x0000600001947983 */ /* 0x000ea80000300a00 */
[----:B------:R-:W3:Y:S04]  /*1cdd0*/  LDL.LU.64 R150, [R1+0x68] ;  /* 0x0000680001967983 */ /* 0x000ee80000300a00 */
[----:B---3--:R-:W-:Y:S04]  /*1cde0*/  STL.64 [R1+0x1208], R150 ;  /* 0x0012089601007387 */ /* 0x008fe80000100a00 */
[----:B--2---:R-:W-:Y:S04]  /*1cdf0*/  STL.64 [R1+0x1200], R148 ;  /* 0x0012009401007387 */ /* 0x004fe80000100a00 */
[----:B----4-:R-:W-:Y:S04]  /*1ce00*/  STL.64 [R1+0x11f8], R146 ;  /* 0x0011f89201007387 */ /* 0x010fe80000100a00 */
        /* <DEDUP_REMOVED lines=61> */
[----:B-1----:R-:W2:Y:S04]  /*1d1e0*/  LDL.LU.64 R24, [R1+0x200] ;  /* 0x0002000001187983 */ /* 0x002ea80000300a00 */
        /* <DEDUP_REMOVED lines=63> */
[----:B------:R-:W-:-:S02]  /*1d5e0*/  UIADD3.64 UR4, UR8, 0x1fe, URZ ;  /* 0x000001fe08047897 */ /* 0x000fc4000fffe03f */
[----:B------:R-:W-:Y:S01]  /*1d5f0*/  UIADD3.64 UR44, UR8, 0x200, URZ ;  /* 0x00000200082c7897 */ /* 0x000fe2000fffe03f */
[----:B------:R-:W3:Y:S01]  /*1d600*/  LDL.LU.64 R152, [R1+0x70] ;  /* 0x0000700001987983 */ /* 0x000ee20000300a00 */
[----:B------:R-:W-:Y:S01]  /*1d610*/  UMOV UR46, UR10 ;  /* 0x0000000a002e7c82 */ /* 0x000fe20008000000 */
[----:B------:R-:W-:Y:S01]  /*1d620*/  UMOV UR47, UR11 ;  /* 0x0000000b002f7c82 */ /* 0x000fe20008000000 */
[----:B------:R-:W-:Y:S01]  /*1d630*/  UIADD3.64 UR40, UR8, 0x202, URZ ;  /* 0x0000020208287897 */ /* 0x000fe2000fffe03f */
[----:B------:R-:W3:Y:S01]  /*1d640*/  LDL.LU.64 R154, [R1+0x78] ;  /* 0x00007800019a7983 */ /* 0x000ee20000300a00 */
[----:B------:R-:W-:Y:S02]  /*1d650*/  UIADD3.64 UR36, UR8, 0x204, URZ ;  /* 0x0000020408247897 */ /* 0x000fe4000fffe03f */
[----:B------:R-:W-:Y:S01]  /*1d660*/  UIADD3.64 UR32, UR8, 0x9fe, URZ ;  /* 0x000009fe08207897 */ /* 0x000fe2000fffe03f */
[----:B------:R-:W3:Y:S01]  /*1d670*/  LDL.LU.64 R156, [R1+0x80] ;  /* 0x00008000019c7983 */ /* 0x000ee20000300a00 */
[----:B------:R-:W-:-:S02]  /*1d680*/  UIADD3.64 UR28, UR8, 0xa00, URZ ;  /* 0x00000a00081c7897 */ /* 0x000fc4000fffe03f */
[----:B------:R-:W-:Y:S01]  /*1d690*/  UIADD3.64 UR24, UR8, 0xa02, URZ ;  /* 0x00000a0208187897 */ /* 0x000fe2000fffe03f */
[----:B------:R-:W3:Y:S01]  /*1d6a0*/  LDL.LU.64 R158, [R1+0x88] ;  /* 0x00008800019e7983 */ /* 0x000ee20000300a00 */
[----:B------:R-:W-:-:S03]  /*1d6b0*/  UIADD3.64 UR20, UR8, 0xa04, URZ ;  /* 0x00000a0408147897 */ /* 0x000fc6000fffe03f */
        /* <DEDUP_REMOVED lines=46> */
[----:B--2---:R-:W-:-:S06]  /*1d9a0*/  WARPGROUP.ARRIVE ;  /* 0x00000000000079c5 */ /* 0x004fcc0000000000 */
        /* <DEDUP_REMOVED lines=94> */
[----:B-1----:R-:W3:Y:S04]  /*1df90*/  LDL.LU.64 R150, [R1+0x1208] ;  /* 0x0012080001967983 */ /* 0x002ee80000300a00 */
        /* <DEDUP_REMOVED lines=13> */
[----:B------:R-:W-:-:S02]  /*1e070*/  UIADD3.64 UR4, UR8, 0x3fe, URZ ;  /* 0x000003fe08047897 */ /* 0x000fc4000fffe03f */
[----:B------:R-:W-:Y:S01]  /*1e080*/  UIADD3.64 UR44, UR8, 0x400, URZ ;  /* 0x00000400082c7897 */ /* 0x000fe2000fffe03f */
[----:B------:R-:W2:Y:S01]  /*1e090*/  LDL.LU.64 R122, [R1+0x1198] ;  /* 0x00119800017a7983 */ /* 0x000ea20000300a00 */
[----:B------:R-:W-:Y:S01]  /*1e0a0*/  UMOV UR46, UR10 ;  /* 0x0000000a002e7c82 */ /* 0x000fe20008000000 */
[----:B------:R-:W-:Y:S01]  /*1e0b0*/  UMOV UR47, UR11 ;  /* 0x0000000b002f7c82 */ /* 0x000fe20008000000 */
[----:B------:R-:W-:Y:S01]  /*1e0c0*/  UIADD3.64 UR40, UR8, 0x402, URZ ;  /* 0x0000040208287897 */ /* 0x000fe2000fffe03f */
[----:B------:R-:W2:Y:S01]  /*1e0d0*/  LDL.LU.64 R120, [R1+0x1190] ;  /* 0x0011900001787983 */ /* 0x000ea20000300a00 */
[----:B------:R-:W-:Y:S02]  /*1e0e0*/  UIADD3.64 UR36, UR8, 0x404, URZ ;  /* 0x0000040408247897 */ /* 0x000fe4000fffe03f */
[----:B------:R-:W-:Y:S01]  /*1e0f0*/  UIADD3.64 UR32, UR8, 0xbfe, URZ ;  /* 0x00000bfe08207897 */ /* 0x000fe2000fffe03f */
[----:B------:R-:W2:Y:S01]  /*1e100*/  LDL.LU.64 R118, [R1+0x1188] ;  /* 0x0011880001767983 */ /* 0x000ea20000300a00 */
[----:B------:R-:W-:-:S02]  /*1e110*/  UIADD3.64 UR28, UR8, 0xc00, URZ ;  /* 0x00000c00081c7897 */ /* 0x000fc4000fffe03f */
[----:B------:R-:W-:Y:S01]  /*1e120*/  UIADD3.64 UR24, UR8, 0xc02, URZ ;  /* 0x00000c0208187897 */ /* 0x000fe2000fffe03f */
[----:B------:R-:W2:Y:S01]  /*1e130*/  LDL.LU.64 R116, [R1+0x1180] ;  /* 0x0011800001747983 */ /* 0x000ea20000300a00 */
[----:B------:R-:W-:-:S03]  /*1e140*/  UIADD3.64 UR20, UR8, 0xc04, URZ ;  /* 0x00000c0408147897 */ /* 0x000fc6000fffe03f */
        /* <DEDUP_REMOVED lines=46> */
[----:B---3--:R-:W-:-:S06]  /*1e430*/  WARPGROUP.ARRIVE ;  /* 0x00000000000079c5 */ /* 0x008fcc0000000000 */
        /* <DEDUP_REMOVED lines=30> */
[----:B------:R-:W-:Y:S04]  /*1e620*/  STL.64 [R1], R124 ;  /* 0x0000007c01007387 */ /* 0x000fe80000100a00 */
        /* <DEDUP_REMOVED lines=64> */
[----:B------:R-:W4:Y:S04]  /*1ea30*/  LDL.LU.64 R248, [R1+0x1000] ;  /* 0x0010000001f87983 */ /* 0x000f280000300a00 */
[----:B------:R-:W3:Y:S04]  /*1ea40*/  LDL.LU.64 R246, [R1+0xff8] ;  /* 0x000ff80001f67983 */ /* 0x000ee80000300a00 */
        /* <DEDUP_REMOVED lines=63> */
[----:B------:R-:W3:Y:S01]  /*1ee40*/  LDL R6, [R1+0xc4c] ;  /* 0x000c4c0001067983 */ /* 0x000ee20000100800 */
[----:B------:R-:W-:Y:S01]  /*1ee50*/  UIADD3.64 UR36, UR8, 0x604, URZ ;  /* 0x0000060408247897 */ /* 0x000fe2000fffe03f */
[----:B------:R-:W-:Y:S01]  /*1ee60*/  VIADD R3, R5, 0xffffff40 ;  /* 0xffffff4005037836 */ /* 0x000fe20000000000 */
[----:B------:R-:W-:Y:S01]  /*1ee70*/  UIADD3.64 UR32, UR8, 0xdfe, URZ ;  /* 0x00000dfe08207897 */ /* 0x000fe2000fffe03f */
[----:B------:R-:W1:Y:S01]  /*1ee80*/  S2R R7, SR_TID.X ;  /* 0x0000000000077919 */ /* 0x000e620000002100 */
[----:B------:R-:W-:Y:S01]  /*1ee90*/  UIADD3.64 UR28, UR8, 0xe00, URZ ;  /* 0x00000e00081c7897 */ /* 0x000fe2000fffe03f */
[----:B------:R-:W-:Y:S01]  /*1eea0*/  IMAD R5, R15, -0x40, R3 ;  /* 0xffffffc00f057824 */ /* 0x000fe200078e0203 */
[----:B------:R-:W-:Y:S01]  /*1eeb0*/  UIADD3.64 UR24, UR8, 0xe02, URZ ;  /* 0x00000e0208187897 */ /* 0x000fe2000fffe03f */
[----:B------:R-:W1:Y:S01]  /*1eec0*/  S2R R11, SR_TID.X ;  /* 0x00000000000b7919 */ /* 0x000e620000002100 */
[----:B------:R-:W-:-:S02]  /*1eed0*/  UIADD3 UR14, UR14, 0x1, URZ ;  /* 0x000000010e0e7890 */ /* 0x000fc4000fffe03f */
[----:B------:R-:W-:Y:S02]  /*1eee0*/  ISETP.GT.AND P1, PT, R5, RZ, PT ;  /* 0x000000ff0500720c */ /* 0x000fe40003f24270 */
[----:B------:R-:W-:-:S04]  /*1eef0*/  UISETP.GT.AND UP0, UPT, UR14, 0x3, UPT ;  /* 0x000000030e00788c */ /* 0x000fc8000bf04270 */
[----:B------:R-:W-:Y:S01]  /*1ef00*/  USEL UR14, UR14, URZ, !UP0 ;  /* 0x0000003f0e0e7287 */ /* 0x000fe2000c000000 */
[----:B-1----:R-:W-:-:S04]  /*1ef10*/  SHF.L.U32 R10, R7, 0x4, RZ ;  /* 0x00000004070a7819 */ /* 0x002fc800000006ff */
[----:B------:R-:W-:Y:S02]  /*1ef20*/  LOP3.LUT R10, R10, 0x70, RZ, 0xc0, !PT ;  /* 0x000000700a0a7812 */ /* 0x000fe400078ec0ff */
[----:B------:R-:W-:-:S05]  /*1ef30*/  LOP3.LUT R3, R11, 0x7f, RZ, 0xc0, !PT ;  /* 0x0000007f0b037812 */ /* 0x000fca00078ec0ff */
[----:B------:R-:W-:Y:S01]  /*1ef40*/  IMAD R10, R3, 0x80, R10 ;  /* 0x00000080030a7824 */ /* 0x000fe200078e020a */
[----:B--2---:R-:W-:Y:S01]  /*1ef50*/  WARPGROUP.ARRIVE ;  /* 0x00000000000079c5 */ /* 0x004fe20000000000 */
[----:B---3--:R1:W-:Y:S01]  /*1ef60*/  STL [R1+0xdf4], R6 ;  /* 0x000df40601007387 */ /* 0x0083e20000100800 */
[----:B------:R-:W-:-:S04]  /*1ef70*/  VIADD R9, R6, 0xfffffffd ;  /* 0xfffffffd06097836 */ /* 0x000fc80000000000 */
[----:B------:R-:W-:Y:S01]  /*1ef80*/  HGMMA.64x256x8.F32.TF32 R24, gdesc[UR4], R24, gsb0 ;  /* 0x07e00000041879f0 */ /* 0x000fe20008002818 */
[----:B------:R-:W-:Y:S01]  /*1ef90*/  UIADD3.64 UR4, UR8, 0x600, URZ ;  /* 0x0000060008047897 */ /* 0x000fe2000fffe03f */
[----:B------:R-:W2:Y:S01]  /*1efa0*/  LDL.LU R14, [R1+0x654] ;  /* 0x00065400010e7983 */ /* 0x000ea20000300800 */
[----:B------:R-:W-:Y:S01]  /*1efb0*/  UMOV UR6, UR10 ;  /* 0x0000000a00067c82 */ /* 0x000fe20008000000 */
[----:B------:R-:W-:Y:S01]  /*1efc0*/  UMOV UR7, UR11 ;  /* 0x0000000b00077c82 */ /* 0x000fe20008000000 */
[----:B------:R-:W-:Y:S01]  /*1efd0*/  UIADD3.64 UR8, UR8, 0xe04, URZ ;  /* 0x00000e0408087897 */ /* 0x000fe2000fffe03f */
[----:B------:R-:W3:Y:S01]  /*1efe0*/  LDL.LU R8, [R1+0x658] ;  /* 0x0006580001087983 */ /* 0x000ee20000300800 */
[----:B------:R-:W-:Y:S01]  /*1eff0*/  ISETP.GE.AND P0, PT, R15, R9, PT ;  /* 0x000000090f00720c */ /* 0x000fe20003f06270 */
[----:B------:R-:W-:Y:S02]  /*1f000*/  WARPGROUP.DEPBAR.LE gsb0, 0x0 ;  /* 0x00008000000079c5 */ /* 0x000fe40000010000 */
[----:B------:R-:W-:Y:S01]  /*1f010*/  WARPGROUP.ARRIVE ;  /* 0x00000000000079c5 */ /* 0x000fe20000000000 */
[----:B------:R-:W-:Y:S01]  /*1f020*/  UMOV UR10, UR22 ;  /* 0x00000016000a7c82 */ /* 0x000fe20008000000 */
[----:B------:R-:W-:Y:S01]  /*1f030*/  UMOV UR11, UR23 ;  /* 0x00000017000b7c82 */ /* 0x000fe20008000000 */
[----:B-1----:R-:W2:Y:S01]  /*1f040*/  LDL.LU R6, [R1+0x65c] ;  /* 0x00065c0001067983 */ /* 0x002ea20000300800 */
[----:B------:R-:W-:-:S14]  /*1f050*/  SEL R9, RZ, 0x4, !P1 ;  /* 0x00000004ff097807 */ /* 0x000fdc0004800000 */
[----:B------:R-:W-:Y:S01]  /*1f060*/  HGMMA.64x256x8.F32.TF32 R24, gdesc[UR4], R24, gsb0 ;  /* 0x07e00000041879f0 */ /* 0x000fe20008002818 */
[----:B------:R-:W2:Y:S01]  /*1f070*/  LDL.LU R3, [R1+0x660] ;  /* 0x0006600001037983 */ /* 0x000ea20000300800 */
[----:B------:R-:W-:Y:S01]  /*1f080*/  IADD3 R17, P1, R17, R2, RZ ;  /* 0x0000000211117210 */ /* 0x000fe20007f3e0ff */
[----:B------:R-:W-:Y:S01]  /*1f090*/  ULEA UR4, UR14, UR12, 0x10 ;  /* 0x0000000c0e047291 */ /* 0x000fe2000f8e803f */
[----:B------:R-:W-:Y:S01]  /*1f0a0*/  SEL R9, R9, RZ, !P0 ;  /* 0x000000ff09097207 */ /* 0x000fe20004000000 */
[----:B------:R-:W-:Y:S02]  /*1f0b0*/  WARPGROUP.DEPBAR.LE gsb0, 0x0 ;  /* 0x00008000000079c5 */ /* 0x000fe40000010000 */
[----:B------:R-:W-:Y:S01]  /*1f0c0*/  WARPGROUP.ARRIVE ;  /* 0x00000000000079c5 */ /* 0x000fe20000000000 */
[----:B------:R-:W-:Y:S01]  /*1f0d0*/  IMAD.X R16, R16, 0x1, R0, P1 ;  /* 0x0000000110107824 */ /* 0x000fe200008e0600 */
[----:B------:R-:W-:-:S15]  /*1f0e0*/  ISETP.NE.U32.AND P2, PT, R9, RZ, PT ;  /* 0x000000ff0900720c */ /* 0x000fde0003f45070 */
[----:B------:R-:W-:-:S04]  /*1f0f0*/  NOP ;  /* 0x0000000000007918 */ /* 0x000fc80000000000 */
        /* <DEDUP_REMOVED lines=20> */
[----:B------:R-:W-:Y:S01]  /*1f240*/  HGMMA.64x256x8.F32.TF32 R24, gdesc[UR8], R24, gsb0 ;  /* 0x07e00000081879f0 */ /* 0x000fe20008002818 */
[----:B------:R-:W-:Y:S02]  /*1f250*/  ISETP.GT.AND P1, PT, R5, 0x1, PT ;  /* 0x000000010500780c */ /* 0x000fe40003f24270 */
[-C--:B------:R-:W-:Y:S02]  /*1f260*/  IADD3 R19, P3, R19, R2.reuse, RZ ;  /* 0x0000000213137210 */ /* 0x080fe40007f7e0ff */
[----:B------:R-:W-:Y:S01]  /*1f270*/  SEL R11, RZ, 0x4, !P1 ;  /* 0x00000004ff0b7807 */ /* 0x000fe20004800000 */
[----:B------:R-:W-:Y:S01]  /*1f280*/  VIADD R9, R10, UR4 ;  /* 0x000000040a097c36 */ /* 0x000fe20008000000 */
[----:B------:R-:W-:Y:S01]  /*1f290*/  MOV R12, R17 ;  /* 0x00000011000c7202 */ /* 0x000fe20000000f00 */
[----:B------:R-:W-:Y:S01]  /*1f2a0*/  IMAD.MOV.U32 R13, RZ, RZ, R16 ;  /* 0x000000ffff0d7224 */ /* 0x000fe200078e0010 */
[----:B------:R-:W-:Y:S01]  /*1f2b0*/  SEL R11, R11, RZ, !P0 ;  /* 0x000000ff0b0b7207 */ /* 0x000fe20004000000 */
[----:B------:R-:W-:Y:S01]  /*1f2c0*/  IMAD.X R18, R18, 0x1, R0, P3 ;  /* 0x0000000112127824 */ /* 0x000fe200018e0600 */
[----:B------:R-:W-:Y:S01]  /*1f2d0*/  IADD3 R21, P4, R21, R2, RZ ;  /* 0x0000000215157210 */ /* 0x000fe20007f9e0ff */
[----:B------:R-:W-:-:S02]  /*1f2e0*/  WARPGROUP.DEPBAR.LE gsb0, 0x0 ;  /* 0x00008000000079c5 */ /* 0x000fc40000010000 */
[----:B------:R1:W-:Y:S01]  /*1f2f0*/  STL [R1+0xe00], R149 ;  /* 0x000e009501007387 */ /* 0x0003e20000100800 */
[----:B------:R-:W-:Y:S06]  /*1f300*/  BAR.SYNC.DEFER_BLOCKING 0x0 ;  /* 0x0000000000007b1d */ /* 0x000fec0000010000 */
[----:B-1----:R-:W2:Y:S04]  /*1f310*/  LDL.LU R149, [R1+0x650] ;  /* 0x0006500001957983 */ /* 0x002ea80000300800 */
[----:B------:R1:W-:Y:S04]  /*1f320*/  STL [R1+0xdfc], R150 ;  /* 0x000dfc9601007387 */ /* 0x0003e80000100800 */
[----:B-1----:R-:W2:Y:S01]  /*1f330*/  LDL.LU R150, [R1+0x64c] ;  /* 0x00064c0001967983 */ /* 0x002ea20000300800 */
[----:B------:R-:W-:-:S03]  /*1f340*/  ISETP.NE.U32.AND P1, PT, R11, RZ, PT ;  /* 0x000000ff0b00720c */ /* 0x000fc60003f25070 */
[----:B------:R-:W-:Y:S01]  /*1f350*/  @!PT LDS RZ, [RZ] ;  /* 0x00000000fffff984 */ /* 0x000fe20000000800 */
[----:B------:R-:W-:Y:S01]  /*1f360*/  @!PT LDS RZ, [RZ] ;  /* 0x00000000fffff984 */ /* 0x000fe20000000800 */
[----:B------:R-:W-:Y:S01]  /*1f370*/  @!PT LDS RZ, [RZ] ;  /* 0x00000000fffff984 */ /* 0x000fe20000000800 */
[----:B------:R1:W-:Y:S01]  /*1f380*/  LDGSTS.E [R9], desc[UR16][R12.64], P2 ;  /* 0x000000000c097fae */ /* 0x0003e20009121850 */
[----:B------:R-:W-:Y:S01]  /*1f390*/  IMAD.X R20, R20, 0x1, R0, P4 ;  /* 0x0000000114147824 */ /* 0x000fe200020e0600 */
[----:B------:R-:W-:Y:S02]  /*1f3a0*/  IADD3 R23, P3, R23, R2, RZ ;  /* 0x0000000217177210 */ /* 0x000fe40007f7e0ff */
[----:B-1----:R-:W-:Y:S01]  /*1f3b0*/  MOV R12, R19 ;  /* 0x00000013000c7202 */ /* 0x002fe20000000f00 */
[----:B------:R-:W-:Y:S01]  /*1f3c0*/  IMAD.MOV.U32 R13, RZ, RZ, R18 ;  /* 0x000000ffff0d7224 */ /* 0x000fe200078e0012 */
[----:B------:R-:W-:-:S04]  /*1f3d0*/  IADD3.X R22, R22, R0, RZ, P3, !PT ;  /* 0x0000000016167210 */ /* 0x000fc80001ffe4ff */
[----:B------:R1:W-:Y:S01]  /*1f3e0*/  LDGSTS.E [R9+0x4000], desc[UR16][R12.64], P2 ;  /* 0x040000000c097fae */ /* 0x0003e20009121850 */
[----:B------:R-:W-:-:S04]  /*1f3f0*/  ISETP.GT.AND P2, PT, R5, 0x2, PT ;  /* 0x000000020500780c */ /* 0x000fc80003f44270 */
[----:B------:R-:W-:Y:S01]  /*1f400*/  SEL R11, RZ, 0x4, !P2 ;  /* 0x00000004ff0b7807 */ /* 0x000fe20005000000 */
[----:B-1----:R-:W-:Y:S02]  /*1f410*/  IMAD.MOV.U32 R12, RZ, RZ, R21 ;  /* 0x000000ffff0c7224 */ /* 0x002fe400078e0015 */
[----:B------:R-:W-:Y:S01]  /*1f420*/  IMAD.MOV.U32 R13, RZ, RZ, R20 ;  /* 0x000000ffff0d7224 */ /* 0x000fe200078e0014 */
[----:B------:R-:W-:-:S04]  /*1f430*/  SEL R11, R11, RZ, !P0 ;  /* 0x000000ff0b0b7207 */ /* 0x000fc80004000000 */
[----:B------:R1:W-:Y:S01]  /*1f440*/  LDGSTS.E [R9+0x4], desc[UR16][R12.64], P1 ;  /* 0x000040000c097fae */ /* 0x0003e20008921850 */
[----:B----4-:R-:W-:Y:S02]  /*1f450*/  IADD3 R153, P4, R153, R2, RZ ;  /* 0x0000000299997210 */ /* 0x010fe40007f9e0ff */
[----:B------:R-:W-:Y:S01]  /*1f460*/  ISETP.NE.U32.AND P2, PT, R11, RZ, PT ;  /* 0x000000ff0b00720c */ /* 0x000fe20003f45070 */
[----:B-1----:R-:W-:Y:S02]  /*1f470*/  IMAD.MOV.U32 R12, RZ, RZ, R23 ;  /* 0x000000ffff0c7224 */ /* 0x002fe400078e0017 */
[----:B------:R-:W-:-:S05]  /*1f480*/  IMAD.MOV.U32 R13, RZ, RZ, R22 ;  /* 0x000000ffff0d7224 */ /* 0x000fca00078e0016 */
[----:B------:R1:W-:Y:S01]  /*1f490*/  LDGSTS.E [R9+0x4004], desc[UR16][R12.64], P1 ;  /* 0x040040000c097fae */ /* 0x0003e20008921850 */
[----:B------:R-:W-:Y:S01]  /*1f4a0*/  ISETP.GT.AND P1, PT, R5, 0x3, PT ;  /* 0x000000030500780c */ /* 0x000fe20003f24270 */
[----:B------:R-:W-:Y:S01]  /*1f4b0*/  IMAD.X R152, R152, 0x1, R0, P4 ;  /* 0x0000000198987824 */ /* 0x000fe200020e0600 */
[----:B------:R-:W-:Y:S02]  /*1f4c0*/  IADD3 R155, P3, R155, R2, RZ ;  /* 0x000000029b9b7210 */ /* 0x000fe40007f7e0ff */
[----:B------:R-:W-:-:S04]  /*1f4d0*/  SEL R11, RZ, 0x4, !P1 ;  /* 0x00000004ff0b7807 */ /* 0x000fc80004800000 */
[----:B------:R-:W-:Y:S01]  /*1f4e0*/  SEL R11, R11, RZ, !P0 ;  /* 0x000000ff0b0b7207 */ /* 0x000fe20004000000 */
[----:B------:R-:W-:Y:S01]  /*1f4f0*/  IMAD.X R154, R154, 0x1, R0, P3 ;  /* 0x000000019a9a7824 */ /* 0x000fe200018e0600 */
[----:B-1----:R-:W-:Y:S01]  /*1f500*/  MOV R12, R153 ;  /* 0x00000099000c7202 */ /* 0x002fe20000000f00 */
[----:B------:R-:W-:Y:S01]  /*1f510*/  IMAD.MOV.U32 R13, RZ, RZ, R152 ;  /* 0x000000ffff0d7224 */ /* 0x000fe200078e0098 */
[-C--:B------:R-:W-:Y:S02]  /*1f520*/  IADD3 R157, P4, R157, R2.reuse, RZ ;  /* 0x000000029d9d7210 */ /* 0x080fe40007f9e0ff */
[----:B------:R-:W-:Y:S02]  /*1f530*/  ISETP.NE.U32.AND P1, PT, R11, RZ, PT ;  /* 0x000000ff0b00720c */ /* 0x000fe40003f25070 */
[----:B------:R1:W-:Y:S01]  /*1f540*/  LDGSTS.E [R9+0x8], desc[UR16][R12.64], P2 ;  /* 0x000080000c097fae */ /* 0x0003e20009121850 */
[----:B------:R-:W-:Y:S01]  /*1f550*/  IMAD.X R156, R156, 0x1, R0, P4 ;  /* 0x000000019c9c7824 */ /* 0x000fe200020e0600 */
[----:B------:R-:W-:-:S02]  /*1f560*/  IADD3 R159, P3, R159, R2, RZ ;  /* 0x000000029f9f7210 */ /* 0x000fc40007f7e0ff */
        /* <DEDUP_REMOVED lines=10> */
[----:B------:R-:W-:Y:S01]  /*1f610*/  ISETP.NE.U32.AND P2, PT, R11, RZ, PT ;  /* 0x000000ff0b00720c */ /* 0x000fe20003f45070 */
[----:B-1----:R-:W-:Y:S02]  /*1f620*/  IMAD.MOV.U32 R12, RZ, RZ, R159 ;  /* 0x000000ffff0c7224 */ /* 0x002fe400078e009f */
[----:B------:R-:W-:-:S05]  /*1f630*/  IMAD.MOV.U32 R13, RZ, RZ, R158 ;  /* 0x000000ffff0d7224 */ /* 0x000fca00078e009e */
[----:B------:R1:W-:Y:S01]  /*1f640*/  LDGSTS.E [R9+0x400c], desc[UR16][R12.64], P1 ;  /* 0x0400c0000c097fae */ /* 0x0003e20008921850 */
[----:B------:R-:W-:Y:S02]  /*1f650*/  ISETP.GT.AND P1, PT, R5, 0x21, PT ;  /* 0x000000210500780c */ /* 0x000fe40003f24270 */
[----:B---3--:R-:W-:Y:S02]  /*1f660*/  IADD3 R8, P3, R8, R2, RZ ;  /* 0x0000000208087210 */ /* 0x008fe40007f7e0ff */
[----:B------:R-:W-:-:S04]  /*1f670*/  SEL R11, RZ, 0x4, !P1 ;  /* 0x00000004ff0b7807 */ /* 0x000fc80004800000 */
[----:B------:R-:W-:Y:S01]  /*1f680*/  SEL R11, R11, RZ, !P0 ;  /* 0x000000ff0b0b7207 */ /* 0x000fe20004000000 */
[----:B--2---:R-:W-:Y:S01]  /*1f690*/  IMAD.X R14, R14, 0x1, R0, P3 ;  /* 0x000000010e0e7824 */ /* 0x004fe200018e0600 */
[----:B------:R2:W-:Y:S02]  /*1f6a0*/  STL [R1+0xdf8], R151 ;  /* 0x000df89701007387 */ /* 0x0005e40000100800 */
[----:B------:R-:W-:Y:S02]  /*1f6b0*/  ISETP.NE.U32.AND P1, PT, R11, RZ, PT ;  /* 0x000000ff0b00720c */ /* 0x000fe40003f25070 */
[----:B------:R-:W-:-:S04]  /*1f6c0*/  IADD3 R149, P4, R149, R2, RZ ;  /* 0x0000000295957210 */ /* 0x000fc80007f9e0ff */
[----:B-1----:R-:W-:Y:S01]  /*1f6d0*/  MOV R12, R149 ;  /* 0x00000095000c7202 */ /* 0x002fe20000000f00 */
[----:B------:R-:W-:Y:S01]  /*1f6e0*/  STL [R1+0x650], R149 ;  /* 0x0006509501007387 */ /* 0x000fe20000100800 */
[----:B------:R-:W-:Y:S01]  /*1f6f0*/  IMAD.X R150, R150, 0x1, R0, P4 ;  /* 0x0000000196967824 */ /* 0x000fe200020e0600 */
[----:B------:R-:W-:-:S03]  /*1f700*/  IADD3 R3, P4, R3, R2, RZ ;  /* 0x0000000203037210 */ /* 0x000fc60007f9e0ff */
[----:B------:R-:W-:Y:S01]  /*1f710*/  IMAD.MOV.U32 R13, RZ, RZ, R150 ;  /* 0x000000ffff0d7224 */ /* 0x000fe200078e0096 */
[----:B------:R1:W-:Y:S01]  /*1f720*/  STL [R1+0x64c], R150 ;  /* 0x00064c9601007387 */ /* 0x0003e20000100800 */
[----:B------:R-:W-:-:S03]  /*1f730*/  IMAD.X R6, R6, 0x1, R0, P4 ;  /* 0x0000000106067824 */ /* 0x000fc600020e0600 */
[----:B------:R3:W-:Y:S04]  /*1f740*/  LDGSTS.E [R9+0x8000], desc[UR16][R12.64], P2 ;  /* 0x080000000c097fae */ /* 0x0007e80009121850 */
[----:B--2---:R-:W2:Y:S04]  /*1f750*/  LDL.LU R151, [R1+0x670] ;  /* 0x0006700001977983 */ /* 0x004ea80000300800 */
[----:B------:R-:W-:Y:S01]  /*1f760*/  STL [R1+0x658], R8 ;  /* 0x0006580801007387 */ /* 0x000fe20000100800 */
[----:B---3--:R-:W-:Y:S01]  /*1f770*/  MOV R12, R8 ;  /* 0x00000008000c7202 */ /* 0x008fe20000000f00 */
[----:B------:R-:W-:-:S02]  /*1f780*/  IMAD.MOV.U32 R13, RZ, RZ, R14 ;  /* 0x000000ffff0d7224 */ /* 0x000fc400078e000e */
[----:B------:R3:W-:Y:S04]  /*1f790*/  STL [R1+0x654], R14 ;  /* 0x0006540e01007387 */ /* 0x0007e80000100800 */
[----:B------:R-:W-:Y:S04]  /*1f7a0*/  STL [R1+0x660], R3 ;  /* 0x0006600301007387 */ /* 0x000fe80000100800 */
[----:B------:R4:W-:Y:S04]  /*1f7b0*/  LDGSTS.E [R9+0xc000], desc[UR16][R12.64], P2 ;  /* 0x0c0000000c097fae */ /* 0x0009e80009121850 */
[----:B------:R3:W-:Y:S04]  /*1f7c0*/  STL [R1+0x65c], R6 ;  /* 0x00065c0601007387 */ /* 0x0007e80000100800 */
[----:B-1----:R-:W2:Y:S01]  /*1f7d0*/  LDL.LU R150, [R1+0x674] ;  /* 0x0006740001967983 */ /* 0x002ea20000300800 */
[----:B----4-:R-:W-:-:S03]  /*1f7e0*/  IMAD.MOV.U32 R12, RZ, RZ, R3 ;  /* 0x000000ffff0c7224 */ /* 0x010fc600078e0003 */
[----:B------:R-:W4:Y:S01]  /*1f7f0*/  LDL.LU R149, [R1+0x678] ;  /* 0x0006780001957983 */ /* 0x000f220000300800 */
[----:B------:R-:W-:-:S03]  /*1f800*/  IMAD.MOV.U32 R13, RZ, RZ, R6 ;  /* 0x000000ffff0d7224 */ /* 0x000fc600078e0006 */
[----:B---3--:R-:W3:Y:S04]  /*1f810*/  LDL.LU R14, [R1+0x67c] ;  /* 0x00067c00010e7983 */ /* 0x008ee80000300800 */
[----:B------:R-:W3:Y:S04]  /*1f820*/  LDL.LU R8, [R1+0x680] ;  /* 0x0006800001087983 */ /* 0x000ee80000300800 */
[----:B------:R-:W3:Y:S04]  /*1f830*/  LDL.LU R6, [R1+0x684] ;  /* 0x0006840001067983 */ /* 0x000ee80000300800 */
[----:B------:R-:W3:Y:S04]  /*1f840*/  LDL.LU R3, [R1+0x688] ;  /* 0x0006880001037983 */ /* 0x000ee80000300800 */
[----:B------:R1:W-:Y:S01]  /*1f850*/  LDGSTS.E [R9+0x8004], desc[UR16][R12.64], P1 ;  /* 0x080040000c097fae */ /* 0x0003e20008921850 */
[----:B------:R-:W-:-:S03]  /*1f860*/  ISETP.GT.AND P2, PT, R5, 0x22, PT ;  /* 0x000000220500780c */ /* 0x000fc60003f44270 */
[----:B------:R-:W4:Y:S04]  /*1f870*/  LDL.LU R12, [R1+0x664] ;  /* 0x00066400010c7983 */ /* 0x000f280000300800 */
[----:B------:R-:W1:Y:S01]  /*1f880*/  LDL.LU R13, [R1+0x668] ;  /* 0x00066800010d7983 */ /* 0x000e620000300800 */
[----:B------:R-:W-:-:S04]  /*1f890*/  SEL R11, RZ, 0x4, !P2 ;  /* 0x00000004ff0b7807 */ /* 0x000fc80005000000 */
[----:B------:R-:W-:-:S04]  /*1f8a0*/  SEL R11, R11, RZ, !P0 ;  /* 0x000000ff0b0b7207 */ /* 0x000fc80004000000 */
[----:B------:R-:W-:Y:S02]  /*1f8b0*/  ISETP.NE.U32.AND P2, PT, R11, RZ, PT ;  /* 0x000000ff0b00720c */ /* 0x000fe40003f45070 */
[----:B------:R-:W3:Y:S01]  /*1f8c0*/  LDL.LU R11, [R1+0x66c] ;  /* 0x00066c00010b7983 */ /* 0x000ee20000300800 */
[-C--:B--2---:R-:W-:Y:S02]  /*1f8d0*/  IADD3 R151, P4, R151, R2.reuse, RZ ;  /* 0x0000000297977210 */ /* 0x084fe40007f9e0ff */
[----:B-1----:R-:W-:-:S04]  /*1f8e0*/  IADD3 R13, P3, R13, R2, RZ ;  /* 0x000000020d0d7210 */ /* 0x002fc80007f7e0ff */
[----:B----4-:R-:W-:Y:S01]  /*1f8f0*/  IADD3.X R12, R12, R0, RZ, P3, !PT ;  /* 0x000000000c0c7210 */ /* 0x010fe20001ffe4ff */
[----:B------:R1:W-:Y:S04]  /*1f900*/  STL [R1+0x668], R13 ;  /* 0x0006680d01007387 */ /* 0x0003e80000100800 */
[----:B------:R2:W-:Y:S01]  /*1f910*/  STL [R1+0x664], R12 ;  /* 0x0006640c01007387 */ /* 0x0005e20000100800 */
[----:B-1----:R-:W-:-:S04]  /*1f920*/  LOP3.LUT R13, R13, R12, RZ, 0x3c, !PT ;  /* 0x0000000c0d0d7212 */ /* 0x002fc800078e3cff */
[----:B--2---:R-:W-:Y:S01]  /*1f930*/  LOP3.LUT R12, R13, R12, RZ, 0x3c, !PT ;  /* 0x0000000c0d0c7212 */ /* 0x004fe200078e3cff */
[----:B---3--:R-:W-:-:S03]  /*1f940*/  IMAD.X R11, R11, 0x1, R0, P4 ;  /* 0x000000010b0b7824 */ /* 0x008fc600020e0600 */
[----:B------:R-:W-:Y:S02]  /*1f950*/  LOP3.LUT R13, R13, R12, RZ, 0x3c, !PT ;  /* 0x0000000c0d0d7212 */ /* 0x000fe400078e3cff */
[----:B------:R-:W-:-:S03]  /*1f960*/  IADD3 R149, P3, R149, R2, RZ ;  /* 0x0000000295957210 */ /* 0x000fc60007f7e0ff */
[----:B------:R1:W-:Y:S01]  /*1f970*/  LDGSTS.E [R9+0xc004], desc[UR16][R12.64], P1 ;  /* 0x0c0040000c097fae */ /* 0x0003e20008921850 */
[----:B------:R-:W-:Y:S02]  /*1f980*/  IADD3.X R150, R150, R0, RZ, P3, !PT ;  /* 0x0000000096967210 */ /* 0x000fe40001ffe4ff */
[----:B------:R-:W-:Y:S01]  /*1f990*/  ISETP.GT.AND P1, PT, R5, 0x23, PT ;  /* 0x000000230500780c */ /* 0x000fe20003f24270 */
[----:B-1----:R-:W-:Y:S02]  /*1f9a0*/  IMAD.MOV.U32 R12, RZ, RZ, R151 ;  /* 0x000000ffff0c7224 */ /* 0x002fe400078e0097 */
[----:B------:R-:W-:Y:S01]  /*1f9b0*/  IMAD.MOV.U32 R13, RZ, RZ, R11 ;  /* 0x000000ffff0d7224 */ /* 0x000fe200078e000b */
[----:B------:R-:W-:Y:S04]  /*1f9c0*/  STL [R1+0x670], R151 ;  /* 0x0006709701007387 */ /* 0x000fe80000100800 */
[----:B------:R1:W-:Y:S04]  /*1f9d0*/  LDGSTS.E [R9+0x8008], desc[UR16][R12.64], P2 ;  /* 0x080080000c097fae */ /* 0x0003e80009121850 */
[----:B------:R2:W-:Y:S01]  /*1f9e0*/  STL [R1+0x66c], R11 ;  /* 0x00066c0b01007387 */ /* 0x0005e20000100800 */
[----:B-1----:R-:W-:-:S02]  /*1f9f0*/  IMAD.MOV.U32 R12, RZ, RZ, R149 ;  /* 0x000000ffff0c7224 */ /* 0x002fc400078e0095 */
[----:B------:R-:W-:Y:S01]  /*1fa00*/  IMAD.MOV.U32 R13, RZ, RZ, R150 ;  /* 0x000000ffff0d7224 */ /* 0x000fe200078e0096 */
[----:B--2---:R-:W-:-:S04]  /*1fa10*/  SEL R11, RZ, 0x4, !P1 ;  /* 0x00000004ff0b7807 */ /* 0x004fc80004800000 */
[----:B------:R1:W-:Y:S01]  /*1fa20*/  LDGSTS.E [R9+0xc008], desc[UR16][R12.64], P2 ;  /* 0x0c0080000c097fae */ /* 0x0003e20009121850 */
[-C--:B------:R-:W-:Y:S02]  /*1fa30*/  IADD3 R8, P2, R8, R2.reuse, RZ ;  /* 0x0000000208087210 */ /* 0x080fe40007f5e0ff */
[----:B------:R-:W-:Y:S02]  /*1fa40*/  SEL R11, R11, RZ, !P0 ;  /* 0x000000ff0b0b7207 */ /* 0x000fe40004000000 */
[----:B------:R-:W-:Y:S01]  /*1fa50*/  IADD3 R3, P3, R3, R2, RZ ;  /* 0x0000000203037210 */ /* 0x000fe20007f7e0ff */
[----:B------:R-:W-:Y:S01]  /*1fa60*/  IMAD.X R14, R14, 0x1, R0, P2 ;  /* 0x000000010e0e7824 */ /* 0x000fe200010e0600 */
[----:B------:R-:W-:Y:S01]  /*1fa70*/  STL [R1+0x678], R149 ;  /* 0x0006789501007387 */ /* 0x000fe20000100800 */
[----:B------:R-:W-:Y:S02]  /*1fa80*/  ISETP.NE.U32.AND P1, PT, R11, RZ, PT ;  /* 0x000000ff0b00720c */ /* 0x000fe40003f25070 */
[----:B------:R-:W-:Y:S01]  /*1fa90*/  IADD3.X R6, R6, R0, RZ, P3, !PT ;  /* 0x0000000006067210 */ /* 0x000fe20001ffe4ff */
[----:B------:R2:W-:Y:S04]  /*1faa0*/  STL [R1+0x674], R150 ;  /* 0x0006749601007387 */ /* 0x0005e80000100800 */
[----:B------:R-:W-:Y:S04]  /*1fab0*/  STL [R1+0x680], R8 ;  /* 0x0006800801007387 */ /* 0x000fe80000100800 */
[----:B------:R3:W-:Y:S04]  /*1fac0*/  STL [R1+0x67c], R14 ;  /* 0x00067c0e01007387 */ /* 0x0007e80000100800 */
[----:B------:R-:W-:Y:S01]  /*1fad0*/  STL [R1+0x688], R3 ;  /* 0x0006880301007387 */ /* 0x000fe20000100800 */
[----:B-1----:R-:W-:-:S03]  /*1fae0*/  IMAD.MOV.U32 R12, RZ, RZ, R8 ;  /* 0x000000ffff0c7224 */ /* 0x002fc600078e0008 */
[----:B------:R1:W-:Y:S01]  /*1faf0*/  STL [R1+0x684], R6 ;  /* 0x0006840601007387 */ /* 0x0003e20000100800 */
[----:B------:R-:W-:-:S03]  /*1fb00*/  IMAD.MOV.U32 R13, RZ, RZ, R14 ;  /* 0x000000ffff0d7224 */ /* 0x000fc600078e000e */
[----:B--2---:R-:W2:Y:S04]  /*1fb10*/  LDL.LU R150, [R1+0x68c] ;  /* 0x00068c0001967983 */ /* 0x004ea80000300800 */
[----:B------:R-:W4:Y:S04]  /*1fb20*/  LDL.LU R149, [R1+0x690] ;  /* 0x0006900001957983 */ /* 0x000f280000300800 */
[----:B---3--:R-:W3:Y:S04]  /*1fb30*/  LDL.LU R14, [R1+0x694] ;  /* 0x00069400010e7983 */ /* 0x008ee80000300800 */
[----:B------:R-:W3:Y:S04]  /*1fb40*/  LDL.LU R8, [R1+0x698] ;  /* 0x0006980001087983 */ /* 0x000ee80000300800 */
[----:B------:R1:W-:Y:S02]  /*1fb50*/  LDGSTS.E [R9+0x800c], desc[UR16][R12.64], P1 ;  /* 0x0800c0000c097fae */ /* 0x0003e40008921850 */
[----:B-1----:R-:W-:Y:S01]  /*1fb60*/  MOV R13, R6 ;  /* 0x00000006000d7202 */ /* 0x002fe20000000f00 */
[----:B------:R-:W-:Y:S01]  /*1fb70*/  IMAD.MOV.U32 R12, RZ, RZ, R3 ;  /* 0x000000ffff0c7224 */ /* 0x000fe200078e0003 */
[----:B------:R-:W3:Y:S04]  /*1fb80*/  LDL.LU R6, [R1+0x69c] ;  /* 0x00069c0001067983 */ /* 0x000ee80000300800 */
[----:B------:R-:W3:Y:S04]  /*1fb90*/  LDL.LU R3, [R1+0x6a0] ;  /* 0x0006a00001037983 */ /* 0x000ee80000300800 */
[----:B------:R1:W-:Y:S01]  /*1fba0*/  LDGSTS.E [R9+0xc00c], desc[UR16][R12.64], P1 ;  /* 0x0c00c0000c097fae */ /* 0x0003e20008921850 */
[----:B------:R-:W-:-:S04]  /*1fbb0*/  ISETP.GT.AND P1, PT, R5, 0x4, PT ;  /* 0x000000040500780c */ /* 0x000fc80003f24270 */
[----:B-1----:R-:W-:Y:S02]  /*1fbc0*/  SEL R9, RZ, 0x4, !P1 ;  /* 0x00000004ff097807 */ /* 0x002fe40004800000 */
[----:B------:R-:W-:Y:S02]  /*1fbd0*/  IADD3 R161, P1, R161, R2, RZ ;  /* 0x00000002a1a17210 */ /* 0x000fe40007f3e0ff */
[----:B------:R-:W-:-:S03]  /*1fbe0*/  SEL R9, R9, RZ, !P0 ;  /* 0x000000ff09097207 */ /* 0x000fc60004000000 */
[--C-:B------:R-:W-:Y:S01]  /*1fbf0*/  IMAD.X R160, R160, 0x1, R0.reuse, P1 ;  /* 0x00000001a0a07824 */ /* 0x100fe200008e0600 */
[----:B------:R-:W-:Y:S02]  /*1fc00*/  ISETP.NE.U32.AND P2, PT, R9, RZ, PT ;  /* 0x000000ff0900720c */ /* 0x000fe40003f45070 */
[----:B------:R-:W-:Y:S02]  /*1fc10*/  ISETP.GT.AND P1, PT, R5, 0x5, PT ;  /* 0x000000050500780c */ /* 0x000fe40003f24270 */
[----:B------:R-:W-:Y:S02]  /*1fc20*/  LOP3.LUT R9, R10, 0x10, RZ, 0x3c, !PT ;  /* 0x000000100a097812 */ /* 0x000fe400078e3cff */
[----:B------:R-:W-:Y:S02]  /*1fc30*/  SEL R11, RZ, 0x4, !P1 ;  /* 0x00000004ff0b7807 */ /* 0x000fe40004800000 */
[----:B------:R-:W-:Y:S01]  /*1fc40*/  IADD3 R163, P3, R163, R2, RZ ;  /* 0x00000002a3a37210 */ /* 0x000fe20007f7e0ff */
[----:B------:R-:W-:Y:S01]  /*1fc50*/  VIADD R9, R9, UR4 ;  /* 0x0000000409097c36 */ /* 0x000fe20008000000 */
[----:B------:R-:W-:Y:S01]  /*1fc60*/  MOV R13, R160 ;  /* 0x000000a0000d7202 */ /* 0x000fe20000000f00 */
[----:B------:R-:W-:Y:S01]  /*1fc70*/  IMAD.MOV.U32 R12, RZ, RZ, R161 ;  /* 0x000000ffff0c7224 */ /* 0x000fe200078e00a1 */
[----:B------:R-:W-:Y:S01]  /*1fc80*/  SEL R11, R11, RZ, !P0 ;  /* 0x000000ff0b0b7207 */ /* 0x000fe20004000000 */
[----:B------:R-:W-:Y:S01]  /*1fc90*/  IMAD.X R162, R162, 0x1, R0, P3 ;  /* 0x00000001a2a27824 */ /* 0x000fe200018e0600 */
[----:B------:R-:W-:-:S02]  /*1fca0*/  IADD3 R165, P4, R165, R2, RZ ;  /* 0x00000002a5a57210 */ /* 0x000fc40007f9e0ff */
[----:B------:R-:W-:Y:S01]  /*1fcb0*/  ISETP.NE.U32.AND P1, PT, R11, RZ, PT ;  /* 0x000000ff0b00720c */ /* 0x000fe20003f25070 */
[----:B------:R1:W-:Y:S01]  /*1fcc0*/  LDGSTS.E [R9], desc[UR16][R12.64], P2 ;  /* 0x000000000c097fae */ /* 0x0003e20009121850 */
[----:B------:R-:W-:Y:S01]  /*1fcd0*/  IADD3 R167, P3, R167, R2, RZ ;  /* 0x00000002a7a77210 */ /* 0x000fe20007f7e0ff */
[--C-:B------:R-:W-:Y:S02]  /*1fce0*/  IMAD.X R164, R164, 0x1, R0.reuse, P4 ;  /* 0x00000001a4a47824 */ /* 0x100fe400020e0600 */
[----:B-1----:R-:W-:Y:S01]  /*1fcf0*/  IMAD.MOV.U32 R12, RZ, RZ, R163 ;  /* 0x000000ffff0c7224 */ /* 0x002fe200078e00a3 */
[----:B------:R-:W-:Y:S01]  /*1fd00*/  MOV R13, R162 ;  /* 0x000000a2000d7202 */ /* 0x000fe20000000f00 */
[----:B------:R-:W-:-:S04]  /*1fd10*/  IMAD.X R166, R166, 0x1, R0, P3 ;  /* 0x00000001a6a67824 */ /* 0x000fc800018e0600 */
[----:B------:R1:W-:Y:S01]  /*1fd20*/  LDGSTS.E [R9+0x4000], desc[UR16][R12.64], P2 ;  /* 0x040000000c097fae */ /* 0x0003e20009121850 */
[----:B------:R-:W-:-:S04]  /*1fd30*/  ISETP.GT.AND P2, PT, R5, 0x6, PT ;  /* 0x000000060500780c */ /* 0x000fc80003f44270 */
[----:B------:R-:W-:Y:S01]  /*1fd40*/  SEL R11, RZ, 0x4, !P2 ;  /* 0x00000004ff0b7807 */ /* 0x000fe20005000000 */
[----:B-1----:R-:W-:Y:S02]  /*1fd50*/  IMAD.MOV.U32 R12, RZ, RZ, R165 ;  /* 0x000000ffff0c7224 */ /* 0x002fe400078e00a5 */
[----:B------:R-:W-:Y:S01]  /*1fd60*/  IMAD.MOV.U32 R13, RZ, RZ, R164 ;  /* 0x000000ffff0d7224 */ /* 0x000fe200078e00a4 */
[----:B------:R-:W-:-:S04]  /*1fd70*/  SEL R11, R11, RZ, !P0 ;  /* 0x000000ff0b0b7207 */ /* 0x000fc80004000000 */
[----:B------:R1:W-:Y:S01]  /*1fd80*/  LDGSTS.E [R9+0x4], desc[UR16][R12.64], P1 ;  /* 0x000040000c097fae */ /* 0x0003e20008921850 */
[----:B------:R-:W-:Y:S02]  /*1fd90*/  ISETP.NE.U32.AND P2, PT, R11, RZ, PT ;  /* 0x000000ff0b00720c */ /* 0x000fe40003f45070 */
[----:B------:R-:W-:Y:S01]  /*1fda0*/  IADD3 R169, P4, R169, R2, RZ ;  /* 0x00000002a9a97210 */ /* 0x000fe20007f9e0ff */
[----:B-1----:R-:W-:Y:S02]  /*1fdb0*/  IMAD.MOV.U32 R12, RZ, RZ, R167 ;  /* 0x000000ffff0c7224 */ /* 0x002fe400078e00a7 */
[----:B------:R-:W-:-:S05]  /*1fdc0*/  IMAD.MOV.U32 R13, RZ, RZ, R166 ;  /* 0x000000ffff0d7224 */ /* 0x000fca00078e00a6 */
[----:B------:R1:W-:Y:S01]  /*1fdd0*/  LDGSTS.E [R9+0x4004], desc[UR16][R12.64], P1 ;  /* 0x040040000c097fae */ /* 0x0003e20008921850 */
[----:B------:R-:W-:Y:S02]  /*1fde0*/  ISETP.GT.AND P1, PT, R5, 0x7, PT ;  /* 0x000000070500780c */ /* 0x000fe40003f24270 */
[----:B------:R-:W-:Y:S02]  /*1fdf0*/  IADD3.X R168, R168, R0, RZ, P4, !PT ;  /* 0x00000000a8a87210 */ /* 0x000fe400027fe4ff */
[----:B------:R-:W-:Y:S02]  /*1fe00*/  SEL R11, RZ, 0x4, !P1 ;  /* 0x00000004ff0b7807 */ /* 0x000fe40004800000 */
[----:B------:R-:W-:Y:S02]  /*1fe10*/  IADD3 R171, P3, R171, R2, RZ ;  /* 0x00000002abab7210 */ /* 0x000fe40007f7e0ff */
[----:B------:R-:W-:Y:S01]  /*1fe20*/  SEL R11, R11, RZ, !P0 ;  /* 0x000000ff0b0b7207 */ /* 0x000fe20004000000 */
[----:B-1----:R-:W-:Y:S01]  /*1fe30*/  IMAD.MOV.U32 R12, RZ, RZ, R169 ;  /* 0x000000ffff0c7224 */ /* 0x002fe200078e00a9 */
[----:B------:R-:W-:Y:S01]  /*1fe40*/  MOV R13, R168 ;  /* 0x000000a8000d7202 */ /* 0x000fe20000000f00 */
[----:B------:R-:W-:Y:S01]  /*1fe50*/  IMAD.X R170, R170, 0x1, R0, P3 ;  /* 0x00000001aaaa7824 */ /* 0x000fe200018e0600 */
[----:B------:R-:W-:-:S02]  /*1fe60*/  IADD3 R173, P4, R173, R2, RZ ;  /* 0x00000002adad7210 */ /* 0x000fc40007f9e0ff */
[----:B------:R-:W-:Y:S01]  /*1fe70*/  ISETP.NE.U32.AND P1, PT, R11, RZ, PT ;  /* 0x000000ff0b00720c */ /* 0x000fe20003f25070 */
[----:B------:R1:W-:Y:S01]  /*1fe80*/  LDGSTS.E [R9+0x8], desc[UR16][R12.64], P2 ;  /* 0x000080000c097fae */ /* 0x0003e20009121850 */
        /* <DEDUP_REMOVED lines=16> */
[----:B------:R-:W-:-:S04]  /*1ff90*/  ISETP.GT.AND P1, PT, R5, 0x25, PT ;  /* 0x000000250500780c */ /* 0x000fc80003f24270 */
[----:B------:R-:W-:-:S04]  /*1ffa0*/  SEL R11, RZ, 0x4, !P1 ;  /* 0x00000004ff0b7807 */ /* 0x000fc80004800000 */
[----:B------:R-:W-:-:S04]  /*1ffb0*/  SEL R11, R11, RZ, !P0 ;  /* 0x000000ff0b0b7207 */ /* 0x000fc80004000000 */
[----:B------:R-:W-:Y:S02]  /*1ffc0*/  ISETP.NE.U32.AND P1, PT, R11, RZ, PT ;  /* 0x000000ff0b00720c */ /* 0x000fe40003f25070 */
[----:B----4-:R-:W-:-:S04]  /*1ffd0*/  IADD3 R149, P4, R149, R2, RZ ;  /* 0x0000000295957210 */ /* 0x010fc80007f9e0ff */
[----:B--2---:R-:W-:Y:S02]  /*1ffe0*/  IADD3.X R150, R150, R0, RZ, P4, !PT ;  /* 0x0000000096967210 */ /* 0x004fe400027fe4ff */
[----:B---3--:R-:W-:Y:S01]  /*1fff0*/  IADD3 R8, P3, R8, R2, RZ ;  /* 0x0000000208087210 */ /* 0x008fe20007f7e0ff */
[----:B-1----:R-:W-:Y:S01]  /*20000*/  IMAD.MOV.U32 R12, RZ, RZ, R149 ;  /* 0x000000ffff0c7224 */ /* 0x002fe200078e0095 */
[----:B------:R-:W-:-:S03]  /*20010*/  MOV R13, R150 ;  /* 0x00000096000d7202 */ /* 0x000fc60000000f00 */
[----:B------:R-:W-:Y:S01]  /*20020*/  IMAD.X R14, R14, 0x1, R0, P3 ;  /* 0x000000010e0e7824 */ /* 0x000fe200018e0600 */
[----:B------:R-:W-:Y:S04]  /*20030*/  STL [R1+0x690], R149 ;  /* 0x0006909501007387 */ /* 0x000fe80000100800 */
[----:B------:R1:W-:Y:S04]  /*20040*/  LDGSTS.E [R9+0x8000], desc[UR16][R12.64], P2 ;  /* 0x080000000c097fae */ /* 0x0003e80009121850 */
[----:B------:R2:W-:Y:S04]  /*20050*/  STL [R1+0x68c], R150 ;  /* 0x00068c9601007387 */ /* 0x0005e80000100800 */
[----:B------:R-:W3:Y:S01]  /*20060*/  LDL.LU R151, [R1+0x6b0] ;  /* 0x0006b00001977983 */ /* 0x000ee20000300800 */
[----:B------:R-:W-:Y:S01]  /*20070*/  IADD3 R3, P4, R3, R2, RZ ;  /* 0x0000000203037210 */ /* 0x000fe20007f9e0ff */
[----:B-1----:R-:W-:Y:S01]  /*20080*/  IMAD.MOV.U32 R12, RZ, RZ, R8 ;  /* 0x000000ffff0c7224 */ /* 0x002fe200078e0008 */
[----:B------:R-:W-:Y:S01]  /*20090*/  MOV R13, R14 ;  /* 0x0000000e000d7202 */ /* 0x000fe20000000f00 */
[----:B------:R-:W-:Y:S02]  /*200a0*/  STL [R1+0x698], R8 ;  /* 0x0006980801007387 */ /* 0x000fe40000100800 */
[----:B------:R-:W-:-:S02]  /*200b0*/  IMAD.X R6, R6, 0x1, R0, P4 ;  /* 0x0000000106067824 */ /* 0x000fc400020e0600 */
[----:B------:R1:W-:Y:S04]  /*200c0*/  STL [R1+0x694], R14 ;  /* 0x0006940e01007387 */ /* 0x0003e80000100800 */
[----:B------:R-:W-:Y:S04]  /*200d0*/  STL [R1+0x6a0], R3 ;  /* 0x0006a00301007387 */ /* 0x000fe80000100800 */
[----:B------:R4:W-:Y:S04]  /*200e0*/  LDGSTS.E [R9+0xc000], desc[UR16][R12.64], P2 ;  /* 0x0c0000000c097fae */ /* 0x0009e80009121850 */
[----:B------:R1:W-:Y:S04]  /*200f0*/  STL [R1+0x69c], R6 ;  /* 0x00069c0601007387 */ /* 0x0003e80000100800 */
[----:B--2---:R-:W2:Y:S01]  /*20100*/  LDL.LU R150, [R1+0x6b4] ;  /* 0x0006b40001967983 */ /* 0x004ea20000300800 */
[----:B----4-:R-:W-:-:S03]  /*20110*/  IMAD.MOV.U32 R12, RZ, RZ, R3 ;  /* 0x000000ffff0c7224 */ /* 0x010fc600078e0003 */
[----:B------:R-:W4:Y:S01]  /*20120*/  LDL.LU R149, [R1+0x6b8] ;  /* 0x0006b80001957983 */ /* 0x000f220000300800 */
[----:B------:R-:W-:-:S03]  /*20130*/  IMAD.MOV.U32 R13, RZ, RZ, R6 ;  /* 0x000000ffff0d7224 */ /* 0x000fc600078e0006 */
[----:B-1----:R-:W2:Y:S04]  /*20140*/  LDL.LU R14, [R1+0x6bc] ;  /* 0x0006bc00010e7983 */ /* 0x002ea80000300800 */
[----:B------:R-:W2:Y:S04]  /*20150*/  LDL.LU R8, [R1+0x6c0] ;  /* 0x0006c00001087983 */ /* 0x000ea80000300800 */
[----:B------:R-:W2:Y:S04]  /*20160*/  LDL.LU R6, [R1+0x6c4] ;  /* 0x0006c40001067983 */ /* 0x000ea80000300800 */
[----:B------:R-:W2:Y:S04]  /*20170*/  LDL.LU R3, [R1+0x6c8] ;  /* 0x0006c80001037983 */ /* 0x000ea80000300800 */
[----:B------:R1:W-:Y:S01]  /*20180*/  LDGSTS.E [R9+0x8004], desc[UR16][R12.64], P1 ;  /* 0x080040000c097fae */ /* 0x0003e20008921850 */
[----:B------:R-:W-:-:S03]  /*20190*/  ISETP.GT.AND P2, PT, R5, 0x26, PT ;  /* 0x000000260500780c */ /* 0x000fc60003f44270 */
[----:B------:R-:W4:Y:S04]  /*201a0*/  LDL.LU R12, [R1+0x6a4] ;  /* 0x0006a400010c7983 */ /* 0x000f280000300800 */
[----:B------:R-:W1:Y:S01]  /*201b0*/  LDL.LU R13, [R1+0x6a8] ;  /* 0x0006a800010d7983 */ /* 0x000e620000300800 */
[----:B------:R-:W-:-:S04]  /*201c0*/  SEL R11, RZ, 0x4, !P2 ;  /* 0x00000004ff0b7807 */ /* 0x000fc80005000000 */
[----:B------:R-:W-:-:S04]  /*201d0*/  SEL R11, R11, RZ, !P0 ;  /* 0x000000ff0b0b7207 */ /* 0x000fc80004000000 */
[----:B------:R-:W-:Y:S02]  /*201e0*/  ISETP.NE.U32.AND P2, PT, R11, RZ, PT ;  /* 0x000000ff0b00720c */ /* 0x000fe40003f45070 */
[----:B------:R-:W2:Y:S01]  /*201f0*/  LDL.LU R11, [R1+0x6ac] ;  /* 0x0006ac00010b7983 */ /* 0x000ea20000300800 */
[-C--:B---3--:R-:W-:Y:S02]  /*20200*/  IADD3 R151, P4, R151, R2.reuse, RZ ;  /* 0x0000000297977210 */ /* 0x088fe40007f9e0ff */
[----:B-1----:R-:W-:-:S05]  /*20210*/  IADD3 R13, P3, R13, R2, RZ ;  /* 0x000000020d0d7210 */ /* 0x002fca0007f7e0ff */
[----:B----4-:R-:W-:Y:S01]  /*20220*/  IMAD.X R12, R12, 0x1, R0, P3 ;  /* 0x000000010c0c7824 */ /* 0x010fe200018e0600 */
[----:B------:R1:W-:Y:S04]  /*20230*/  STL [R1+0x6a8], R13 ;  /* 0x0006a80d01007387 */ /* 0x0003e80000100800 */
[----:B------:R3:W-:Y:S01]  /*20240*/  STL [R1+0x6a4], R12 ;  /* 0x0006a40c01007387 */ /* 0x0007e20000100800 */
[----:B-1----:R-:W-:-:S04]  /*20250*/  LOP3.LUT R13, R13, R12, RZ, 0x3c, !PT ;  /* 0x0000000c0d0d7212 */ /* 0x002fc800078e3cff */
[----:B---3--:R-:W-:Y:S02]  /*20260*/  LOP3.LUT R12, R13, R12, RZ, 0x3c, !PT ;  /* 0x0000000c0d0c7212 */ /* 0x008fe400078e3cff */
[----:B--2---:R-:W-:Y:S02]  /*20270*/  IADD3.X R11, R11, R0, RZ, P4, !PT ;  /* 0x000000000b0b7210 */ /* 0x004fe400027fe4ff */
[----:B------:R-:W-:Y:S02]  /*20280*/  LOP3.LUT R13, R13, R12, RZ, 0x3c, !PT ;  /* 0x0000000c0d0d7212 */ /* 0x000fe400078e3cff */
[----:B------:R-:W-:-:S03]  /*20290*/  IADD3 R149, P3, R149, R2, RZ ;  /* 0x0000000295957210 */ /* 0x000fc60007f7e0ff */
[----:B------:R1:W-:Y:S02]  /*202a0*/  LDGSTS.E [R9+0xc004], desc[UR16][R12.64], P1 ;  /* 0x0c0040000c097fae */ /* 0x0003e40008921850 */
[----:B------:R-:W-:Y:S01]  /*202b0*/  IMAD.X R150, R150, 0x1, R0, P3 ;  /* 0x0000000196967824 */ /* 0x000fe200018e0600 */
[----:B------:R-:W-:Y:S01]  /*202c0*/  ISETP.GT.AND P1, PT, R5, 0x27, PT ;  /* 0x000000270500780c */ /* 0x000fe20003f24270 */
[----:B-1----:R-:W-:Y:S02]  /*202d0*/  IMAD.MOV.U32 R12, RZ, RZ, R151 ;  /* 0x000000ffff0c7224 */ /* 0x002fe400078e0097 */
[----:B------:R-:W-:-:S05]  /*202e0*/  IMAD.MOV.U32 R13, RZ, RZ, R11 ;  /* 0x000000ffff0d7224 */ /* 0x000fca00078e000b */
[----:B------:R1:W-:Y:S04]  /*202f0*/  LDGSTS.E [R9+0x8008], desc[UR16][R12.64], P2 ;  /* 0x080080000c097fae */ /* 0x0003e80009121850 */
[----:B------:R-:W-:Y:S01]  /*20300*/  STL [R1+0x6b0], R151 ;  /* 0x0006b09701007387 */ /* 0x000fe20000100800 */
[----:B-1----:R-:W-:Y:S01]  /*20310*/  MOV R12, R149 ;  /* 0x00000095000c7202 */ /* 0x002fe20000000f00 */
[----:B------:R-:W-:Y:S02]  /*20320*/  IMAD.MOV.U32 R13, RZ, RZ, R150 ;  /* 0x000000ffff0d7224 */ /* 0x000fe400078e0096 */
[----:B------:R1:W-:Y:S01]  /*20330*/  STL [R1+0x6ac], R11 ;  /* 0x0006ac0b01007387 */ /* 0x0003e20000100800 */
[----:B------:R-:W-:-:S03]  /*20340*/  IADD3 R3, P3, R3, R2, RZ ;  /* 0x0000000203037210 */ /* 0x000fc60007f7e0ff */
[----:B------:R2:W-:Y:S01]  /*20350*/  LDGSTS.E [R9+0xc008], desc[UR16][R12.64], P2 ;  /* 0x0c0080000c097fae */ /* 0x0005e20009121850 */
[----:B------:R-:W-:Y:S02]  /*20360*/  IADD3 R8, P2, R8, R2, RZ ;  /* 0x0000000208087210 */ /* 0x000fe40007f5e0ff */
[----:B-1----:R-:W-:-:S03]  /*20370*/  SEL R11, RZ, 0x4, !P1 ;  /* 0x00000004ff0b7807 */ /* 0x002fc60004800000 */
[--C-:B------:R-:W-:Y:S01]  /*20380*/  IMAD.X R14, R14, 0x1, R0.reuse, P2 ;  /* 0x000000010e0e7824 */ /* 0x100fe200010e0600 */
[----:B------:R-:W-:Y:S01]  /*20390*/  SEL R11, R11, RZ, !P0 ;  /* 0x000000ff0b0b7207 */ /* 0x000fe20004000000 */
[----:B------:R-:W-:Y:S01]  /*203a0*/  STL [R1+0x6b8], R149 ;  /* 0x0006b89501007387 */ /* 0x000fe20000100800 */
[----:B------:R-:W-:Y:S02]  /*203b0*/  IMAD.X R6, R6, 0x1, R0, P3 ;  /* 0x0000000106067824 */ /* 0x000fe400018e0600 */
[----:B------:R-:W-:Y:S01]  /*203c0*/  ISETP.NE.U32.AND P1, PT, R11, RZ, PT ;  /* 0x000000ff0b00720c */ /* 0x000fe20003f25070 */
[----:B------:R1:W-:Y:S04]  /*203d0*/  STL [R1+0x6b4], R150 ;  /* 0x0006b49601007387 */ /* 0x0003e80000100800 */
[----:B------:R-:W-:Y:S04]  /*203e0*/  STL [R1+0x6c0], R8 ;  /* 0x0006c00801007387 */ /* 0x000fe80000100800 */
[----:B------:R3:W-:Y:S04]  /*203f0*/  STL [R1+0x6bc], R14 ;  /* 0x0006bc0e01007387 */ /* 0x0007e80000100800 */
[----:B------:R-:W-:Y:S04]  /*20400*/  STL [R1+0x6c8], R3 ;  /* 0x0006c80301007387 */ /* 0x000fe80000100800 */
[----:B------:R4:W-:Y:S01]  /*20410*/  STL [R1+0x6c4], R6 ;  /* 0x0006c40601007387 */ /* 0x0009e20000100800 */
[----:B--2---:R-:W-:-:S03]  /*20420*/  MOV R12, R8 ;  /* 0x00000008000c7202 */ /* 0x004fc60000000f00 */
[----:B-1----:R-:W2:Y:S01]  /*20430*/  LDL.LU R150, [R1+0x6cc] ;  /* 0x0006cc0001967983 */ /* 0x002ea20000300800 */
[----:B------:R-:W-:-:S03]  /*20440*/  IMAD.MOV.U32 R13, RZ, RZ, R14 ;  /* 0x000000ffff0d7224 */ /* 0x000fc600078e000e */
[----:B------:R-:W2:Y:S04]  /*20450*/  LDL.LU R149, [R1+0x6d0] ;  /* 0x0006d00001957983 */ /* 0x000ea80000300800 */
[----:B---3--:R-:W3:Y:S04]  /*20460*/  LDL.LU R14, [R1+0x6d4] ;  /* 0x0006d400010e7983 */ /* 0x008ee80000300800 */
[----:B------:R-:W3:Y:S04]  /*20470*/  LDL.LU R8, [R1+0x6d8] ;  /* 0x0006d80001087983 */ /* 0x000ee80000300800 */
[----:B------:R1:W-:Y:S02]  /*20480*/  LDGSTS.E [R9+0x800c], desc[UR16][R12.64], P1 ;  /* 0x0800c0000c097fae */ /* 0x0003e40008921850 */
[----:B-1----:R-:W-:-:S02]  /*20490*/  IMAD.MOV.U32 R13, RZ, RZ, R6 ;  /* 0x000000ffff0d7224 */ /* 0x002fc400078e0006 */
[----:B------:R-:W-:Y:S01]  /*204a0*/  IMAD.MOV.U32 R12, RZ, RZ, R3 ;  /* 0x000000ffff0c7224 */ /* 0x000fe200078e0003 */
[----:B----4-:R-:W4:Y:S04]  /*204b0*/  LDL.LU R6, [R1+0x6dc] ;  /* 0x0006dc0001067983 */ /* 0x010f280000300800 */
[----:B------:R-:W4:Y:S04]  /*204c0*/  LDL.LU R3, [R1+0x6e0] ;  /* 0x0006e00001037983 */ /* 0x000f280000300800 */
[----:B------:R1:W-:Y:S01]  /*204d0*/  LDGSTS.E [R9+0xc00c], desc[UR16][R12.64], P1 ;  /* 0x0c00c0000c097fae */ /* 0x0003e20008921850 */
[----:B------:R-:W-:-:S04]  /*204e0*/  ISETP.GT.AND P1, PT, R5, 0x8, PT ;  /* 0x000000080500780c */ /* 0x000fc80003f24270 */
[----:B-1----:R-:W-:Y:S02]  /*204f0*/  SEL R9, RZ, 0x4, !P1 ;  /* 0x00000004ff097807 */ /* 0x002fe40004800000 */
[----:B------:R-:W-:Y:S02]  /*20500*/  IADD3 R177, P1, R177, R2, RZ ;  /* 0x00000002b1b17210 */ /* 0x000fe40007f3e0ff */
[----:B------:R-:W-:Y:S02]  /*20510*/  SEL R9, R9, RZ, !P0 ;  /* 0x000000ff09097207 */ /* 0x000fe40004000000 */
[----:B------:R-:W-:Y:S02]  /*20520*/  IADD3.X R176, R176, R0, RZ, P1, !PT ;  /* 0x00000000b0b07210 */ /* 0x000fe40000ffe4ff */
[----:B------:R-:W-:Y:S02]  /*20530*/  ISETP.NE.U32.AND P2, PT, R9, RZ, PT ;  /* 0x000000ff0900720c */ /* 0x000fe40003f45070 */
[----:B------:R-:W-:-:S02]  /*20540*/  ISETP.GT.AND P1, PT, R5, 0x9, PT ;  /* 0x000000090500780c */ /* 0x000fc40003f24270 */
[----:B------:R-:W-:Y:S02]  /*20550*/  LOP3.LUT R9, R10, 0x20, RZ, 0x3c, !PT ;  /* 0x000000200a097812 */ /* 0x000fe400078e3cff */
[----:B------:R-:W-:Y:S02]  /*20560*/  SEL R11, RZ, 0x4, !P1 ;  /* 0x00000004ff0b7807 */ /* 0x000fe40004800000 */
[----:B------:R-:W-:Y:S01]  /*20570*/  IADD3 R179, P3, R179, R2, RZ ;  /* 0x00000002b3b37210 */ /* 0x000fe20007f7e0ff */
[----:B------:R-:W-:Y:S01]  /*20580*/  VIADD R9, R9, UR4 ;  /* 0x0000000409097c36 */ /* 0x000fe20008000000 */
[----:B------:R-:W-:Y:S01]  /*20590*/  SEL R11, R11, RZ, !P0 ;  /* 0x000000ff0b0b7207 */ /* 0x000fe20004000000 */
[----:B------:R-:W-:Y:S01]  /*205a0*/  IMAD.MOV.U32 R12, RZ, RZ, R177 ;  /* 0x000000ffff0c7224 */ /* 0x000fe200078e00b1 */
[----:B------:R-:W-:Y:S01]  /*205b0*/  IADD3.X R178, R178, R0, RZ, P3, !PT ;  /* 0x00000000b2b27210 */ /* 0x000fe20001ffe4ff */
[----:B------:R-:W-:Y:S01]  /*205c0*/  IMAD.MOV.U32 R13, RZ, RZ, R176 ;  /* 0x000000ffff0d7224 */ /* 0x000fe200078e00b0 */
[----:B------:R-:W-:-:S02]  /*205d0*/  IADD3 R181, P4, R181, R2, RZ ;  /* 0x00000002b5b57210 */ /* 0x000fc40007f9e0ff */
[----:B------:R-:W-:Y:S02]  /*205e0*/  ISETP.NE.U32.AND P1, PT, R11, RZ, PT ;  /* 0x000000ff0b00720c */ /* 0x000fe40003f25070 */
[----:B------:R1:W-:Y:S01]  /*205f0*/  LDGSTS.E [R9], desc[UR16][R12.64], P2 ;  /* 0x000000000c097fae */ /* 0x0003e20009121850 */
[----:B------:R-:W-:Y:S01]  /*20600*/  IMAD.X R180, R180, 0x1, R0, P4 ;  /* 0x00000001b4b47824 */ /* 0x000fe200020e0600 */
[----:B------:R-:W-:Y:S01]  /*20610*/  IADD3 R183, P3, R183, R2, RZ ;  /* 0x00000002b7b77210 */ /* 0x000fe20007f7e0ff */
[----:B-1----:R-:W-:Y:S02]  /*20620*/  IMAD.MOV.U32 R12, RZ, RZ, R179 ;  /* 0x000000ffff0c7224 */ /* 0x002fe400078e00b3 */
[----:B------:R-:W-:Y:S02]  /*20630*/  IMAD.MOV.U32 R13, RZ, RZ, R178 ;  /* 0x000000ffff0d7224 */ /* 0x000fe400078e00b2 */
[----:B------:R-:W-:-:S03]  /*20640*/  IMAD.X R182, R182, 0x1, R0, P3 ;  /* 0x00000001b6b67824 */ /* 0x000fc600018e0600 */
[----:B------:R1:W-:Y:S01]  /*20650*/  LDGSTS.E [R9+0x4000], desc[UR16][R12.64], P2 ;  /* 0x040000000c097fae */ /* 0x0003e20009121850 */
[----:B------:R-:W-:-:S04]  /*20660*/  ISETP.GT.AND P2, PT, R5, 0xa, PT ;  /* 0x0000000a0500780c */ /* 0x000fc80003f44270 */
[----:B------:R-:W-:Y:S02]  /*20670*/  SEL R11, RZ, 0x4, !P2 ;  /* 0x00000004ff0b7807 */ /* 0x000fe40005000000 */
[----:B-1----:R-:W-:Y:S01]  /*20680*/  MOV R12, R181 ;  /* 0x000000b5000c7202 */ /* 0x002fe20000000f00 */
[----:B------:R-:W-:Y:S01]  /*20690*/  IMAD.MOV.U32 R13, RZ, RZ, R180 ;  /* 0x000000ffff0d7224 */ /* 0x000fe200078e00b4 */
[----:B------:R-:W-:-:S04]  /*206a0*/  SEL R11, R11, RZ, !P0 ;  /* 0x000000ff0b0b7207 */ /* 0x000fc80004000000 */
[----:B------:R1:W-:Y:S01]  /*206b0*/  LDGSTS.E [R9+0x4], desc[UR16][R12.64], P1 ;  /* 0x000040000c097fae */ /* 0x0003e20008921850 */
[----:B------:R-:W-:Y:S02]  /*206c0*/  IADD3 R185, P4, R185, R2, RZ ;  /* 0x00000002b9b97210 */ /* 0x000fe40007f9e0ff */
[----:B------:R-:W-:Y:S02]  /*206d0*/  ISETP.NE.U32.AND P2, PT, R11, RZ, PT ;  /* 0x000000ff0b00720c */ /* 0x000fe40003f45070 */
[----:B-1----:R-:W-:Y:S01]  /*206e0*/  MOV R12, R183 ;  /* 0x000000b7000c7202 */ /* 0x002fe20000000f00 */
[----:B------:R-:W-:-:S05]  /*206f0*/  IMAD.MOV.U32 R13, RZ, RZ, R182 ;  /* 0x000000ffff0d7224 */ /* 0x000fca00078e00b6 */
[----:B------:R1:W-:Y:S01]  /*20700*/  LDGSTS.E [R9+0x4004], desc[UR16][R12.64], P1 ;  /* 0x040040000c097fae */ /* 0x0003e20008921850 */
[----:B------:R-:W-:Y:S01]  /*20710*/  ISETP.GT.AND P1, PT, R5, 0xb, PT ;  /* 0x0000000b0500780c */ /* 0x000fe20003f24270 */
[----:B------:R-:W-:Y:S01]  /*20720*/  IMAD.X R184, R184, 0x1, R0, P4 ;  /* 0x00000001b8b87824 */ /* 0x000fe200020e0600 */
[----:B------:R-:W-:Y:S02]  /*20730*/  IADD3 R187, P3, R187, R2, RZ ;  /* 0x00000002bbbb7210 */ /* 0x000fe40007f7e0ff */
[----:B------:R-:W-:Y:S02]  /*20740*/  SEL R11, RZ, 0x4, !P1 ;  /* 0x00000004ff0b7807 */ /* 0x000fe40004800000 */
[----:B------:R-:W-:Y:S02]  /*20750*/  IADD3.X R186, R186, R0, RZ, P3, !PT ;  /* 0x00000000baba7210 */ /* 0x000fe40001ffe4ff */
[----:B------:R-:W-:Y:S01]  /*20760*/  SEL R11, R11, RZ, !P0 ;  /* 0x000000ff0b0b7207 */ /* 0x000fe20004000000 */
[----:B-1----:R-:W-:-:S02]  /*20770*/  IMAD.MOV.U32 R12, RZ, RZ, R185 ;  /* 0x000000ffff0c7224 */ /* 0x002fc400078e00b9 */
[----:B------:R-:W-:Y:S01]  /*20780*/  IMAD.MOV.U32 R13, RZ, RZ, R184 ;  /* 0x000000ffff0d7224 */ /* 0x000fe200078e00b8 */
[-C--:B------:R-:W-:Y:S02]  /*20790*/  IADD3 R189, P4, R189, R2.reuse, RZ ;  /* 0x00000002bdbd7210 */ /* 0x080fe40007f9e0ff */
[----:B------:R-:W-:Y:S02]  /*207a0*/  ISETP.NE.U32.AND P1, PT, R11, RZ, PT ;  /* 0x000000ff0b00720c */ /* 0x000fe40003f25070 */
[----:B------:R1:W-:Y:S01]  /*207b0*/  LDGSTS.E [R9+0x8], desc[UR16][R12.64], P2 ;  /* 0x000080000c097fae */ /* 0x0003e20009121850 */
[----:B------:R-:W-:Y:S01]  /*207c0*/  IMAD.X R188, R188, 0x1, R0, P4 ;  /* 0x00000001bcbc7824 */ /* 0x000fe200020e0600 */
[----:B------:R-:W-:Y:S01]  /*207d0*/  IADD3 R191, P3, R191, R2, RZ ;  /* 0x00000002bfbf7210 */ /* 0x000fe20007f7e0ff */
[----:B-1----:R-:W-:Y:S02]  /*207e0*/  IMAD.MOV.U32 R12, RZ, RZ, R187 ;  /* 0x000000ffff0c7224 */ /* 0x002fe400078e00bb */
[----:B------:R-:W-:-:S02]  /*207f0*/  IMAD.MOV.U32 R13, RZ, RZ, R186 ;  /* 0x000000ffff0d7224 */ /* 0x000fc400078e00ba */
        /* <DEDUP_REMOVED lines=8> */
[----:B------:R-:W-:Y:S02]  /*20880*/  ISETP.NE.U32.AND P2, PT, R11, RZ, PT ;  /* 0x000000ff0b00720c */ /* 0x000fe40003f45070 */
[----:B-1----:R-:W-:Y:S01]  /*20890*/  MOV R12, R191 ;  /* 0x000000bf000c7202 */ /* 0x002fe20000000f00 */
[----:B------:R-:W-:-:S05]  /*208a0*/  IMAD.MOV.U32 R13, RZ, RZ, R190 ;  /* 0x000000ffff0d7224 */ /* 0x000fca00078e00be */
[----:B------:R1:W-:Y:S01]  /*208b0*/  LDGSTS.E [R9+0x400c], desc[UR16][R12.64], P1 ;  /* 0x0400c0000c097fae */ /* 0x0003e20008921850 */
[----:B------:R-:W-:-:S04]  /*208c0*/  ISETP.GT.AND P1, PT, R5, 0x29, PT ;  /* 0x000000290500780c */ /* 0x000fc80003f24270 */
[----:B------:R-:W-:-:S04]  /*208d0*/  SEL R11, RZ, 0x4, !P1 ;  /* 0x00000004ff0b7807 */ /* 0x000fc80004800000 */
[----:B------:R-:W-:-:S04]  /*208e0*/  SEL R11, R11, RZ, !P0 ;  /* 0x000000ff0b0b7207 */ /* 0x000fc80004000000 */
[----:B------:R-:W-:Y:S02]  /*208f0*/  ISETP.NE.U32.AND P1, PT, R11, RZ, PT ;  /* 0x000000ff0b00720c */ /* 0x000fe40003f25070 */
[----:B--2---:R-:W-:-:S05]  /*20900*/  IADD3 R149, P4, R149, R2, RZ ;  /* 0x0000000295957210 */ /* 0x004fca0007f9e0ff */
[----:B------:R-:W-:Y:S01]  /*20910*/  IMAD.X R150, R150, 0x1, R0, P4 ;  /* 0x0000000196967824 */ /* 0x000fe200020e0600 */
[----:B---3--:R-:W-:Y:S01]  /*20920*/  IADD3 R8, P3, R8, R2, RZ ;  /* 0x0000000208087210 */ /* 0x008fe20007f7e0ff */
[----:B-1----:R-:W-:Y:S02]  /*20930*/  IMAD.MOV.U32 R12, RZ, RZ, R149 ;  /* 0x000000ffff0c7224 */ /* 0x002fe400078e0095 */
[----:B------:R-:W-:Y:S01]  /*20940*/  IMAD.MOV.U32 R13, RZ, RZ, R150 ;  /* 0x000000ffff0d7224 */ /* 0x000fe200078e0096 */
[----:B------:R-:W-:Y:S01]  /*20950*/  IADD3.X R14, R14, R0, RZ, P3, !PT ;  /* 0x000000000e0e7210 */ /* 0x000fe20001ffe4ff */
[----:B------:R-:W-:Y:S04]  /*20960*/  STL [R1+0x6d0], R149 ;  /* 0x0006d09501007387 */ /* 0x000fe80000100800 */
[----:B------:R1:W-:Y:S04]  /*20970*/  LDGSTS.E [R9+0x8000], desc[UR16][R12.64], P2 ;  /* 0x080000000c097fae */ /* 0x0003e80009121850 */
[----:B------:R2:W-:Y:S04]  /*20980*/  STL [R1+0x6cc], R150 ;  /* 0x0006cc9601007387 */ /* 0x0005e80000100800 */
[----:B------:R-:W3:Y:S01]  /*20990*/  LDL.LU R151, [R1+0x6f0] ;  /* 0x0006f00001977983 */ /* 0x000ee20000300800 */
[----:B----4-:R-:W-:Y:S01]  /*209a0*/  IADD3 R3, P4, R3, R2, RZ ;  /* 0x0000000203037210 */ /* 0x010fe20007f9e0ff */
[----:B-1----:R-:W-:-:S02]  /*209b0*/  IMAD.MOV.U32 R12, RZ, RZ, R8 ;  /* 0x000000ffff0c7224 */ /* 0x002fc400078e0008 */
[----:B------:R-:W-:Y:S02]  /*209c0*/  IMAD.MOV.U32 R13, RZ, RZ, R14 ;  /* 0x000000ffff0d7224 */ /* 0x000fe400078e000e */
[----:B------:R-:W-:Y:S01]  /*209d0*/  IMAD.X R6, R6, 0x1, R0, P4 ;  /* 0x0000000106067824 */ /* 0x000fe200020e0600 */
[----:B------:R-:W-:Y:S04]  /*209e0*/  STL [R1+0x6d8], R8 ;  /* 0x0006d80801007387 */ /* 0x000fe80000100800 */
[----:B------:R1:W-:Y:S04]  /*209f0*/  STL [R1+0x6d4], R14 ;  /* 0x0006d40e01007387 */ /* 0x0003e80000100800 */
[----:B------:R-:W-:Y:S04]  /*20a00*/  STL [R1+0x6e0], R3 ;  /* 0x0006e00301007387 */ /* 0x000fe80000100800 */
[----:B------:R4:W-:Y:S04]  /*20a10*/  LDGSTS.E [R9+0xc000], desc[UR16][R12.64], P2 ;  /* 0x0c0000000c097fae */ /* 0x0009e80009121850 */
[----:B------:R1:W-:Y:S04]  /*20a20*/  STL [R1+0x6dc], R6 ;  /* 0x0006dc0601007387 */ /* 0x0003e80000100800 */
[----:B--2---:R-:W2:Y:S01]  /*20a30*/  LDL.LU R150, [R1+0x6f4] ;  /* 0x0006f40001967983 */ /* 0x004ea20000300800 */
[----:B----4-:R-:W-:Y:S01]  /*20a40*/  MOV R12, R3 ;  /* 0x00000003000c7202 */ /* 0x010fe20000000f00 */
[----:B------:R-:W-:-:S02]  /*20a50*/  IMAD.MOV.U32 R13, RZ, RZ, R6 ;  /* 0x000000ffff0d7224 */ /* 0x000fc400078e0006 */
[----:B------:R-:W4:Y:S04]  /*20a60*/  LDL.LU R149, [R1+0x6f8] ;  /* 0x0006f80001957983 */ /* 0x000f280000300800 */
        /* <DEDUP_REMOVED lines=18> */
[----:B---3--:R-:W-:Y:S01]  /*20b90*/  LOP3.LUT R12, R13, R12, RZ, 0x3c, !PT ;  /* 0x0000000c0d0c7212 */ /* 0x008fe200078e3cff */
[----:B--2---:R-:W-:Y:S01]  /*20ba0*/  IMAD.X R11, R11, 0x1, R0, P4 ;  /* 0x000000010b0b7824 */ /* 0x004fe200020e0600 */
[----:B------:R-:W-:Y:S02]  /*20bb0*/  IADD3 R149, P3, R149, R2, RZ ;  /* 0x0000000295957210 */ /* 0x000fe40007f7e0ff */
[----:B------:R-:W-:-:S03]  /*20bc0*/  LOP3.LUT R13, R13, R12, RZ, 0x3c, !PT ;  /* 0x0000000c0d0d7212 */ /* 0x000fc600078e3cff */
[----:B------:R-:W-:Y:S02]  /*20bd0*/  IMAD.X R150, R150, 0x1, R0, P3 ;  /* 0x0000000196967824 */ /* 0x000fe400018e0600 */
[----:B------:R1:W-:Y:S01]  /*20be0*/  LDGSTS.E [R9+0xc004], desc[UR16][R12.64], P1 ;  /* 0x0c0040000c097fae */ /* 0x0003e20008921850 */
[----:B------:R-:W-:Y:S02]  /*20bf0*/  ISETP.GT.AND P1, PT, R5, 0x2b, PT ;  /* 0x0000002b0500780c */ /* 0x000fe40003f24270 */
[----:B-1----:R-:W-:Y:S01]  /*20c00*/  MOV R12, R151 ;  /* 0x00000097000c7202 */ /* 0x002fe20000000f00 */
[----:B------:R-:W-:-:S05]  /*20c10*/  IMAD.MOV.U32 R13, RZ, RZ, R11 ;  /* 0x000000ffff0d7224 */ /* 0x000fca00078e000b */
[----:B------:R1:W-:Y:S01]  /*20c20*/  LDGSTS.E [R9+0x8008], desc[UR16][R12.64], P2 ;  /* 0x080080000c097fae */ /* 0x0003e20009121850 */
[----:B------:R-:W-:-:S03]  /*20c30*/  IADD3 R3, P3, R3, R2, RZ ;  /* 0x0000000203037210 */ /* 0x000fc60007f7e0ff */
[----:B------:R-:W-:Y:S01]  /*20c40*/  STL [R1+0x6f0], R151 ;  /* 0x0006f09701007387 */ /* 0x000fe20000100800 */
[----:B-1----:R-:W-:Y:S01]  /*20c50*/  IMAD.MOV.U32 R12, RZ, RZ, R149 ;  /* 0x000000ffff0c7224 */ /* 0x002fe200078e0095 */
[----:B------:R-:W-:Y:S02]  /*20c60*/  MOV R13, R150 ;  /* 0x00000096000d7202 */ /* 0x000fe40000000f00 */
[----:B------:R1:W-:Y:S04]  /*20c70*/  STL [R1+0x6ec], R11 ;  /* 0x0006ec0b01007387 */ /* 0x0003e80000100800 */
[----:B------:R2:W-:Y:S01]  /*20c80*/  LDGSTS.E [R9+0xc008], desc[UR16][R12.64], P2 ;  /* 0x0c0080000c097fae */ /* 0x0005e20009121850 */
[----:B------:R-:W-:Y:S02]  /*20c90*/  IADD3 R8, P2, R8, R2, RZ ;  /* 0x0000000208087210 */ /* 0x000fe40007f5e0ff */
[----:B-1----:R-:W-:-:S03]  /*20ca0*/  SEL R11, RZ, 0x4, !P1 ;  /* 0x00000004ff0b7807 */ /* 0x002fc60004800000 */
[--C-:B------:R-:W-:Y:S01]  /*20cb0*/  IMAD.X R14, R14, 0x1, R0.reuse, P2 ;  /* 0x000000010e0e7824 */ /* 0x100fe200010e0600 */
[----:B------:R-:W-:Y:S01]  /*20cc0*/  STL [R1+0x6f8], R149 ;  /* 0x0006f89501007387 */ /* 0x000fe20000100800 */
[----:B------:R-:W-:Y:S01]  /*20cd0*/  SEL R11, R11, RZ, !P0 ;  /* 0x000000ff0b0b7207 */ /* 0x000fe20004000000 */
[----:B------:R-:W-:Y:S02]  /*20ce0*/  IMAD.X R6, R6, 0x1, R0, P3 ;  /* 0x0000000106067824 */ /* 0x000fe400018e0600 */
[----:B------:R1:W-:Y:S01]  /*20cf0*/  STL [R1+0x6f4], R150 ;  /* 0x0006f49601007387 */ /* 0x0003e20000100800 */
[----:B------:R-:W-:-:S03]  /*20d00*/  ISETP.NE.U32.AND P1, PT, R11, RZ, PT ;  /* 0x000000ff0b00720c */ /* 0x000fc60003f25070 */
[----:B------:R-:W-:Y:S04]  /*20d10*/  STL [R1+0x700], R8 ;  /* 0x0007000801007387 */ /* 0x000fe80000100800 */
[----:B------:R3:W-:Y:S04]  /*20d20*/  STL [R1+0x6fc], R14 ;  /* 0x0006fc0e01007387 */ /* 0x0007e80000100800 */
[----:B------:R-:W-:Y:S04]  /*20d30*/  STL [R1+0x708], R3 ;  /* 0x0007080301007387 */ /* 0x000fe80000100800 */
[----:B------:R4:W-:Y:S04]  /*20d40*/  STL [R1+0x704], R6 ;  /* 0x0007040601007387 */ /* 0x0009e80000100800 */
[----:B-1----:R-:W4:Y:S01]  /*20d50*/  LDL.LU R150, [R1+0x70c] ;  /* 0x00070c0001967983 */ /* 0x002f220000300800 */
[----:B--2---:R-:W-:-:S03]  /*20d60*/  IMAD.MOV.U32 R12, RZ, RZ, R8 ;  /* 0x000000ffff0c7224 */ /* 0x004fc600078e0008 */
[----:B------:R-:W2:Y:S01]  /*20d70*/  LDL.LU R149, [R1+0x710] ;  /* 0x0007100001957983 */ /* 0x000ea20000300800 */
[----:B------:R-:W-:-:S03]  /*20d80*/  MOV R13, R14 ;  /* 0x0000000e000d7202 */ /* 0x000fc60000000f00 */
        /* <DEDUP_REMOVED lines=11> */
[----:B------:R-:W-:-:S03]  /*20e40*/  SEL R9, R9, RZ, !P0 ;  /* 0x000000ff09097207 */ /* 0x000fc60004000000 */
[----:B------:R-:W-:Y:S01]  /*20e50*/  IMAD.X R192, R192, 0x1, R0, P1 ;  /* 0x00000001c0c07824 */ /* 0x000fe200008e0600 */
[----:B------:R-:W-:Y:S02]  /*20e60*/  ISETP.NE.U32.AND P2, PT, R9, RZ, PT ;  /* 0x000000ff0900720c */ /* 0x000fe40003f45070 */
[----:B------:R-:W-:Y:S02]  /*20e70*/  ISETP.GT.AND P1, PT, R5, 0xd, PT ;  /* 0x0000000d0500780c */ /* 0x000fe40003f24270 */
[----:B------:R-:W-:Y:S02]  /*20e80*/  LOP3.LUT R9, R10, 0x30, RZ, 0x3c, !PT ;  /* 0x000000300a097812 */ /* 0x000fe400078e3cff */
[----:B------:R-:W-:Y:S02]  /*20e90*/  SEL R11, RZ, 0x4, !P1 ;  /* 0x00000004ff0b7807 */ /* 0x000fe40004800000 */
[-C--:B------:R-:W-:Y:S01]  /*20ea0*/  IADD3 R195, P3, R195, R2.reuse, RZ ;  /* 0x00000002c3c37210 */ /* 0x080fe20007f7e0ff */
[----:B------:R-:W-:Y:S01]  /*20eb0*/  IMAD.MOV.U32 R12, RZ, RZ, R193 ;  /* 0x000000ffff0c7224 */ /* 0x000fe200078e00c1 */
[----:B------:R-:W-:Y:S01]  /*20ec0*/  IADD3 R9, R9, UR4, RZ ;  /* 0x0000000409097c10 */ /* 0x000fe2000fffe0ff */
[----:B------:R-:W-:Y:S01]  /*20ed0*/  IMAD.MOV.U32 R13, RZ, RZ, R192 ;  /* 0x000000ffff0d7224 */ /* 0x000fe200078e00c0 */
[----:B------:R-:W-:Y:S01]  /*20ee0*/  SEL R11, R11, RZ, !P0 ;  /* 0x000000ff0b0b7207 */ /* 0x000fe20004000000 */
[----:B------:R-:W-:Y:S01]  /*20ef0*/  IMAD.X R194, R194, 0x1, R0, P3 ;  /* 0x00000001c2c27824 */ /* 0x000fe200018e0600 */
[----:B------:R-:W-:-:S02]  /*20f00*/  IADD3 R197, P4, R197, R2, RZ ;  /* 0x00000002c5c57210 */ /* 0x000fc40007f9e0ff */
[----:B------:R-:W-:Y:S01]  /*20f10*/  ISETP.NE.U32.AND P1, PT, R11, RZ, PT ;  /* 0x000000ff0b00720c */ /* 0x000fe20003f25070 */
[----:B------:R1:W-:Y:S01]  /*20f20*/  LDGSTS.E [R9], desc[UR16][R12.64], P2 ;  /* 0x000000000c097fae */ /* 0x0003e20009121850 */
[----:B------:R-:W-:Y:S02]  /*20f30*/  IADD3.X R196, R196, R0, RZ, P4, !PT ;  /* 0x00000000c4c47210 */ /* 0x000fe400027fe4ff */
[----:B------:R-:W-:Y:S01]  /*20f40*/  IADD3 R199, P3, R199, R2, RZ ;  /* 0x00000002c7c77210 */ /* 0x000fe20007f7e0ff */
[----:B-1----:R-:W-:Y:S02]  /*20f50*/  IMAD.MOV.U32 R12, RZ, RZ, R195 ;  /* 0x000000ffff0c7224 */ /* 0x002fe400078e00c3 */
[----:B------:R-:W-:Y:S02]  /*20f60*/  IMAD.MOV.U32 R13, RZ, RZ, R194 ;  /* 0x000000ffff0d7224 */ /* 0x000fe400078e00c2 */
[----:B------:R-:W-:-:S03]  /*20f70*/  IMAD.X R198, R198, 0x1, R0, P3 ;  /* 0x00000001c6c67824 */ /* 0x000fc600018e0600 */
[----:B------:R1:W-:Y:S01]  /*20f80*/  LDGSTS.E [R9+0x4000], desc[UR16][R12.64], P2 ;  /* 0x040000000c097fae */ /* 0x0003e20009121850 */
[----:B------:R-:W-:-:S04]  /*20f90*/  ISETP.GT.AND P2, PT, R5, 0xe, PT ;  /* 0x0000000e0500780c */ /* 0x000fc80003f44270 */
[----:B------:R-:W-:Y:S01]  /*20fa0*/  SEL R11, RZ, 0x4, !P2 ;  /* 0x00000004ff0b7807 */ /* 0x000fe20005000000 */
[----:B-1----:R-:W-:Y:S01]  /*20fb0*/  IMAD.MOV.U32 R12, RZ, RZ, R197 ;  /* 0x000000ffff0c7224 */ /* 0x002fe200078e00c5 */
[----:B------:R-:W-:Y:S02]  /*20fc0*/  MOV R13, R196 ;  /* 0x000000c4000d7202 */ /* 0x000fe40000000f00 */
[----:B------:R-:W-:-:S03]  /*20fd0*/  SEL R11, R11, RZ, !P0 ;  /* 0x000000ff0b0b7207 */ /* 0x000fc60004000000 */
[----:B------:R1:W-:Y:S01]  /*20fe0*/  LDGSTS.E [R9+0x4], desc[UR16][R12.64], P1 ;  /* 0x000040000c097fae */ /* 0x0003e20008921850 */
[----:B------:R-:W-:Y:S02]  /*20ff0*/  IADD3 R201, P4, R201, R2, RZ ;  /* 0x00000002c9c97210 */ /* 0x000fe40007f9e0ff */
[----:B------:R-:W-:Y:S01]  /*21000*/  ISETP.NE.U32.AND P2, PT, R11, RZ, PT ;  /* 0x000000ff0b00720c */ /* 0x000fe20003f45070 */
[----:B-1----:R-:W-:Y:S01]  /*21010*/  IMAD.MOV.U32 R12, RZ, RZ, R199 ;  /* 0x000000ffff0c7224 */ /* 0x002fe200078e00c7 */
[----:B------:R-:W-:-:S05]  /*21020*/  MOV R13, R198 ;  /* 0x000000c6000d7202 */ /* 0x000fca0000000f00 */
[----:B------:R1:W-:Y:S01]  /*21030*/  LDGSTS.E [R9+0x4004], desc[UR16][R12.64], P1 ;  /* 0x040040000c097fae */ /* 0x0003e20008921850 */
[----:B------:R-:W-:Y:S01]  /*21040*/  ISETP.GT.AND P1, PT, R5, 0xf, PT ;  /* 0x0000000f0500780c */ /* 0x000fe20003f24270 */
[----:B------:R-:W-:Y:S01]  /*21050*/  IMAD.X R200, R200, 0x1, R0, P4 ;  /* 0x00000001c8c87824 */ /* 0x000fe200020e0600 */
[----:B------:R-:W-:Y:S02]  /*21060*/  IADD3 R203, P3, R203, R2, RZ ;  /* 0x00000002cbcb7210 */ /* 0x000fe40007f7e0ff */
[----:B------:R-:W-:-:S04]  /*21070*/  SEL R11, RZ, 0x4, !P1 ;  /* 0x00000004ff0b7807 */ /* 0x000fc80004800000 */
[----:B------:R-:W-:Y:S01]  /*21080*/  SEL R11, R11, RZ, !P0 ;  /* 0x000000ff0b0b7207 */ /* 0x000fe20004000000 */
[----:B------:R-:W-:Y:S02]  /*21090*/  IMAD.X R202, R202, 0x1, R0, P3 ;  /* 0x00000001caca7824 */ /* 0x000fe400018e0600 */
[----:B-1----:R-:W-:Y:S02]  /*210a0*/  IMAD.MOV.U32 R12, RZ, RZ, R201 ;  /* 0x000000ffff0c7224 */ /* 0x002fe400078e00c9 */
[----:B------:R-:W-:Y:S01]  /*210b0*/  IMAD.MOV.U32 R13, RZ, RZ, R200 ;  /* 0x000000ffff0d7224 */ /* 0x000fe200078e00c8 */
[----:B------:R-:W-:Y:S02]  /*210c0*/  ISETP.NE.U32.AND P1, PT, R11, RZ, PT ;  /* 0x000000ff0b00720c */ /* 0x000fe40003f25070 */
[-C--:B------:R-:W-:Y:S02]  /*210d0*/  IADD3 R205, P4, R205, R2.reuse, RZ ;  /* 0x00000002cdcd7210 */ /* 0x080fe40007f9e0ff */
[----:B------:R1:W-:Y:S01]  /*210e0*/  LDGSTS.E [R9+0x8], desc[UR16][R12.64], P2 ;  /* 0x000080000c097fae */ /* 0x0003e20009121850 */
[----:B------:R-:W-:-:S02]  /*210f0*/  IADD3 R207, P3, R207, R2, RZ ;  /* 0x00000002cfcf7210 */ /* 0x000fc40007f7e0ff */
[----:B------:R-:W-:Y:S01]  /*21100*/  IADD3.X R204, R204, R0, RZ, P4, !PT ;  /* 0x00000000cccc7210 */ /* 0x000fe200027fe4ff */
        /* <DEDUP_REMOVED lines=10> */
[----:B------:R-:W-:Y:S01]  /*211b0*/  ISETP.NE.U32.AND P2, PT, R11, RZ, PT ;  /* 0x000000ff0b00720c */ /* 0x000fe20003f45070 */
[----:B-1----:R-:W-:Y:S01]  /*211c0*/  IMAD.MOV.U32 R12, RZ, RZ, R207 ;  /* 0x000000ffff0c7224 */ /* 0x002fe200078e00cf */
[----:B------:R-:W-:-:S05]  /*211d0*/  MOV R13, R206 ;  /* 0x000000ce000d7202 */ /* 0x000fca0000000f00 */
[----:B------:R1:W-:Y:S01]  /*211e0*/  LDGSTS.E [R9+0x400c], desc[UR16][R12.64], P1 ;  /* 0x0400c0000c097fae */ /* 0x0003e20008921850 */
[----:B------:R-:W-:-:S04]  /*211f0*/  ISETP.GT.AND P1, PT, R5, 0x2d, PT ;  /* 0x0000002d0500780c */ /* 0x000fc80003f24270 */
[----:B------:R-:W-:-:S04]  /*21200*/  SEL R11, RZ, 0x4, !P1 ;  /* 0x00000004ff0b7807 */ /* 0x000fc80004800000 */
[----:B------:R-:W-:-:S04]  /*21210*/  SEL R11, R11, RZ, !P0 ;  /* 0x000000ff0b0b7207 */ /* 0x000fc80004000000 */
[----:B------:R-:W-:Y:S02]  /*21220*/  ISETP.NE.U32.AND P1, PT, R11, RZ, PT ;  /* 0x000000ff0b00720c */ /* 0x000fe40003f25070 */
[----:B--2---:R-:W-:-:S05]  /*21230*/  IADD3 R149, P4, R149, R2, RZ ;  /* 0x0000000295957210 */ /* 0x004fca0007f9e0ff */
[----:B------:R-:W-:Y:S01]  /*21240*/  IMAD.X R150, R150, 0x1, R0, P4 ;  /* 0x0000000196967824 */ /* 0x000fe200020e0600 */
[-C--:B---3--:R-:W-:Y:S01]  /*21250*/  IADD3 R8, P3, R8, R2.reuse, RZ ;  /* 0x0000000208087210 */ /* 0x088fe20007f7e0ff */
[----:B-1----:R-:W-:Y:S02]  /*21260*/  IMAD.MOV.U32 R12, RZ, RZ, R149 ;  /* 0x000000ffff0c7224 */ /* 0x002fe400078e0095 */
[----:B------:R-:W-:Y:S02]  /*21270*/  IMAD.MOV.U32 R13, RZ, RZ, R150 ;  /* 0x000000ffff0d7224 */ /* 0x000fe400078e0096 */
[----:B------:R-:W-:Y:S01]  /*21280*/  IMAD.X R14, R14, 0x1, R0, P3 ;  /* 0x000000010e0e7824 */ /* 0x000fe200018e0600 */
[----:B------:R-:W-:Y:S04]  /*21290*/  STL [R1+0x710], R149 ;  /* 0x0007109501007387 */ /* 0x000fe80000100800 */
[----:B------:R1:W-:Y:S04]  /*212a0*/  LDGSTS.E [R9+0x8000], desc[UR16][R12.64], P2 ;  /* 0x080000000c097fae */ /* 0x0003e80009121850 */
[----:B------:R2:W-:Y:S04]  /*212b0*/  STL [R1+0x70c], R150 ;  /* 0x00070c9601007387 */ /* 0x0005e80000100800 */
[----:B------:R-:W3:Y:S01]  /*212c0*/  LDL.LU R151, [R1+0x730] ;  /* 0x0007300001977983 */ /* 0x000ee20000300800 */
[----:B----4-:R-:W-:Y:S01]  /*212d0*/  IADD3 R3, P4, R3, R2, RZ ;  /* 0x0000000203037210 */ /* 0x010fe20007f9e0ff */
[----:B-1----:R-:W-:-:S02]  /*212e0*/  IMAD.MOV.U32 R12, RZ, RZ, R8 ;  /* 0x000000ffff0c7224 */ /* 0x002fc400078e0008 */
[----:B------:R-:W-:Y:S01]  /*212f0*/  IMAD.MOV.U32 R13, RZ, RZ, R14 ;  /* 0x000000ffff0d7224 */ /* 0x000fe200078e000e */
[----:B------:R-:W-:Y:S01]  /*21300*/  IADD3.X R6, R6, R0, RZ, P4, !PT ;  /* 0x0000000006067210 */ /* 0x000fe200027fe4ff */
[----:B------:R-:W-:Y:S04]  /*21310*/  STL [R1+0x718], R8 ;  /* 0x0007180801007387 */ /* 0x000fe80000100800 */
[----:B------:R1:W-:Y:S04]  /*21320*/  STL [R1+0x714], R14 ;  /* 0x0007140e01007387 */ /* 0x0003e80000100800 */
[----:B------:R-:W-:Y:S04]  /*21330*/  STL [R1+0x720], R3 ;  /* 0x0007200301007387 */ /* 0x000fe80000100800 */
[----:B------:R4:W-:Y:S04]  /*21340*/  LDGSTS.E [R9+0xc000], desc[UR16][R12.64], P2 ;  /* 0x0c0000000c097fae */ /* 0x0009e80009121850 */
[----:B------:R1:W-:Y:S04]  /*21350*/  STL [R1+0x71c], R6 ;  /* 0x00071c0601007387 */ /* 0x0003e80000100800 */
[----:B--2---:R-:W2:Y:S01]  /*21360*/  LDL.LU R150, [R1+0x734] ;  /* 0x0007340001967983 */ /* 0x004ea20000300800 */
[----:B----4-:R-:W-:Y:S01]  /*21370*/  IMAD.MOV.U32 R12, RZ, RZ, R3 ;  /* 0x000000ffff0c7224 */ /* 0x010fe200078e0003 */
[----:B------:R-:W-:-:S02]  /*21380*/  MOV R13, R6 ;  /* 0x00000006000d7202 */ /* 0x000fc40000000f00 */
        /* <DEDUP_REMOVED lines=20> */
[----:B--2---:R-:W-:-:S03]  /*214d0*/  IMAD.X R11, R11, 0x1, R0, P4 ;  /* 0x000000010b0b7824 */ /* 0x004fc600020e0600 */
[----:B------:R-:W-:Y:S02]  /*214e0*/  LOP3.LUT R13, R13, R12, RZ, 0x3c, !PT ;  /* 0x0000000c0d0d7212 */ /* 0x000fe400078e3cff */
[----:B------:R-:W-:-:S03]  /*214f0*/  IADD3 R149, P3, R149, R2, RZ ;  /* 0x0000000295957210 */ /* 0x000fc60007f7e0ff */
[----:B------:R1:W-:Y:S02]  /*21500*/  LDGSTS.E [R9+0xc004], desc[UR16][R12.64], P1 ;  /* 0x0c0040000c097fae */ /* 0x0003e40008921850 */
[----:B------:R-:W-:Y:S01]  /*21510*/  IMAD.X R150, R150, 0x1, R0, P3 ;  /* 0x0000000196967824 */ /* 0x000fe200018e0600 */
[----:B------:R-:W-:Y:S01]  /*21520*/  ISETP.GT.AND P1, PT, R5, 0x2f, PT ;  /* 0x0000002f0500780c */ /* 0x000fe20003f24270 */
[----:B-1----:R-:W-:Y:S01]  /*21530*/  IMAD.MOV.U32 R12, RZ, RZ, R151 ;  /* 0x000000ffff0c7224 */ /* 0x002fe200078e0097 */
[----:B------:R-:W-:Y:S01]  /*21540*/  MOV R13, R11 ;  /* 0x0000000b000d7202 */ /* 0x000fe20000000f00 */
[----:B------:R-:W-:Y:S04]  /*21550*/  STL [R1+0x730], R151 ;  /* 0x0007309701007387 */ /* 0x000fe80000100800 */
[----:B------:R1:W-:Y:S01]  /*21560*/  LDGSTS.E [R9+0x8008], desc[UR16][R12.64], P2 ;  /* 0x080080000c097fae */ /* 0x0003e20009121850 */
[----:B------:R-:W-:-:S03]  /*21570*/  IADD3 R3, P3, R3, R2, RZ ;  /* 0x0000000203037210 */ /* 0x000fc60007f7e0ff */
[----:B------:R2:W-:Y:S01]  /*21580*/  STL [R1+0x72c], R11 ;  /* 0x00072c0b01007387 */ /* 0x0005e20000100800 */
[----:B-1----:R-:W-:Y:S02]  /*21590*/  IMAD.MOV.U32 R12, RZ, RZ, R149 ;  /* 0x000000ffff0c7224 */ /* 0x002fe400078e0095 */
[----:B------:R-:W-:Y:S01]  /*215a0*/  IMAD.MOV.U32 R13, RZ, RZ, R150 ;  /* 0x000000ffff0d7224 */ /* 0x000fe200078e0096 */
[----:B--2---:R-:W-:-:S04]  /*215b0*/  SEL R11, RZ, 0x4, !P1 ;  /* 0x00000004ff0b7807 */ /* 0x004fc80004800000 */
[----:B------:R1:W-:Y:S01]  /*215c0*/  LDGSTS.E [R9+0xc008], desc[UR16][R12.64], P2 ;  /* 0x0c0080000c097fae */ /* 0x0003e20009121850 */
[----:B------:R-:W-:Y:S02]  /*215d0*/  IADD3 R8, P2, R8, R2, RZ ;  /* 0x0000000208087210 */ /* 0x000fe40007f5e0ff */
[----:B------:R-:W-:Y:S02]  /*215e0*/  SEL R11, R11, RZ, !P0 ;  /* 0x000000ff0b0b7207 */ /* 0x000fe40004000000 */
[----:B------:R-:W-:Y:S01]  /*215f0*/  IADD3.X R14, R14, R0, RZ, P2, !PT ;  /* 0x000000000e0e7210 */ /* 0x000fe200017fe4ff */
[----:B------:R-:W-:Y:S01]  /*21600*/  STL [R1+0x738], R149 ;  /* 0x0007389501007387 */ /* 0x000fe20000100800 */
[----:B------:R-:W-:Y:S01]  /*21610*/  IMAD.X R6, R6, 0x1, R0, P3 ;  /* 0x0000000106067824 */ /* 0x000fe200018e0600 */
[----:B------:R-:W-:Y:S02]  /*21620*/  ISETP.NE.U32.AND P1, PT, R11, RZ, PT ;  /* 0x000000ff0b00720c */ /* 0x000fe40003f25070 */
[----:B------:R2:W-:Y:S04]  /*21630*/  STL [R1+0x734], R150 ;  /* 0x0007349601007387 */ /* 0x0005e80000100800 */
[----:B------:R-:W-:Y:S04]  /*21640*/  STL [R1+0x740], R8 ;  /* 0x0007400801007387 */ /* 0x000fe80000100800 */
[----:B------:R3:W-:Y:S04]  /*21650*/  STL [R1+0x73c], R14 ;  /* 0x00073c0e01007387 */ /* 0x0007e80000100800 */
[----:B------:R-:W-:Y:S04]  /*21660*/  STL [R1+0x748], R3 ;  /* 0x0007480301007387 */ /* 0x000fe80000100800 */
[----:B------:R4:W-:Y:S01]  /*21670*/  STL [R1+0x744], R6 ;  /* 0x0007440601007387 */ /* 0x0009e20000100800 */
[----:B-1----:R-:W-:-:S03]  /*21680*/  IMAD.MOV.U32 R12, RZ, RZ, R8 ;  /* 0x000000ffff0c7224 */ /* 0x002fc600078e0008 */
[----:B--2---:R-:W2:Y:S01]  /*21690*/  LDL.LU R150, [R1+0x74c] ;  /* 0x00074c0001967983 */ /* 0x004ea20000300800 */
[----:B------:R-:W-:-:S03]  /*216a0*/  IMAD.MOV.U32 R13, RZ, RZ, R14 ;  /* 0x000000ffff0d7224 */ /* 0x000fc600078e000e */
[----:B------:R-:W2:Y:S04]  /*216b0*/  LDL.LU R149, [R1+0x750] ;  /* 0x0007500001957983 */ /* 0x000ea80000300800 */
[----:B---3--:R-:W3:Y:S04]  /*216c0*/  LDL.LU R14, [R1+0x754] ;  /* 0x00075400010e7983 */ /* 0x008ee80000300800 */
[----:B------:R-:W3:Y:S04]  /*216d0*/  LDL.LU R8, [R1+0x758] ;  /* 0x0007580001087983 */ /* 0x000ee80000300800 */
[----:B------:R1:W-:Y:S02]  /*216e0*/  LDGSTS.E [R9+0x800c], desc[UR16][R12.64], P1 ;  /* 0x0800c0000c097fae */ /* 0x0003e40008921850 */
[----:B-1----:R-:W-:Y:S01]  /*216f0*/  IMAD.MOV.U32 R13, RZ, RZ, R6 ;  /* 0x000000ffff0d7224 */ /* 0x002fe200078e0006 */
[----:B------:R-:W-:Y:S01]  /*21700*/  MOV R12, R3 ;  /* 0x00000003000c7202 */ /* 0x000fe20000000f00 */
        /* <DEDUP_REMOVED lines=22> */
[----:B------:R-:W-:-:S03]  /*21870*/  IMAD.X R212, R212, 0x1, R0, P4 ;  /* 0x00000001d4d47824 */ /* 0x000fc600020e0600 */
[----:B------:R-:W-:Y:S02]  /*21880*/  IADD3.X R214, R214, R0, RZ, P3, !PT ;  /* 0x00000000d6d67210 */ /* 0x000fe40001ffe4ff */
[----:B-1----:R-:W-:Y:S01]  /*21890*/  MOV R12, R211 ;  /* 0x000000d3000c7202 */ /* 0x002fe20000000f00 */
[----:B------:R-:W-:-:S05]  /*218a0*/  IMAD.MOV.U32 R13, RZ, RZ, R210 ;  /* 0x000000ffff0d7224 */ /* 0x000fca00078e00d2 */
[----:B------:R1:W-:Y:S01]  /*218b0*/  LDGSTS.E [R9+0x4000], desc[UR16][R12.64], P2 ;  /* 0x040000000c097fae */ /* 0x0003e20009121850 */
[----:B------:R-:W-:-:S04]  /*218c0*/  ISETP.GT.AND P2, PT, R5, 0x12, PT ;  /* 0x000000120500780c */ /* 0x000fc80003f44270 */
[----:B------:R-:W-:Y:S01]  /*218d0*/  SEL R11, RZ, 0x4, !P2 ;  /* 0x00000004ff0b7807 */ /* 0x000fe20005000000 */
[----:B-1----:R-:W-:Y:S02]  /*218e0*/  IMAD.MOV.U32 R12, RZ, RZ, R213 ;  /* 0x000000ffff0c7224 */ /* 0x002fe400078e00d5 */
[----:B------:R-:W-:Y:S01]  /*218f0*/  IMAD.MOV.U32 R13, RZ, RZ, R212 ;  /* 0x000000ffff0d7224 */ /* 0x000fe200078e00d4 */
[----:B------:R-:W-:-:S04]  /*21900*/  SEL R11, R11, RZ, !P0 ;  /* 0x000000ff0b0b7207 */ /* 0x000fc80004000000 */
[----:B------:R1:W-:Y:S01]  /*21910*/  LDGSTS.E [R9+0x4], desc[UR16][R12.64], P1 ;  /* 0x000040000c097fae */ /* 0x0003e20008921850 */
[----:B------:R-:W-:Y:S02]  /*21920*/  IADD3 R217, P4, R217, R2, RZ ;  /* 0x00000002d9d97210 */ /* 0x000fe40007f9e0ff */
        /* <DEDUP_REMOVED lines=37> */
[----:B---3--:R-:W-:-:S03]  /*21b80*/  IADD3 R8, P3, R8, R2, RZ ;  /* 0x0000000208087210 */ /* 0x008fc60007f7e0ff */
[----:B-1----:R-:W-:Y:S01]  /*21b90*/  IMAD.MOV.U32 R13, RZ, RZ, R150 ;  /* 0x000000ffff0d7224 */ /* 0x002fe200078e0096 */
[----:B------:R-:W-:Y:S01]  /*21ba0*/  MOV R12, R149 ;  /* 0x00000095000c7202 */ /* 0x000fe20000000f00 */
[----:B------:R-:W-:Y:S01]  /*21bb0*/  IMAD.X R14, R14, 0x1, R0, P3 ;  /* 0x000000010e0e7824 */ /* 0x000fe200018e0600 */
[----:B------:R-:W-:Y:S04]  /*21bc0*/  STL [R1+0x750], R149 ;  /* 0x0007509501007387 */ /* 0x000fe80000100800 */
[----:B------:R1:W-:Y:S04]  /*21bd0*/  LDGSTS.E [R9+0x8000], desc[UR16][R12.64], P2 ;  /* 0x080000000c097fae */ /* 0x0003e80009121850 */
[----:B------:R2:W-:Y:S04]  /*21be0*/  STL [R1+0x74c], R150 ;  /* 0x00074c9601007387 */ /* 0x0005e80000100800 */
[----:B------:R-:W3:Y:S01]  /*21bf0*/  LDL.LU R151, [R1+0x770] ;  /* 0x0007700001977983 */ /* 0x000ee20000300800 */
[----:B----4-:R-:W-:Y:S01]  /*21c00*/  IADD3 R3, P4, R3, R2, RZ ;  /* 0x0000000203037210 */ /* 0x010fe20007f9e0ff */
        /* <DEDUP_REMOVED lines=25> */
[----:B-1----:R-:W-:-:S04]  /*21da0*/  IADD3 R13, P3, R13, R2, RZ ;  /* 0x000000020d0d7210 */ /* 0x002fc80007f7e0ff */
[----:B----4-:R-:W-:Y:S01]  /*21db0*/  IADD3.X R12, R12, R0, RZ, P3, !PT ;  /* 0x000000000c0c7210 */ /* 0x010fe20001ffe4ff */
[----:B------:R1:W-:Y:S04]  /*21dc0*/  STL [R1+0x768], R13 ;  /* 0x0007680d01007387 */ /* 0x0003e80000100800 */
[----:B------:R3:W-:Y:S01]  /*21dd0*/  STL [R1+0x764], R12 ;  /* 0x0007640c01007387 */ /* 0x0007e20000100800 */
[----:B-1----:R-:W-:-:S04]  /*21de0*/  LOP3.LUT R13, R13, R12, RZ, 0x3c, !PT ;  /* 0x0000000c0d0d7212 */ /* 0x002fc800078e3cff */
[----:B---3--:R-:W-:Y:S01]  /*21df0*/  LOP3.LUT R12, R13, R12, RZ, 0x3c, !PT ;  /* 0x0000000c0d0c7212 */ /* 0x008fe200078e3cff */
[----:B--2---:R-:W-:-:S03]  /*21e00*/  IMAD.X R11, R11, 0x1, R0, P4 ;  /* 0x000000010b0b7824 */ /* 0x004fc600020e0600 */
[----:B------:R-:W-:Y:S02]  /*21e10*/  LOP3.LUT R13, R13, R12, RZ, 0x3c, !PT ;  /* 0x0000000c0d0d7212 */ /* 0x000fe400078e3cff */
[----:B------:R-:W-:-:S03]  /*21e20*/  IADD3 R149, P3, R149, R2, RZ ;  /* 0x0000000295957210 */ /* 0x000fc60007f7e0ff */
[----:B------:R1:W-:Y:S01]  /*21e30*/  LDGSTS.E [R9+0xc004], desc[UR16][R12.64], P1 ;  /* 0x0c0040000c097fae */ /* 0x0003e20008921850 */
[----:B------:R-:W-:Y:S02]  /*21e40*/  IADD3.X R150, R150, R0, RZ, P3, !PT ;  /* 0x0000000096967210 */ /* 0x000fe40001ffe4ff */
[----:B------:R-:W-:Y:S01]  /*21e50*/  ISETP.GT.AND P1, PT, R5, 0x33, PT ;  /* 0x000000330500780c */ /* 0x000fe20003f24270 */
[----:B-1----:R-:W-:Y:S02]  /*21e60*/  IMAD.MOV.U32 R12, RZ, RZ, R151 ;  /* 0x000000ffff0c7224 */ /* 0x002fe400078e0097 */
[----:B------:R-:W-:-:S05]  /*21e70*/  IMAD.MOV.U32 R13, RZ, RZ, R11 ;  /* 0x000000ffff0d7224 */ /* 0x000fca00078e000b */
[----:B------:R1:W-:Y:S04]  /*21e80*/  LDGSTS.E [R9+0x8008], desc[UR16][R12.64], P2 ;  /* 0x080080000c097fae */ /* 0x0003e80009121850 */
[----:B------:R-:W-:Y:S01]  /*21e90*/  STL [R1+0x770], R151 ;  /* 0x0007709701007387 */ /* 0x000fe20000100800 */
[----:B-1----:R-:W-:Y:S02]  /*21ea0*/  IMAD.MOV.U32 R12, RZ, RZ, R149 ;  /* 0x000000ffff0c7224 */ /* 0x002fe400078e0095 */
[----:B------:R-:W-:Y:S01]  /*21eb0*/  IMAD.MOV.U32 R13, RZ, RZ, R150 ;  /* 0x000000ffff0d7224 */ /* 0x000fe200078e0096 */
[----:B------:R1:W-:Y:S04]  /*21ec0*/  STL [R1+0x76c], R11 ;  /* 0x00076c0b01007387 */ /* 0x0003e80000100800 */
[----:B------:R2:W-:Y:S01]  /*21ed0*/  LDGSTS.E [R9+0xc008], desc[UR16][R12.64], P2 ;  /* 0x0c0080000c097fae */ /* 0x0005e20009121850 */
[----:B------:R-:W-:-:S02]  /*21ee0*/  IADD3 R8, P2, R8, R2, RZ ;  /* 0x0000000208087210 */ /* 0x000fc40007f5e0ff */
[----:B------:R-:W-:Y:S02]  /*21ef0*/  IADD3 R3, P3, R3, R2, RZ ;  /* 0x0000000203037210 */ /* 0x000fe40007f7e0ff */
[----:B-1----:R-:W-:Y:S01]  /*21f00*/  SEL R11, RZ, 0x4, !P1 ;  /* 0x00000004ff0b7807 */ /* 0x002fe20004800000 */
[----:B------:R-:W-:-:S03]  /*21f10*/  IMAD.X R14, R14, 0x1, R0, P2 ;  /* 0x000000010e0e7824 */ /* 0x000fc600010e0600 */
[----:B------:R-:W-:Y:S01]  /*21f20*/  SEL R11, R11, RZ, !P0 ;  /* 0x000000ff0b0b7207 */ /* 0x000fe20004000000 */
[----:B------:R-:W-:Y:S01]  /*21f30*/  STL [R1+0x778], R149 ;  /* 0x0007789501007387 */ /* 0x000fe20000100800 */
[----:B------:R-:W-:Y:S02]  /*21f40*/  IADD3.X R6, R6, R0, RZ, P3, !PT ;  /* 0x0000000006067210 */ /* 0x000fe40001ffe4ff */
[----:B------:R-:W-:Y:S01]  /*21f50*/  ISETP.NE.U32.AND P1, PT, R11, RZ, PT ;  /* 0x000000ff0b00720c */ /* 0x000fe20003f25070 */
[----:B------:R1:W-:Y:S04]  /*21f60*/  STL [R1+0x774], R150 ;  /* 0x0007749601007387 */ /* 0x0003e80000100800 */
[----:B------:R-:W-:Y:S04]  /*21f70*/  STL [R1+0x780], R8 ;  /* 0x0007800801007387 */ /* 0x000fe80000100800 */
[----:B------:R3:W-:Y:S04]  /*21f80*/  STL [R1+0x77c], R14 ;  /* 0x00077c0e01007387 */ /* 0x0007e80000100800 */
[----:B------:R-:W-:Y:S04]  /*21f90*/  STL [R1+0x788], R3 ;  /* 0x0007880301007387 */ /* 0x000fe80000100800 */
[----:B------:R4:W-:Y:S01]  /*21fa0*/  STL [R1+0x784], R6 ;  /* 0x0007840601007387 */ /* 0x0009e20000100800 */
[----:B--2---:R-:W-:-:S03]  /*21fb0*/  IMAD.MOV.U32 R12, RZ, RZ, R8 ;  /* 0x000000ffff0c7224 */ /* 0x004fc600078e0008 */
[----:B-1----:R-:W2:Y:S01]  /*21fc0*/  LDL.LU R150, [R1+0x78c] ;  /* 0x00078c0001967983 */ /* 0x002ea20000300800 */
[----:B------:R-:W-:-:S03]  /*21fd0*/  IMAD.MOV.U32 R13, RZ, RZ, R14 ;  /* 0x000000ffff0d7224 */ /* 0x000fc600078e000e */
[----:B------:R-:W2:Y:S04]  /*21fe0*/  LDL.LU R149, [R1+0x790] ;  /* 0x0007900001957983 */ /* 0x000ea80000300800 */
[----:B---3--:R-:W3:Y:S04]  /*21ff0*/  LDL.LU R14, [R1+0x794] ;  /* 0x00079400010e7983 */ /* 0x008ee80000300800 */
[----:B------:R-:W3:Y:S04]  /*22000*/  LDL.LU R8, [R1+0x798] ;  /* 0x0007980001087983 */ /* 0x000ee80000300800 */
[----:B------:R1:W-:Y:S02]  /*22010*/  LDGSTS.E [R9+0x800c], desc[UR16][R12.64], P1 ;  /* 0x0800c0000c097fae */ /* 0x0003e40008921850 */
[----:B-1----:R-:W-:Y:S01]  /*22020*/  MOV R13, R6 ;  /* 0x00000006000d7202 */ /* 0x002fe20000000f00 */
        /* <DEDUP_REMOVED lines=12> */
[----:B------:R-:W-:Y:S02]  /*220f0*/  IADD3 R227, P3, R227, R2, RZ ;  /* 0x00000002e3e37210 */ /* 0x000fe40007f7e0ff */
[----:B------:R-:W-:Y:S01]  /*22100*/  SEL R11, RZ, 0x4, !P1 ;  /* 0x00000004ff0b7807 */ /* 0x000fe20004800000 */
[----:B------:R-:W-:Y:S01]  /*22110*/  VIADD R9, R9, UR4 ;  /* 0x0000000409097c36 */ /* 0x000fe20008000000 */
[----:B------:R-:W-:Y:S01]  /*22120*/  MOV R13, R224 ;  /* 0x000000e0000d7202 */ /* 0x000fe20000000f00 */
[----:B------:R-:W-:Y:S01]  /*22130*/  IMAD.MOV.U32 R12, RZ, RZ, R225 ;  /* 0x000000ffff0c7224 */ /* 0x000fe200078e00e1 */
[----:B------:R-:W-:Y:S01]  /*22140*/  SEL R11, R11, RZ, !P0 ;  /* 0x000000ff0b0b7207 */ /* 0x000fe20004000000 */
[----:B------:R-:W-:Y:S01]  /*22150*/  IMAD.X R226, R226, 0x1, R0, P3 ;  /* 0x00000001e2e27824 */ /* 0x000fe200018e0600 */
[----:B------:R-:W-:-:S02]  /*22160*/  IADD3 R229, P4, R229, R2, RZ ;  /* 0x00000002e5e57210 */ /* 0x000fc40007f9e0ff */
[----:B------:R1:W-:Y:S01]  /*22170*/  LDGSTS.E [R9], desc[UR16][R12.64], P2 ;  /* 0x000000000c097fae */ /* 0x0003e20009121850 */
[----:B------:R-:W-:Y:S02]  /*22180*/  ISETP.NE.U32.AND P1, PT, R11, RZ, PT ;  /* 0x000000ff0b00720c */ /* 0x000fe40003f25070 */
[----:B------:R-:W-:Y:S01]  /*22190*/  IMAD.X R228, R228, 0x1, R0, P4 ;  /* 0x00000001e4e47824 */ /* 0x000fe200020e0600 */
[----:B------:R-:W-:Y:S01]  /*221a0*/  IADD3 R231, P3, R231, R2, RZ ;  /* 0x00000002e7e77210 */ /* 0x000fe20007f7e0ff */
[----:B-1----:R-:W-:Y:S01]  /*221b0*/  IMAD.MOV.U32 R12, RZ, RZ, R227 ;  /* 0x000000ffff0c7224 */ /* 0x002fe200078e00e3 */
[----:B------:R-:W-:-:S05]  /*221c0*/  MOV R13, R226 ;  /* 0x000000e2000d7202 */ /* 0x000fca0000000f00 */
[----:B------:R1:W-:Y:S01]  /*221d0*/  LDGSTS.E [R9+0x4000], desc[UR16][R12.64], P2 ;  /* 0x040000000c097fae */ /* 0x0003e20009121850 */
[----:B------:R-:W-:Y:S01]  /*221e0*/  ISETP.GT.AND P2, PT, R5, 0x16, PT ;  /* 0x000000160500780c */ /* 0x000fe20003f44270 */
[----:B------:R-:W-:-:S03]  /*221f0*/  IMAD.X R230, R230, 0x1, R0, P3 ;  /* 0x00000001e6e67824 */ /* 0x000fc600018e0600 */
        /* <DEDUP_REMOVED lines=8> */
[----:B------:R-:W-:Y:S01]  /*22280*/  IMAD.MOV.U32 R13, RZ, RZ, R230 ;  /* 0x000000ffff0d7224 */ /* 0x000fe200078e00e6 */
[----:B------:R-:W-:-:S04]  /*22290*/  IADD3.X R232, R232, R0, RZ, P4, !PT ;  /* 0x00000000e8e87210 */ /* 0x000fc800027fe4ff */
[----:B------:R1:W-:Y:S01]  /*222a0*/  LDGSTS.E [R9+0x4004], desc[UR16][R12.64], P1 ;  /* 0x040040000c097fae */ /* 0x0003e20008921850 */
[----:B------:R-:W-:Y:S02]  /*222b0*/  ISETP.GT.AND P1, PT, R5, 0x17, PT ;  /* 0x000000170500780c */ /* 0x000fe40003f24270 */
[----:B------:R-:W-:Y:S02]  /*222c0*/  IADD3 R235, P3, R235, R2, RZ ;  /* 0x00000002ebeb7210 */ /* 0x000fe40007f7e0ff */
[----:B------:R-:W-:-:S03]  /*222d0*/  SEL R11, RZ, 0x4, !P1 ;  /* 0x00000004ff0b7807 */ /* 0x000fc60004800000 */
[--C-:B------:R-:W-:Y:S01]  /*222e0*/  IMAD.X R234, R234, 0x1, R0.reuse, P3 ;  /* 0x00000001eaea7824 */ /* 0x100fe200018e0600 */
[----:B------:R-:W-:Y:S01]  /*222f0*/  SEL R11, R11, RZ, !P0 ;  /* 0x000000ff0b0b7207 */ /* 0x000fe20004000000 */
[----:B-1----:R-:W-:Y:S01]  /*22300*/  IMAD.MOV.U32 R12, RZ, RZ, R233 ;  /* 0x000000ffff0c7224 */ /* 0x002fe200078e00e9 */
[----:B------:R-:W-:Y:S02]  /*22310*/  MOV R13, R232 ;  /* 0x000000e8000d7202 */ /* 0x000fe40000000f00 */
[-C--:B------:R-:W-:Y:S02]  /*22320*/  IADD3 R237, P4, R237, R2.reuse, RZ ;  /* 0x00000002eded7210 */ /* 0x080fe40007f9e0ff */
[----:B------:R-:W-:Y:S01]  /*22330*/  ISETP.NE.U32.AND P1, PT, R11, RZ, PT ;  /* 0x000000ff0b00720c */ /* 0x000fe20003f25070 */
[----:B------:R1:W-:Y:S01]  /*22340*/  LDGSTS.E [R9+0x8], desc[UR16][R12.64], P2 ;  /* 0x000080000c097fae */ /* 0x0003e20009121850 */
[----:B------:R-:W-:Y:S01]  /*22350*/  IADD3 R239, P3, R239, R2, RZ ;  /* 0x00000002efef7210 */ /* 0x000fe20007f7e0ff */
[----:B------:R-:W-:-:S02]  /*22360*/  IMAD.X R236, R236, 0x1, R0, P4 ;  /* 0x00000001ecec7824 */ /* 0x000fc400020e0600 */
        /* <DEDUP_REMOVED lines=18> */
[----:B--2---:R-:W-:-:S04]  /*22490*/  IADD3 R149, P4, R149, R2, RZ ;  /* 0x0000000295957210 */ /* 0x004fc80007f9e0ff */
[----:B------:R-:W-:Y:S02]  /*224a0*/  IADD3.X R150, R150, R0, RZ, P4, !PT ;  /* 0x0000000096967210 */ /* 0x000fe400027fe4ff */
[----:B---3--:R-:W-:Y:S01]  /*224b0*/  IADD3 R8, P3, R8, R2, RZ ;  /* 0x0000000208087210 */ /* 0x008fe20007f7e0ff */
[----:B-1----:R-:W-:Y:S01]  /*224c0*/  IMAD.MOV.U32 R12, RZ, RZ, R149 ;  /* 0x000000ffff0c7224 */ /* 0x002fe200078e0095 */
[----:B------:R-:W-:-:S03]  /*224d0*/  MOV R13, R150 ;  /* 0x00000096000d7202 */ /* 0x000fc60000000f00 */
[----:B------:R-:W-:Y:S02]  /*224e0*/  IMAD.X R14, R14, 0x1, R0, P3 ;  /* 0x000000010e0e7824 */ /* 0x000fe400018e0600 */
[----:B------:R1:W-:Y:S04]  /*224f0*/  LDGSTS.E [R9+0x8000], desc[UR16][R12.64], P2 ;  /* 0x080000000c097fae */ /* 0x0003e80009121850 */
[----:B------:R-:W-:Y:S04]  /*22500*/  STL [R1+0x790], R149 ;  /* 0x0007909501007387 */ /* 0x000fe80000100800 */
[----:B------:R-:W-:Y:S01]  /*22510*/  STL [R1+0x78c], R150 ;  /* 0x00078c9601007387 */ /* 0x000fe20000100800 */
[----:B----4-:R-:W-:Y:S01]  /*22520*/  IADD3 R3, P4, R3, R2, RZ ;  /* 0x0000000203037210 */ /* 0x010fe20007f9e0ff */
[----:B-1----:R-:W-:Y:S01]  /*22530*/  IMAD.MOV.U32 R12, RZ, RZ, R8 ;  /* 0x000000ffff0c7224 */ /* 0x002fe200078e0008 */
[----:B------:R-:W-:Y:S01]  /*22540*/  MOV R13, R14 ;  /* 0x0000000e000d7202 */ /* 0x000fe20000000f00 */
[----:B------:R-:W-:Y:S02]  /*22550*/  STL [R1+0x798], R8 ;  /* 0x0007980801007387 */ /* 0x000fe40000100800 */
[----:B------:R-:W-:-:S02]  /*22560*/  IMAD.X R6, R6, 0x1, R0, P4 ;  /* 0x0000000106067824 */ /* 0x000fc400020e0600 */
[----:B------:R-:W-:Y:S04]  /*22570*/  STL [R1+0x794], R14 ;  /* 0x0007940e01007387 */ /* 0x000fe80000100800 */
[----:B------:R1:W-:Y:S04]  /*22580*/  STL [R1+0x7a0], R3 ;  /* 0x0007a00301007387 */ /* 0x0003e80000100800 */
[----:B------:R2:W-:Y:S04]  /*22590*/  LDGSTS.E [R9+0xc000], desc[UR16][R12.64], P2 ;  /* 0x0c0000000c097fae */ /* 0x0005e80009121850 */
[----:B------:R3:W-:Y:S01]  /*225a0*/  STL [R1+0x79c], R6 ;  /* 0x00079c0601007387 */ /* 0x0007e20000100800 */
[----:B--2---:R-:W-:-:S03]  /*225b0*/  IMAD.MOV.U32 R12, RZ, RZ, R3 ;  /* 0x000000ffff0c7224 */ /* 0x004fc600078e0003 */
[----:B-1----:R-:W2:Y:S01]  /*225c0*/  LDL.LU R3, [R1+0x7ac] ;  /* 0x0007ac0001037983 */ /* 0x002ea20000300800 */
[----:B------:R-:W-:-:S03]  /*225d0*/  IMAD.MOV.U32 R13, RZ, RZ, R6 ;  /* 0x000000ffff0d7224 */ /* 0x000fc600078e0006 */
[----:B------:R-:W4:Y:S04]  /*225e0*/  LDL.LU R151, [R1+0x7b4] ;  /* 0x0007b40001977983 */ /* 0x000f280000300800 */
[----:B------:R-:W4:Y:S04]  /*225f0*/  LDL.LU R150, [R1+0x7b8] ;  /* 0x0007b80001967983 */ /* 0x000f280000300800 */
[----:B------:R-:W4:Y:S04]  /*22600*/  LDL.LU R149, [R1+0x7bc] ;  /* 0x0007bc0001957983 */ /* 0x000f280000300800 */
[----:B------:R-:W4:Y:S04]  /*22610*/  LDL.LU R14, [R1+0x7c0] ;  /* 0x0007c000010e7983 */ /* 0x000f280000300800 */
[----:B------:R-:W4:Y:S01]  /*22620*/  LDL.LU R8, [R1+0x7c4] ;  /* 0x0007c40001087983 */ /* 0x000f220000300800 */
[----:B------:R-:W-:-:S03]  /*22630*/  ISETP.GT.AND P2, PT, R5, 0x36, PT ;  /* 0x000000360500780c */ /* 0x000fc60003f44270 */
[----:B---3--:R-:W3:Y:S04]  /*22640*/  LDL.LU R6, [R1+0x7c8] ;  /* 0x0007c80001067983 */ /* 0x008ee80000300800 */
[----:B------:R1:W-:Y:S01]  /*22650*/  LDGSTS.E [R9+0x8004], desc[UR16][R12.64], P1 ;  /* 0x080040000c097fae */ /* 0x0003e20008921850 */
[----:B------:R-:W-:-:S03]  /*22660*/  SEL R11, RZ, 0x4, !P2 ;  /* 0x00000004ff0b7807 */ /* 0x000fc60005000000 */
[----:B------:R-:W2:Y:S04]  /*22670*/  LDL.LU R12, [R1+0x7a4] ;  /* 0x0007a400010c7983 */ /* 0x000ea80000300800 */
[----:B------:R-:W1:Y:S01]  /*22680*/  LDL.LU R13, [R1+0x7a8] ;  /* 0x0007a800010d7983 */ /* 0x000e620000300800 */
[----:B------:R-:W-:-:S04]  /*22690*/  SEL R11, R11, RZ, !P0 ;  /* 0x000000ff0b0b7207 */ /* 0x000fc80004000000 */
[----:B------:R-:W-:Y:S02]  /*226a0*/  ISETP.NE.U32.AND P2, PT, R11, RZ, PT ;  /* 0x000000ff0b00720c */ /* 0x000fe40003f45070 */
[----:B------:R-:W4:Y:S01]  /*226b0*/  LDL.LU R11, [R1+0x7b0] ;  /* 0x0007b000010b7983 */ /* 0x000f220000300800 */
[----:B-1----:R-:W-:-:S05]  /*226c0*/  IADD3 R13, P3, R13, R2, RZ ;  /* 0x000000020d0d7210 */ /* 0x002fca0007f7e0ff */
[----:B--2---:R-:W-:Y:S01]  /*226d0*/  IMAD.X R12, R12, 0x1, R0, P3 ;  /* 0x000000010c0c7824 */ /* 0x004fe200018e0600 */
[----:B------:R1:W-:Y:S01]  /*226e0*/  STL [R1+0x7a8], R13 ;  /* 0x0007a80d01007387 */ /* 0x0003e20000100800 */
[----:B----4-:R-:W-:-:S03]  /*226f0*/  IADD3 R11, P4, R11, R2, RZ ;  /* 0x000000020b0b7210 */ /* 0x010fc60007f9e0ff */
[----:B------:R2:W-:Y:S01]  /*22700*/  STL [R1+0x7a4], R12 ;  /* 0x0007a40c01007387 */ /* 0x0005e20000100800 */
[----:B-1----:R-:W-:-:S04]  /*22710*/  LOP3.LUT R13, R13, R12, RZ, 0x3c, !PT ;  /* 0x0000000c0d0d7212 */ /* 0x002fc800078e3cff */
[----:B--2---:R-:W-:Y:S02]  /*22720*/  LOP3.LUT R12, R13, R12, RZ, 0x3c, !PT ;  /* 0x0000000c0d0c7212 */ /* 0x004fe400078e3cff */
[----:B------:R-:W-:Y:S02]  /*22730*/  IADD3.X R3, R3, R0, RZ, P4, !PT ;  /* 0x0000000003037210 */ /* 0x000fe400027fe4ff */
[----:B------:R-:W-:Y:S02]  /*22740*/  LOP3.LUT R13, R13, R12, RZ, 0x3c, !PT ;  /* 0x0000000c0d0d7212 */ /* 0x000fe400078e3cff */
[----:B------:R-:W-:-:S03]  /*22750*/  IADD3 R150, P3, R150, R2, RZ ;  /* 0x0000000296967210 */ /* 0x000fc60007f7e0ff */
[----:B------:R1:W-:Y:S01]  /*22760*/  LDGSTS.E [R9+0xc004], desc[UR16][R12.64], P1 ;  /* 0x0c0040000c097fae */ /* 0x0003e20008921850 */
[----:B------:R-:W-:Y:S01]  /*22770*/  ISETP.GT.AND P1, PT, R5, 0x37, PT ;  /* 0x000000370500780c */ /* 0x000fe20003f24270 */
[----:B------:R-:W-:Y:S02]  /*22780*/  IMAD.X R151, R151, 0x1, R0, P3 ;  /* 0x0000000197977824 */ /* 0x000fe400018e0600 */
[----:B------:R2:W-:Y:S01]  /*22790*/  STL [R1+0x7b0], R11 ;  /* 0x0007b00b01007387 */ /* 0x0005e20000100800 */
[----:B-1----:R-:W-:Y:S02]  /*227a0*/  IMAD.MOV.U32 R12, RZ, RZ, R11 ;  /* 0x000000ffff0c7224 */ /* 0x002fe400078e000b */
[----:B------:R-:W-:Y:S01]  /*227b0*/  IMAD.MOV.U32 R13, RZ, RZ, R3 ;  /* 0x000000ffff0d7224 */ /* 0x000fe200078e0003 */
[----:B--2---:R-:W-:-:S04]  /*227c0*/  SEL R11, RZ, 0x4, !P1 ;  /* 0x00000004ff0b7807 */ /* 0x004fc80004800000 */
[----:B------:R1:W-:Y:S01]  /*227d0*/  LDGSTS.E [R9+0x8008], desc[UR16][R12.64], P2 ;  /* 0x080080000c097fae */ /* 0x0003e20009121850 */
[----:B------:R-:W-:-:S04]  /*227e0*/  SEL R11, R11, RZ, !P0 ;  /* 0x000000ff0b0b7207 */ /* 0x000fc80004000000 */
[----:B------:R-:W-:Y:S02]  /*227f0*/  ISETP.NE.U32.AND P1, PT, R11, RZ, PT ;  /* 0x000000ff0b00720c */ /* 0x000fe40003f25070 */
[----:B-1----:R-:W-:Y:S01]  /*22800*/  MOV R12, R150 ;  /* 0x00000096000c7202 */ /* 0x002fe20000000f00 */
[----:B------:R-:W-:-:S05]  /*22810*/  IMAD.MOV.U32 R13, RZ, RZ, R151 ;  /* 0x000000ffff0d7224 */ /* 0x000fca00078e0097 */
[----:B------:R1:W-:Y:S01]  /*22820*/  LDGSTS.E [R9+0xc008], desc[UR16][R12.64], P2 ;  /* 0x0c0080000c097fae */ /* 0x0003e20009121850 */
[-C--:B------:R-:W-:Y:S02]  /*22830*/  IADD3 R14, P2, R14, R2.reuse, RZ ;  /* 0x000000020e0e7210 */ /* 0x080fe40007f5e0ff */
[----:B---3--:R-:W-:-:S03]  /*22840*/  IADD3 R6, P3, R6, R2, RZ ;  /* 0x0000000206067210 */ /* 0x008fc60007f7e0ff */
[--C-:B------:R-:W-:Y:S01]  /*22850*/  IMAD.X R149, R149, 0x1, R0.reuse, P2 ;  /* 0x0000000195957824 */ /* 0x100fe200010e0600 */
[----:B------:R2:W-:Y:S01]  /*22860*/  STL [R1+0x7ac], R3 ;  /* 0x0007ac0301007387 */ /* 0x0005e20000100800 */
[----:B------:R-:W-:Y:S01]  /*22870*/  IMAD.X R8, R8, 0x1, R0, P3 ;  /* 0x0000000108087824 */ /* 0x000fe200018e0600 */
[----:B-1----:R-:W-:Y:S01]  /*22880*/  MOV R12, R14 ;  /* 0x0000000e000c7202 */ /* 0x002fe20000000f00 */
[----:B------:R-:W-:Y:S01]  /*22890*/  IMAD.MOV.U32 R13, RZ, RZ, R149 ;  /* 0x000000ffff0d7224 */ /* 0x000fe200078e0095 */
[----:B--2---:R-:W2:Y:S04]  /*228a0*/  LDL.LU R3, [R1+0xe08] ;  /* 0x000e080001037983 */ /* 0x004ea80000300800 */
[----:B------:R-:W-:Y:S04]  /*228b0*/  STL [R1+0x7b8], R150 ;  /* 0x0007b89601007387 */ /* 0x000fe80000100800 */
[----:B------:R-:W-:Y:S04]  /*228c0*/  STL [R1+0x7b4], R151 ;  /* 0x0007b49701007387 */ /* 0x000fe80000100800 */
[----:B------:R-:W-:Y:S04]  /*228d0*/  STL [R1+0x7c0], R14 ;  /* 0x0007c00e01007387 */ /* 0x000fe80000100800 */
[----:B------:R-:W-:Y:S04]  /*228e0*/  STL [R1+0x7bc], R149 ;  /* 0x0007bc9501007387 */ /* 0x000fe80000100800 */
[----:B------:R1:W-:Y:S04]  /*228f0*/  STL [R1+0x7c8], R6 ;  /* 0x0007c80601007387 */ /* 0x0003e80000100800 */
[----:B------:R3:W-:Y:S04]  /*22900*/  LDGSTS.E [R9+0x800c], desc[UR16][R12.64], P1 ;  /* 0x0800c0000c097fae */ /* 0x0007e80008921850 */
[----:B------:R4:W-:Y:S01]  /*22910*/  STL [R1+0x7c4], R8 ;  /* 0x0007c40801007387 */ /* 0x0009e20000100800 */
[----:B---3--:R-:W-:-:S03]  /*22920*/  IMAD.MOV.U32 R12, RZ, RZ, R6 ;  /* 0x000000ffff0c7224 */ /* 0x008fc600078e0006 */
[----:B-1----:R-:W3:Y:S01]  /*22930*/  LDL.LU R6, [R1+0x600] ;  /* 0x0006000001067983 */ /* 0x002ee20000300800 */
[----:B------:R-:W-:Y:S01]  /*22940*/  IMAD.MOV.U32 R13, RZ, RZ, R8 ;  /* 0x000000ffff0d7224 */ /* 0x000fe200078e0008 */
[-C--:B------:R-:W-:Y:S02]  /*22950*/  IADD3 R243, P3, R243, R2.reuse, RZ ;  /* 0x00000002f3f37210 */ /* 0x080fe40007f7e0ff */
[----:B------:R-:W-:Y:S01]  /*22960*/  IADD3 R245, P4, R245, R2, RZ ;  /* 0x00000002f5f57210 */ /* 0x000fe20007f9e0ff */
[----:B------:R-:W2:Y:S04]  /*22970*/  LDL.LU R151, [R1+0x608] ;  /* 0x0006080001977983 */ /* 0x000ea80000300800 */
[----:B------:R1:W-:Y:S01]  /*22980*/  LDGSTS.E [R9+0xc00c], desc[UR16][R12.64], P1 ;  /* 0x0c00c0000c097fae */ /* 0x0003e20008921850 */
[----:B------:R-:W-:-:S02]  /*22990*/  ISETP.GT.AND P1, PT, R5, 0x18, PT ;  /* 0x000000180500780c */ /* 0x000fc40003f24270 */
[----:B------:R-:W-:Y:S01]  /*229a0*/  IADD3.X R242, R242, R0, RZ, P3, !PT ;  /* 0x00000000f2f27210 */ /* 0x000fe20001ffe4ff */
[----:B------:R-:W-:Y:S01]  /*229b0*/  IMAD.X R244, R244, 0x1, R0, P4 ;  /* 0x00000001f4f47824 */ /* 0x000fe200020e0600 */
[----:B------:R-:W2:Y:S01]  /*229c0*/  LDL.LU R149, [R1+0x7cc] ;  /* 0x0007cc0001957983 */ /* 0x000ea20000300800 */
[----:B-1----:R-:W-:-:S03]  /*229d0*/  SEL R9, RZ, 0x4, !P1 ;  /* 0x00000004ff097807 */ /* 0x002fc60004800000 */
[----:B------:R-:W2:Y:S01]  /*229e0*/  LDL.LU R14, [R1+0x7d0] ;  /* 0x0007d000010e7983 */ /* 0x000ea20000300800 */
[----:B------:R-:W-:Y:S02]  /*229f0*/  IADD3 R241, P1, R241, R2, RZ ;  /* 0x00000002f1f17210 */ /* 0x000fe40007f3e0ff */
[----:B------:R-:W-:Y:S02]  /*22a00*/  SEL R9, R9, RZ, !P0 ;  /* 0x000000ff09097207 */ /* 0x000fe40004000000 */
[----:B------:R-:W-:Y:S02]  /*22a10*/  IADD3.X R240, R240, R0, RZ, P1, !PT ;  /* 0x00000000f0f07210 */ /* 0x000fe40000ffe4ff */
[----:B------:R-:W-:Y:S02]  /*22a20*/  ISETP.NE.U32.AND P2, PT, R9, RZ, PT ;  /* 0x000000ff0900720c */ /* 0x000fe40003f45070 */
[----:B------:R-:W-:Y:S02]  /*22a30*/  ISETP.GT.AND P1, PT, R5, 0x19, PT ;  /* 0x000000190500780c */ /* 0x000fe40003f24270 */
[----:B------:R-:W-:-:S02]  /*22a40*/  LOP3.LUT R9, R10, 0x60, RZ, 0x3c, !PT ;  /* 0x000000600a097812 */ /* 0x000fc400078e3cff */
[----:B------:R-:W-:Y:S01]  /*22a50*/  SEL R11, RZ, 0x4, !P1 ;  /* 0x00000004ff0b7807 */ /* 0x000fe20004800000 */
[----:B------:R-:W-:Y:S02]  /*22a60*/  IMAD.MOV.U32 R12, RZ, RZ, R241 ;  /* 0x000000ffff0c7224 */ /* 0x000fe400078e00f1 */
[----:B------:R-:W-:Y:S01]  /*22a70*/  VIADD R9, R9, UR4 ;  /* 0x0000000409097c36 */ /* 0x000fe20008000000 */
[----:B------:R-:W-:Y:S01]  /*22a80*/  SEL R11, R11, RZ, !P0 ;  /* 0x000000ff0b0b7207 */ /* 0x000fe20004000000 */
[----:B------:R-:W-:-:S03]  /*22a90*/  IMAD.MOV.U32 R13, RZ, RZ, R240 ;  /* 0x000000ffff0d7224 */ /* 0x000fc600078e00f0 */
[----:B------:R-:W-:Y:S02]  /*22aa0*/  ISETP.NE.U32.AND P1, PT, R11, RZ, PT ;  /* 0x000000ff0b00720c */ /* 0x000fe40003f25070 */
[----:B------:R1:W-:Y:S01]  /*22ab0*/  LDGSTS.E [R9], desc[UR16][R12.64], P2 ;  /* 0x000000000c097fae */ /* 0x0003e20009121850 */
        /* <DEDUP_REMOVED lines=24> */
[----:B------:R-:W-:-:S04]  /*22c40*/  ISETP.NE.U32.AND P1, PT, R11, RZ, PT ;  /* 0x000000ff0b00720c */ /* 0x000fc80003f25070 */
[----:B------:R1:W-:Y:S02]  /*22c50*/  LDGSTS.E [R9+0x8], desc[UR16][R12.64], P2 ;  /* 0x000080000c097fae */ /* 0x0003e40009121850 */
[----:B-1----:R-:W-:Y:S02]  /*22c60*/  IMAD.MOV.U32 R12, RZ, RZ, R251 ;  /* 0x000000ffff0c7224 */ /* 0x002fe400078e00fb */
[----:B------:R-:W-:-:S05]  /*22c70*/  IMAD.MOV.U32 R13, RZ, RZ, R250 ;  /* 0x000000ffff0d7224 */ /* 0x000fca00078e00fa */
[----:B------:R1:W-:Y:S01]  /*22c80*/  LDGSTS.E [R9+0x4008], desc[UR16][R12.64], P2 ;  /* 0x040080000c097fae */ /* 0x0003e20009121850 */
[----:B---3--:R-:W-:-:S05]  /*22c90*/  IADD3 R6, P4, R6, R2, RZ ;  /* 0x0000000206067210 */ /* 0x008fca0007f9e0ff */
[----:B------:R-:W-:Y:S01]  /*22ca0*/  IMAD.X R252, R252, 0x1, R0, P4 ;  /* 0x00000001fcfc7824 */ /* 0x000fe200020e0600 */
[----:B-1----:R-:W-:Y:S01]  /*22cb0*/  MOV R12, R6 ;  /* 0x00000006000c7202 */ /* 0x002fe20000000f00 */
[----:B------:R1:W-:Y:S02]  /*22cc0*/  STL [R1+0x600], R6 ;  /* 0x0006000601007387 */ /* 0x0003e40000100800 */
[----:B------:R-:W-:Y:S02]  /*22cd0*/  IMAD.MOV.U32 R13, RZ, RZ, R252 ;  /* 0x000000ffff0d7224 */ /* 0x000fe400078e00fc */
[----:B------:R-:W3:Y:S04]  /*22ce0*/  LDL.LU R150, [R1+0x7d8] ;  /* 0x0007d80001967983 */ /* 0x000ee80000300800 */
[----:B----4-:R-:W4:Y:S04]  /*22cf0*/  LDL.LU R8, [R1+0x7dc] ;  /* 0x0007dc0001087983 */ /* 0x010f280000300800 */
[----:B-1----:R-:W4:Y:S04]  /*22d00*/  LDL.LU R6, [R1+0x7e0] ;  /* 0x0007e00001067983 */ /* 0x002f280000300800 */
[----:B------:R1:W-:Y:S04]  /*22d10*/  LDGSTS.E [R9+0xc], desc[UR16][R12.64], P1 ;  /* 0x0000c0000c097fae */ /* 0x0003e80008921850 */
[----:B------:R-:W3:Y:S01]  /*22d20*/  LDL.LU R13, [R1+0x604] ;  /* 0x00060400010d7983 */ /* 0x000ee20000300800 */
[----:B------:R-:W-:-:S04]  /*22d30*/  ISETP.GT.AND P2, PT, R5, 0x38, PT ;  /* 0x000000380500780c */ /* 0x000fc80003f44270 */
[----:B------:R-:W-:Y:S02]  /*22d40*/  SEL R11, RZ, 0x4, !P2 ;  /* 0x00000004ff0b7807 */ /* 0x000fe40005000000 */
[-C--:B--2---:R-:W-:Y:S02]  /*22d50*/  IADD3 R151, P3, R151, R2.reuse, RZ ;  /* 0x0000000297977210 */ /* 0x084fe40007f7e0ff */
[----:B------:R-:W-:Y:S02]  /*22d60*/  SEL R11, R11, RZ, !P0 ;  /* 0x000000ff0b0b7207 */ /* 0x000fe40004000000 */
[----:B------:R-:W-:Y:S02]  /*22d70*/  IADD3 R14, P4, R14, R2, RZ ;  /* 0x000000020e0e7210 */ /* 0x000fe40007f9e0ff */
[----:B------:R-:W-:Y:S02]  /*22d80*/  ISETP.NE.U32.AND P2, PT, R11, RZ, PT ;  /* 0x000000ff0b00720c */ /* 0x000fe40003f45070 */
[----:B-1----:R-:W-:Y:S01]  /*22d90*/  MOV R12, R151 ;  /* 0x00000097000c7202 */ /* 0x002fe20000000f00 */
[--C-:B------:R-:W-:Y:S01]  /*22da0*/  IMAD.X R149, R149, 0x1, R0.reuse, P4 ;  /* 0x0000000195957824 */ /* 0x100fe200020e0600 */
[----:B------:R1:W-:Y:S01]  /*22db0*/  STL [R1+0x608], R151 ;  /* 0x0006089701007387 */ /* 0x0003e20000100800 */
[----:B---3--:R-:W-:-:S05]  /*22dc0*/  IMAD.X R13, R13, 0x1, R0, P3 ;  /* 0x000000010d0d7824 */ /* 0x008fca00018e0600 */
[----:B------:R2:W-:Y:S04]  /*22dd0*/  STL [R1+0x604], R13 ;  /* 0x0006040d01007387 */ /* 0x0005e80000100800 */
[----:B------:R3:W-:Y:S04]  /*22de0*/  LDGSTS.E [R9+0x400c], desc[UR16][R12.64], P1 ;  /* 0x0400c0000c097fae */ /* 0x0007e80008921850 */
[----:B------:R-:W-:Y:S04]  /*22df0*/  STL [R1+0x7d0], R14 ;  /* 0x0007d00e01007387 */ /* 0x000fe80000100800 */
[----:B------:R4:W-:Y:S01]  /*22e00*/  STL [R1+0x7cc], R149 ;  /* 0x0007cc9501007387 */ /* 0x0009e20000100800 */
[----:B---3--:R-:W-:-:S03]  /*22e10*/  IMAD.MOV.U32 R12, RZ, RZ, R14 ;  /* 0x000000ffff0c7224 */ /* 0x008fc600078e000e */
[----:B-1----:R-:W3:Y:S01]  /*22e20*/  LDL.LU R151, [R1+0x7e4] ;  /* 0x0007e40001977983 */ /* 0x002ee20000300800 */
[----:B--2---:R-:W-:-:S03]  /*22e30*/  IMAD.MOV.U32 R13, RZ, RZ, R149 ;  /* 0x000000ffff0d7224 */ /* 0x004fc600078e0095 */
[----:B----4-:R-:W2:Y:S04]  /*22e40*/  LDL.LU R149, [R1+0x7e8] ;  /* 0x0007e80001957983 */ /* 0x010ea80000300800 */
[----:B------:R-:W4:Y:S04]  /*22e50*/  LDL.LU R14, [R1+0x7ec] ;  /* 0x0007ec00010e7983 */ /* 0x000f280000300800 */
[----:B------:R1:W-:Y:S04]  /*22e60*/  LDGSTS.E [R9+0x8000], desc[UR16][R12.64], P2 ;  /* 0x080000000c097fae */ /* 0x0003e80009121850 */
[----:B------:R-:W3:Y:S01]  /*22e70*/  LDL.LU R13, [R1+0x7d4] ;  /* 0x0007d400010d7983 */ /* 0x000ee20000300800 */
[----:B------:R-:W-:-:S02]  /*22e80*/  IADD3 R150, P3, R150, R2, RZ ;  /* 0x0000000296967210 */ /* 0x000fc40007f7e0ff */
[----:B------:R-:W-:-:S03]  /*22e90*/  ISETP.GT.AND P1, PT, R5, 0x39, PT ;  /* 0x000000390500780c */ /* 0x000fc60003f24270 */
[----:B-1----:R-:W-:Y:S01]  /*22ea0*/  IMAD.MOV.U32 R12, RZ, RZ, R150 ;  /* 0x000000ffff0c7224 */ /* 0x002fe200078e0096 */
[----:B------:R-:W-:Y:S02]  /*22eb0*/  SEL R11, RZ, 0x4, !P1 ;  /* 0x00000004ff0b7807 */ /* 0x000fe40004800000 */
[----:B------:R-:W-:Y:S02]  /*22ec0*/  IADD3 R6, P4, R6, R2, RZ ;  /* 0x0000000206067210 */ /* 0x000fe40007f9e0ff */
[----:B------:R-:W-:Y:S02]  /*22ed0*/  SEL R11, R11, RZ, !P0 ;  /* 0x000000ff0b0b7207 */ /* 0x000fe40004000000 */
[----:B------:R-:W-:Y:S02]  /*22ee0*/  IADD3.X R8, R8, R0, RZ, P4, !PT ;  /* 0x0000000008087210 */ /* 0x000fe400027fe4ff */
[----:B------:R-:W-:Y:S01]  /*22ef0*/  ISETP.NE.U32.AND P1, PT, R11, RZ, PT ;  /* 0x000000ff0b00720c */ /* 0x000fe20003f25070 */
[----:B------:R-:W-:Y:S01]  /*22f00*/  STL [R1+0x7d8], R150 ;  /* 0x0007d89601007387 */ /* 0x000fe20000100800 */
[----:B---3--:R-:W-:-:S05]  /*22f10*/  IMAD.X R13, R13, 0x1, R0, P3 ;  /* 0x000000010d0d7824 */ /* 0x008fca00018e0600 */
[----:B------:R1:W-:Y:S01]  /*22f20*/  LDGSTS.E [R9+0xc000], desc[UR16][R12.64], P2 ;  /* 0x0c0000000c097fae */ /* 0x0003e20009121850 */
[----:B------:R-:W-:-:S04]  /*22f30*/  ISETP.GT.AND P2, PT, R5, 0x3a, PT ;  /* 0x0000003a0500780c */ /* 0x000fc80003f44270 */
[----:B------:R-:W-:Y:S01]  /*22f40*/  SEL R11, RZ, 0x4, !P2 ;  /* 0x00000004ff0b7807 */ /* 0x000fe20005000000 */
[----:B------:R3:W-:Y:S03]  /*22f50*/  STL [R1+0x7d4], R13 ;  /* 0x0007d40d01007387 */ /* 0x0007e60000100800 */
[----:B------:R-:W-:Y:S01]  /*22f60*/  SEL R11, R11, RZ, !P0 ;  /* 0x000000ff0b0b7207 */ /* 0x000fe20004000000 */
[----:B------:R2:W-:Y:S01]  /*22f70*/  STL [R1+0x7e0], R6 ;  /* 0x0007e00601007387 */ /* 0x0005e20000100800 */
[----:B-1----:R-:W-:-:S03]  /*22f80*/  IMAD.MOV.U32 R12, RZ, RZ, R6 ;  /* 0x000000ffff0c7224 */ /* 0x002fc600078e0006 */
[----:B------:R1:W-:Y:S01]  /*22f90*/  STL [R1+0x7dc], R8 ;  /* 0x0007dc0801007387 */ /* 0x0003e20000100800 */
[----:B---3--:R-:W-:Y:S01]  /*22fa0*/  IMAD.MOV.U32 R13, RZ, RZ, R8 ;  /* 0x000000ffff0d7224 */ /* 0x008fe200078e0008 */
[----:B------:R-:W-:Y:S02]  /*22fb0*/  ISETP.NE.U32.AND P2, PT, R11, RZ, PT ;  /* 0x000000ff0b00720c */ /* 0x000fe40003f45070 */
[----:B--2---:R-:W2:Y:S04]  /*22fc0*/  LDL.LU R6, [R1+0x7f8] ;  /* 0x0007f80001067983 */ /* 0x004ea80000300800 */
[----:B-1----:R-:W3:Y:S04]  /*22fd0*/  LDL.LU R8, [R1+0x800] ;  /* 0x0008000001087983 */ /* 0x002ee80000300800 */
[----:B------:R-:W3:Y:S04]  /*22fe0*/  LDL.LU R150, [R1+0x808] ;  /* 0x0008080001967983 */ /* 0x000ee80000300800 */
[----:B------:R-:W4:Y:S01]  /*22ff0*/  LDL.LU R11, [R1+0x7f0] ;  /* 0x0007f000010b7983 */ /* 0x000f220000300800 */
[----:B------:R-:W-:-:S03]  /*23000*/  IADD3 R149, P3, R149, R2, RZ ;  /* 0x0000000295957210 */ /* 0x000fc60007f7e0ff */
[----:B------:R1:W-:Y:S01]  /*23010*/  LDGSTS.E [R9+0x8004], desc[UR16][R12.64], P1 ;  /* 0x080040000c097fae */ /* 0x0003e20008921850 */
[----:B------:R-:W-:-:S03]  /*23020*/  IADD3.X R151, R151, R0, RZ, P3, !PT ;  /* 0x0000000097977210 */ /* 0x000fc60001ffe4ff */
[----:B------:R4:W-:Y:S01]  /*23030*/  STL [R1+0x7e8], R149 ;  /* 0x0007e89501007387 */ /* 0x0009e20000100800 */
[----:B-1----:R-:W-:Y:S02]  /*23040*/  IMAD.MOV.U32 R12, RZ, RZ, R149 ;  /* 0x000000ffff0c7224 */ /* 0x002fe400078e0095 */
[----:B------:R-:W-:Y:S01]  /*23050*/  IMAD.MOV.U32 R13, RZ, RZ, R151 ;  /* 0x000000ffff0d7224 */ /* 0x000fe200078e0097 */
[----:B------:R1:W-:Y:S04]  /*23060*/  STL [R1+0x7e4], R151 ;  /* 0x0007e49701007387 */ /* 0x0003e80000100800 */
[----:B------:R1:W-:Y:S01]  /*23070*/  LDGSTS.E [R9+0xc004], desc[UR16][R12.64], P1 ;  /* 0x0c0040000c097fae */ /* 0x0003e20008921850 */
[----:B----4-:R-:W-:-:S05]  /*23080*/  IADD3 R11, P4, R11, R2, RZ ;  /* 0x000000020b0b7210 */ /* 0x010fca0007f9e0ff */
[----:B------:R-:W-:Y:S01]  /*23090*/  IMAD.X R14, R14, 0x1, R0, P4 ;  /* 0x000000010e0e7824 */ /* 0x000fe200020e0600 */
[----:B-1----:R-:W-:Y:S01]  /*230a0*/  MOV R12, R11 ;  /* 0x0000000b000c7202 */ /* 0x002fe20000000f00 */
[----:B------:R-:W-:Y:S02]  /*230b0*/  STL [R1+0x7f0], R11 ;  /* 0x0007f00b01007387 */ /* 0x000fe40000100800 */
[----:B------:R-:W-:Y:S02]  /*230c0*/  IMAD.MOV.U32 R13, RZ, RZ, R14 ;  /* 0x000000ffff0d7224 */ /* 0x000fe400078e000e */
[----:B------:R-:W4:Y:S04]  /*230d0*/  LDL.LU R149, [R1+0x7fc] ;  /* 0x0007fc0001957983 */ /* 0x000f280000300800 */
[----:B------:R1:W-:Y:S04]  /*230e0*/  STL [R1+0x7ec], R14 ;  /* 0x0007ec0e01007387 */ /* 0x0003e80000100800 */
[----:B------:R-:W4:Y:S04]  /*230f0*/  LDL.LU R151, [R1+0x804] ;  /* 0x0008040001977983 */ /* 0x000f280000300800 */
[----:B------:R3:W-:Y:S04]  /*23100*/  LDGSTS.E [R9+0x8008], desc[UR16][R12.64], P2 ;  /* 0x080080000c097fae */ /* 0x0007e80009121850 */
[----:B-1----:R-:W4:Y:S04]  /*23110*/  LDL.LU R14, [R1+0xe04] ;  /* 0x000e0400010e7983 */ /* 0x002f280000300800 */
[----:B------:R-:W4:Y:S01]  /*23120*/  LDL.LU R13, [R1+0x7f4] ;  /* 0x0007f400010d7983 */ /* 0x000f220000300800 */
[----:B--2---:R-:W-:-:S02]  /*23130*/  IADD3 R6, P3, R6, R2, RZ ;  /* 0x0000000206067210 */ /* 0x004fc40007f7e0ff */
[----:B------:R-:W-:-:S03]  /*23140*/  ISETP.GT.AND P1, PT, R5, 0x3b, PT ;  /* 0x0000003b0500780c */ /* 0x000fc60003f24270 */
[----:B---3--:R-:W-:Y:S01]  /*23150*/  IMAD.MOV.U32 R12, RZ, RZ, R6 ;  /* 0x000000ffff0c7224 */ /* 0x008fe200078e0006 */
[----:B------:R-:W-:Y:S01]  /*23160*/  SEL R11, RZ, 0x4, !P1 ;  /* 0x00000004ff0b7807 */ /* 0x000fe20004800000 */
[----:B------:R1:W-:Y:S03]  /*23170*/  STL [R1+0x7f8], R6 ;  /* 0x0007f80601007387 */ /* 0x0003e60000100800 */
[----:B------:R-:W-:-:S04]  /*23180*/  SEL R11, R11, RZ, !P0 ;  /* 0x000000ff0b0b7207 */ /* 0x000fc80004000000 */
[----:B------:R-:W-:Y:S02]  /*23190*/  ISETP.NE.U32.AND P1, PT, R11, RZ, PT ;  /* 0x000000ff0b00720c */ /* 0x000fe40003f25070 */
[----:B------:R-:W-:Y:S01]  /*231a0*/  LOP3.LUT R11, R7, 0x3f, RZ, 0xc0, !PT ;  /* 0x0000003f070b7812 */ /* 0x000fe200078ec0ff */
[----:B----4-:R-:W-:-:S05]  /*231b0*/  IMAD.X R13, R13, 0x1, R0, P3 ;  /* 0x000000010d0d7824 */ /* 0x010fca00018e0600 */
[----:B------:R2:W-:Y:S01]  /*231c0*/  LDGSTS.E [R9+0xc008], desc[UR16][R12.64], P2 ;  /* 0x0c0080000c097fae */ /* 0x0005e20009121850 */
[----:B------:R-:W-:-:S04]  /*231d0*/  IADD3 R8, P2, R8, R2, RZ ;  /* 0x0000000208087210 */ /* 0x000fc80007f5e0ff */
[----:B------:R-:W-:Y:S01]  /*231e0*/  IADD3.X R149, R149, R0, RZ, P2, !PT ;  /* 0x0000000095957210 */ /* 0x000fe200017fe4ff */
[----:B------:R2:W-:Y:S04]  /*231f0*/  STL [R1+0x7f4], R13 ;  /* 0x0007f40d01007387 */ /* 0x0005e80000100800 */
[----:B-1----:R-:W3:Y:S01]  /*23200*/  LDL.LU R6, [R1+0x610] ;  /* 0x0006100001067983 */ /* 0x002ee20000300800 */
[----:B------:R-:W-:-:S03]  /*23210*/  IADD3 R150, P3, R150, R2, RZ ;  /* 0x0000000296967210 */ /* 0x000fc60007f7e0ff */
[----:B------:R-:W-:Y:S01]  /*23220*/  STL [R1+0x800], R8 ;  /* 0x0008000801007387 */ /* 0x000fe20000100800 */
[----:B--2---:R-:W-:-:S03]  /*23230*/  IMAD.MOV.U32 R13, RZ, RZ, R149 ;  /* 0x000000ffff0d7224 */ /* 0x004fc600078e0095 */
[----:B------:R1:W-:Y:S01]  /*23240*/  STL [R1+0x7fc], R149 ;  /* 0x0007fc9501007387 */ /* 0x0003e20000100800 */
[----:B------:R-:W-:Y:S02]  /*23250*/  IMAD.MOV.U32 R12, RZ, RZ, R8 ;  /* 0x000000ffff0c7224 */ /* 0x000fe400078e0008 */
[----:B------:R-:W-:-:S03]  /*23260*/  IMAD.X R151, R151, 0x1, R0, P3 ;  /* 0x0000000197977824 */ /* 0x000fc600018e0600 */
[----:B------:R2:W-:Y:S01]  /*23270*/  LDGSTS.E [R9+0x800c], desc[UR16][R12.64], P1 ;  /* 0x0800c0000c097fae */ /* 0x0005e20008921850 */
[----:B-1----:R-:W1:Y:S03]  /*23280*/  LDC R149, c[0x0][0x230] ;  /* 0x00008c00ff957b82 */ /* 0x002e660000000800 */
[----:B------:R-:W-:Y:S04]  /*23290*/  STL [R1+0x808], R150 ;  /* 0x0008089601007387 */ /* 0x000fe80000100800 */
[----:B------:R-:W4:Y:S01]  /*232a0*/  LDL.LU R8, [R1+0x60c] ;  /* 0x00060c0001087983 */ /* 0x000f220000300800 */
[----:B--2---:R-:W-:Y:S01]  /*232b0*/  MOV R12, R150 ;  /* 0x00000096000c7202 */ /* 0x004fe20000000f00 */
[----:B------:R-:W-:-:S05]  /*232c0*/  IMAD.MOV.U32 R13, RZ, RZ, R151 ;  /* 0x000000ffff0d7224 */ /* 0x000fca00078e0097 */
[----:B------:R2:W-:Y:S01]  /*232d0*/  LDGSTS.E [R9+0xc00c], desc[UR16][R12.64], P1 ;  /* 0x0c00c0000c097fae */ /* 0x0005e20008921850 */
[----:B------:R-:W-:-:S04]  /*232e0*/  ISETP.GT.AND P1, PT, R5, 0x1c, PT ;  /* 0x0000001c0500780c */ /* 0x000fc80003f24270 */
[----:B--2---:R-:W-:Y:S01]  /*232f0*/  SEL R9, RZ, 0x4, !P1 ;  /* 0x00000004ff097807 */ /* 0x004fe20004800000 */
[----:B-1----:R-:W-:-:S03]  /*23300*/  VIADD R149, R149, 0xffffff40 ;  /* 0xffffff4095957836 */ /* 0x002fc60000000000 */
[----:B------:R-:W-:Y:S01]  /*23310*/  SEL R9, R9, RZ, !P0 ;  /* 0x000000ff09097207 */ /* 0x000fe20004000000 */
[----:B------:R1:W-:Y:S03]  /*23320*/  STL [R1+0x804], R151 ;  /* 0x0008049701007387 */ /* 0x0003e60000100800 */
[----:B------:R-:W-:Y:S01]  /*23330*/  ISETP.NE.U32.AND P3, PT, R9, RZ, PT ;  /* 0x000000ff0900720c */ /* 0x000fe20003f65070 */
[----:B------:R-:W-:Y:S02]  /*23340*/  IMAD R9, R15, -0x40, R149 ;  /* 0xffffffc00f097824 */ /* 0x000fe400078e0295 */
[----:B------:R-:W2:Y:S04]  /*23350*/  LDL.LU R149, [R1+0x614] ;  /* 0x0006140001957983 */ /* 0x000ea80000300800 */
[----:B------:R-:W2:Y:S04]  /*23360*/  LDL.LU R13, [R1+0x618] ;  /* 0x00061800010d7983 */ /* 0x000ea80000300800 */
[----:B------:R-:W2:Y:S04]  /*23370*/  LDL.LU R12, [R1+0x61c] ;  /* 0x00061c00010c7983 */ /* 0x000ea80000300800 */
[----:B------:R-:W2:Y:S01]  /*23380*/  LDL.LU R7, [R1+0x620] ;  /* 0x0006200001077983 */ /* 0x000ea20000300800 */
[----:B------:R-:W-:-:S02]  /*23390*/  ISETP.GE.AND P1, PT, R11, R9, PT ;  /* 0x000000090b00720c */ /* 0x000fc40003f26270 */
[----:B------:R-:W-:-:S04]  /*233a0*/  LOP3.LUT R9, R10, 0x70, RZ, 0x3c, !PT ;  /* 0x000000700a097812 */ /* 0x000fc800078e3cff */
[----:B------:R-:W-:Y:S02]  /*233b0*/  IADD3 R9, R9, UR4, RZ ;  /* 0x0000000409097c10 */ /* 0x000fe4000fffe0ff */
[----:B---3--:R-:W-:-:S05]  /*233c0*/  IADD3 R6, P2, R6, R2, RZ ;  /* 0x0000000206067210 */ /* 0x008fca0007f5e0ff */
[----:B------:R-:W-:Y:S01]  /*233d0*/  STL [R1+0x610], R6 ;  /* 0x0006100601007387 */ /* 0x000fe20000100800 */
[----:B------:R-:W-:Y:S02]  /*233e0*/  IMAD.MOV.U32 R10, RZ, RZ, R6 ;  /* 0x000000ffff0a7224 */ /* 0x000fe400078e0006 */
[----:B----4-:R-:W-:-:S05]  /*233f0*/  IMAD.X R8, R8, 0x1, R0, P2 ;  /* 0x0000000108087824 */ /* 0x010fca00010e0600 */
[----:B------:R3:W-:Y:S04]  /*23400*/  STL [R1+0x60c], R8 ;  /* 0x00060c0801007387 */ /* 0x0007e80000100800 */
[----:B-1----:R-:W4:Y:S04]  /*23410*/  LDL.LU R151, [R1+0x624] ;  /* 0x0006240001977983 */ /* 0x002f280000300800 */
[----:B------:R-:W4:Y:S01]  /*23420*/  LDL.LU R150, [R1+0x628] ;  /* 0x0006280001967983 */ /* 0x000f220000300800 */
[----:B------:R-:W-:Y:S01]  /*23430*/  IMAD.MOV.U32 R11, RZ, RZ, R8 ;  /* 0x000000ffff0b7224 */ /* 0x000fe200078e0008 */
[----:B------:R-:W-:-:S02]  /*23440*/  ISETP.GT.AND P2, PT, R5, 0x1d, PT ;  /* 0x0000001d0500780c */ /* 0x000fc40003f44270 */
[----:B---3--:R-:W3:Y:S04]  /*23450*/  LDL.LU R8, [R1+0x62c] ;  /* 0x00062c0001087983 */ /* 0x008ee80000300800 */
[----:B------:R-:W3:Y:S04]  /*23460*/  LDL.LU R6, [R1+0x630] ;  /* 0x0006300001067983 */ /* 0x000ee80000300800 */
[----:B------:R1:W-:Y:S01]  /*23470*/  LDGSTS.E [R9], desc[UR16][R10.64], P3 ;  /* 0x000000000a097fae */ /* 0x0003e20009921850 */
[----:B--2---:R-:W-:Y:S02]  /*23480*/  IADD3 R13, P4, R13, R2, RZ ;  /* 0x000000020d0d7210 */ /* 0x004fe40007f9e0ff */
[----:B-1----:R-:W-:-:S03]  /*23490*/  SEL R10, RZ, 0x4, !P2 ;  /* 0x00000004ff0a7807 */ /* 0x002fc60005000000 */
[----:B------:R-:W-:Y:S01]  /*234a0*/  IMAD.X R149, R149, 0x1, R0, P4 ;  /* 0x0000000195957824 */ /* 0x000fe200020e0600 */
[----:B------:R-:W-:Y:S02]  /*234b0*/  IADD3 R7, P5, R7, R2, RZ ;  /* 0x0000000207077210 */ /* 0x000fe40007fbe0ff */
[----:B------:R-:W-:Y:S02]  /*234c0*/  SEL R10, R10, RZ, !P0 ;  /* 0x000000ff0a0a7207 */ /* 0x000fe40004000000 */
[----:B------:R-:W-:Y:S01]  /*234d0*/  IADD3.X R12, R12, R0, RZ, P5, !PT ;  /* 0x000000000c0c7210 */ /* 0x000fe20002ffe4ff */
[----:B------:R-:W-:Y:S01]  /*234e0*/  STL [R1+0x618], R13 ;  /* 0x0006180d01007387 */ /* 0x000fe20000100800 */
[----:B------:R-:W-:Y:S01]  /*234f0*/  ISETP.NE.U32.AND P2, PT, R10, RZ, PT ;  /* 0x000000ff0a00720c */ /* 0x000fe20003f45070 */
[----:B------:R-:W-:Y:S02]  /*23500*/  IMAD.MOV.U32 R10, RZ, RZ, R13 ;  /* 0x000000ffff0a7224 */ /* 0x000fe400078e000d */
[----:B------:R1:W-:Y:S01]  /*23510*/  STL [R1+0x614], R149 ;  /* 0x0006149501007387 */ /* 0x0003e20000100800 */
[----:B------:R-:W-:-:S03]  /*23520*/  IMAD.MOV.U32 R11, RZ, RZ, R149 ;  /* 0x000000ffff0b7224 */ /* 0x000fc600078e0095 */
[----:B------:R-:W-:Y:S04]  /*23530*/  STL [R1+0x620], R7 ;  /* 0x0006200701007387 */ /* 0x000fe80000100800 */
[----:B------:R2:W-:Y:S04]  /*23540*/  STL [R1+0x61c], R12 ;  /* 0x00061c0c01007387 */ /* 0x0005e80000100800 */
[----:B-1----:R-:W3:Y:S04]  /*23550*/  LDL.LU R149, [R1+0x634] ;  /* 0x0006340001957983 */ /* 0x002ee80000300800 */
[----:B------:R-:W3:Y:S04]  /*23560*/  LDL.LU R13, [R1+0x638] ;  /* 0x00063800010d7983 */ /* 0x000ee80000300800 */
[----:B------:R1:W-:Y:S02]  /*23570*/  LDGSTS.E [R9+0x4000], desc[UR16][R10.64], P3 ;  /* 0x040000000a097fae */ /* 0x0003e40009921850 */
[----:B-1----:R-:W-:Y:S01]  /*23580*/  MOV R11, R12 ;  /* 0x0000000c000b7202 */ /* 0x002fe20000000f00 */
[----:B------:R-:W-:Y:S01]  /*23590*/  IMAD.MOV.U32 R10, RZ, RZ, R7 ;  /* 0x000000ffff0a7224 */ /* 0x000fe200078e0007 */
[----:B--2---:R-:W2:Y:S04]  /*235a0*/  LDL.LU R12, [R1+0x63c] ;  /* 0x00063c00010c7983 */ /* 0x004ea80000300800 */
[----:B------:R-:W2:Y:S01]  /*235b0*/  LDL.LU R7, [R1+0x640] ;  /* 0x0006400001077983 */ /* 0x000ea20000300800 */
[----:B------:R-:W-:-:S03]  /*235c0*/  ISETP.GT.AND P3, PT, R5, 0x1e, PT ;  /* 0x0000001e0500780c */ /* 0x000fc60003f64270 */
[----:B------:R1:W-:Y:S02]  /*235d0*/  LDGSTS.E [R9+0x4], desc[UR16][R10.64], P2 ;  /* 0x000040000a097fae */ /* 0x0003e40009121850 */
[----:B-1----:R-:W-:-:S04]  /*235e0*/  SEL R10, RZ, 0x4, !P3 ;  /* 0x00000004ff0a7807 */ /* 0x002fc80005800000 */
[----:B------:R-:W-:-:S04]  /*235f0*/  SEL R10, R10, RZ, !P0 ;  /* 0x000000ff0a0a7207 */ /* 0x000fc80004000000 */
[----:B------:R-:W-:Y:S02]  /*23600*/  ISETP.NE.U32.AND P3, PT, R10, RZ, PT ;  /* 0x000000ff0a00720c */ /* 0x000fe40003f65070 */
[----:B----4-:R-:W-:-:S05]  /*23610*/  IADD3 R150, P4, R150, R2, RZ ;  /* 0x0000000296967210 */ /* 0x010fca0007f9e0ff */
[----:B------:R-:W-:Y:S01]  /*23620*/  IMAD.X R151, R151, 0x1, R0, P4 ;  /* 0x0000000197977824 */ /* 0x000fe200020e0600 */
[----:B---3--:R-:W-:Y:S01]  /*23630*/  IADD3 R6, P5, R6, R2, RZ ;  /* 0x0000000206067210 */ /* 0x008fe20007fbe0ff */
[----:B------:R-:W-:-:S03]  /*23640*/  IMAD.MOV.U32 R10, RZ, RZ, R150 ;  /* 0x000000ffff0a7224 */ /* 0x000fc600078e0096 */
[----:B------:R-:W-:Y:S01]  /*23650*/  MOV R11, R151 ;  /* 0x00000097000b7202 */ /* 0x000fe20000000f00 */
[----:B------:R-:W-:Y:S01]  /*23660*/  STL [R1+0x628], R150 ;  /* 0x0006289601007387 */ /* 0x000fe20000100800 */
[----:B------:R-:W-:-:S03]  /*23670*/  IMAD.X R8, R8, 0x1, R0, P5 ;  /* 0x0000000108087824 */ /* 0x000fc600028e0600 */
[----:B------:R1:W-:Y:S04]  /*23680*/  STL [R1+0x624], R151 ;  /* 0x0006249701007387 */ /* 0x0003e80000100800 */
[----:B------:R3:W-:Y:S01]  /*23690*/  LDGSTS.E [R9+0x4004], desc[UR16][R10.64], P2 ;  /* 0x040040000a097fae */ /* 0x0007e20009121850 */
[----:B------:R-:W-:-:S03]  /*236a0*/  ISETP.GT.AND P2, PT, R5, 0x1f, PT ;  /* 0x0000001f0500780c */ /* 0x000fc60003f44270 */
[----:B------:R-:W-:Y:S04]  /*236b0*/  STL [R1+0x630], R6 ;  /* 0x0006300601007387 */ /* 0x000fe80000100800 */
[----:B------:R4:W-:Y:S01]  /*236c0*/  STL [R1+0x62c], R8 ;  /* 0x00062c0801007387 */ /* 0x0009e20000100800 */
[----:B---3--:R-:W-:-:S03]  /*236d0*/  IMAD.MOV.U32 R10, RZ, RZ, R6 ;  /* 0x000000ffff0a7224 */ /* 0x008fc600078e0006 */
[----:B-1----:R-:W3:Y:S01]  /*236e0*/  LDL.LU R151, [R1+0x644] ;  /* 0x0006440001977983 */ /* 0x002ee20000300800 */
[----:B------:R-:W-:-:S03]  /*236f0*/  IMAD.MOV.U32 R11, RZ, RZ, R8 ;  /* 0x000000ffff0b7224 */ /* 0x000fc600078e0008 */
[----:B------:R-:W3:Y:S04]  /*23700*/  LDL.LU R150, [R1+0x648] ;  /* 0x0006480001967983 */ /* 0x000ee80000300800 */
[----:B------:R1:W-:Y:S04]  /*23710*/  LDGSTS.E [R9+0x8], desc[UR16][R10.64], P3 ;  /* 0x000080000a097fae */ /* 0x0003e80009921850 */
[----:B----4-:R-:W4:Y:S04]  /*23720*/  LDL.LU R8, [R1+0x80c] ;  /* 0x00080c0001087983 */ /* 0x010f280000300800 */
[----:B------:R-:W4:Y:S01]  /*23730*/  LDL.LU R6, [R1+0x810] ;  /* 0x0008100001067983 */ /* 0x000f220000300800 */
[----:B-1----:R-:W-:-:S02]  /*23740*/  SEL R10, RZ, 0x4, !P2 ;  /* 0x00000004ff0a7807 */ /* 0x002fc40005000000 */
[----:B------:R-:W-:Y:S02]  /*23750*/  IADD3 R13, P4, R13, R2, RZ ;  /* 0x000000020d0d7210 */ /* 0x000fe40007f9e0ff */
[----:B------:R-:W-:-:S03]  /*23760*/  SEL R10, R10, RZ, !P0 ;  /* 0x000000ff0a0a7207 */ /* 0x000fc60004000000 */
[----:B------:R-:W-:Y:S01]  /*23770*/  IMAD.X R149, R149, 0x1, R0, P4 ;  /* 0x0000000195957824 */ /* 0x000fe200020e0600 */
[----:B------:R-:W-:Y:S01]  /*23780*/  ISETP.NE.U32.AND P2, PT, R10, RZ, PT ;  /* 0x000000ff0a00720c */ /* 0x000fe20003f45070 */
[----:B------:R-:W-:Y:S02]  /*23790*/  IMAD.MOV.U32 R10, RZ, RZ, R13 ;  /* 0x000000ffff0a7224 */ /* 0x000fe400078e000d */
[----:B------:R-:W-:Y:S01]  /*237a0*/  IMAD.MOV.U32 R11, RZ, RZ, R149 ;  /* 0x000000ffff0b7224 */ /* 0x000fe200078e0095 */
[----:B------:R1:W-:Y:S04]  /*237b0*/  STL [R1+0x638], R13 ;  /* 0x0006380d01007387 */ /* 0x0003e80000100800 */
[----:B------:R-:W-:Y:S04]  /*237c0*/  STL [R1+0x634], R149 ;  /* 0x0006349501007387 */ /* 0x000fe80000100800 */
[----:B------:R1:W-:Y:S01]  /*237d0*/  LDGSTS.E [R9+0x4008], desc[UR16][R10.64], P3 ;  /* 0x040080000a097fae */ /* 0x0003e20009921850 */
[----:B--2---:R-:W-:-:S04]  /*237e0*/  IADD3 R7, P5, R7, R2, RZ ;  /* 0x0000000207077210 */ /* 0x004fc80007fbe0ff */
[----:B------:R-:W-:Y:S01]  /*237f0*/  IADD3.X R12, R12, R0, RZ, P5, !PT ;  /* 0x000000000c0c7210 */ /* 0x000fe20002ffe4ff */
[----:B------:R2:W-:Y:S01]  /*23800*/  STL [R1+0x640], R7 ;  /* 0x0006400701007387 */ /* 0x0005e20000100800 */
[----:B-1----:R-:W-:-:S03]  /*23810*/  IMAD.MOV.U32 R10, RZ, RZ, R7 ;  /* 0x000000ffff0a7224 */ /* 0x002fc600078e0007 */
[----:B------:R1:W-:Y:S04]  /*23820*/  STL [R1+0x63c], R12 ;  /* 0x00063c0c01007387 */ /* 0x0003e80000100800 */
[----:B------:R-:W4:Y:S01]  /*23830*/  LDL.LU R13, [R1+0x814] ;  /* 0x00081400010d7983 */ /* 0x000f220000300800 */
[----:B------:R-:W-:-:S03]  /*23840*/  MOV R11, R12 ;  /* 0x0000000c000b7202 */ /* 0x000fc60000000f00 */
[----:B--2---:R-:W2:Y:S04]  /*23850*/  LDL.LU R7, [R1+0x818] ;  /* 0x0008180001077983 */ /* 0x004ea80000300800 */
[----:B------:R-:W2:Y:S04]  /*23860*/  LDL.LU R149, [R1+0x81c] ;  /* 0x00081c0001957983 */ /* 0x000ea80000300800 */
[----:B-1----:R-:W2:Y:S01]  /*23870*/  LDL.LU R12, [R1+0x820] ;  /* 0x00082000010c7983 */ /* 0x002ea20000300800 */
[----:B------:R-:W-:-:S03]  /*23880*/  ISETP.GT.AND P3, PT, R5, 0x3c, PT ;  /* 0x0000003c0500780c */ /* 0x000fc60003f64270 */
[----:B------:R1:W-:Y:S02]  /*23890*/  LDGSTS.E [R9+0xc], desc[UR16][R10.64], P2 ;  /* 0x0000c0000a097fae */ /* 0x0003e40009121850 */
[----:B-1----:R-:W-:-:S04]  /*238a0*/  SEL R10, RZ, 0x4, !P3 ;  /* 0x00000004ff0a7807 */ /* 0x002fc80005800000 */
[----:B------:R-:W-:-:S04]  /*238b0*/  SEL R10, R10, RZ, !P0 ;  /* 0x000000ff0a0a7207 */ /* 0x000fc80004000000 */
[----:B------:R-:W-:Y:S02]  /*238c0*/  ISETP.NE.U32.AND P3, PT, R10, RZ, PT ;  /* 0x000000ff0a00720c */ /* 0x000fe40003f65070 */
[----:B---3--:R-:W-:-:S05]  /*238d0*/  IADD3 R150, P4, R150, R2, RZ ;  /* 0x0000000296967210 */ /* 0x008fca0007f9e0ff */
[----:B------:R-:W-:Y:S02]  /*238e0*/  IMAD.X R151, R151, 0x1, R0, P4 ;  /* 0x0000000197977824 */ /* 0x000fe400020e0600 */
[----:B------:R-:W-:Y:S01]  /*238f0*/  IMAD.MOV.U32 R10, RZ, RZ, R150 ;  /* 0x000000ffff0a7224 */ /* 0x000fe200078e0096 */
[----:B----4-:R-:W-:Y:S02]  /*23900*/  IADD3 R6, P5, R6, R2, RZ ;  /* 0x0000000206067210 */ /* 0x010fe40007fbe0ff */
[----:B------:R-:W-:Y:S01]  /*23910*/  MOV R11, R151 ;  /* 0x00000097000b7202 */ /* 0x000fe20000000f00 */
[----:B------:R-:W-:Y:S02]  /*23920*/  STL [R1+0x648], R150 ;  /* 0x0006489601007387 */ /* 0x000fe40000100800 */
[----:B------:R-:W-:Y:S02]  /*23930*/  IMAD.X R8, R8, 0x1, R0, P5 ;  /* 0x0000000108087824 */ /* 0x000fe400028e0600 */
[----:B------:R-:W-:Y:S04]  /*23940*/  STL [R1+0x644], R151 ;  /* 0x0006449701007387 */ /* 0x000fe80000100800 */
[----:B------:R-:W-:Y:S04]  /*23950*/  STL [R1+0x810], R6 ;  /* 0x0008100601007387 */ /* 0x000fe80000100800 */
[----:B------:R1:W-:Y:S01]  /*23960*/  LDGSTS.E [R9+0x400c], desc[UR16][R10.64], P2 ;  /* 0x0400c0000a097fae */ /* 0x0003e20009121850 */
[----:B------:R-:W-:-:S03]  /*23970*/  ISETP.GT.AND P2, PT, R5, 0x3d, PT ;  /* 0x0000003d0500780c */ /* 0x000fc60003f44270 */
[----:B------:R3:W-:Y:S01]  /*23980*/  STL [R1+0x80c], R8 ;  /* 0x00080c0801007387 */ /* 0x0007e20000100800 */
[----:B-1----:R-:W-:Y:S02]  /*23990*/  IMAD.MOV.U32 R11, RZ, RZ, R8 ;  /* 0x000000ffff0b7224 */ /* 0x002fe400078e0008 */
[----:B------:R-:W-:Y:S01]  /*239a0*/  IMAD.MOV.U32 R10, RZ, RZ, R6 ;  /* 0x000000ffff0a7224 */ /* 0x000fe200078e0006 */
[----:B---3--:R-:W3:Y:S04]  /*239b0*/  LDL.LU R8, [R1+0x824] ;  /* 0x0008240001087983 */ /* 0x008ee80000300800 */
[----:B------:R-:W4:Y:S04]  /*239c0*/  LDL.LU R6, [R1+0x828] ;  /* 0x0008280001067983 */ /* 0x000f280000300800 */
[----:B------:R1:W-:Y:S01]  /*239d0*/  LDGSTS.E [R9+0x8000], desc[UR16][R10.64], P3 ;  /* 0x080000000a097fae */ /* 0x0003e20009921850 */
[----:B--2---:R-:W-:-:S02]  /*239e0*/  IADD3 R7, P4, R7, R2, RZ ;  /* 0x0000000207077210 */ /* 0x004fc40007f9e0ff */
[----:B-1----:R-:W-:-:S03]  /*239f0*/  SEL R10, RZ, 0x4, !P2 ;  /* 0x00000004ff0a7807 */ /* 0x002fc60005000000 */
[----:B------:R-:W-:Y:S01]  /*23a00*/  IMAD.X R13, R13, 0x1, R0, P4 ;  /* 0x000000010d0d7824 */ /* 0x000fe200020e0600 */
[----:B------:R-:W-:Y:S01]  /*23a10*/  IADD3 R12, P5, R12, R2, RZ ;  /* 0x000000020c0c7210 */ /* 0x000fe20007fbe0ff */
[----:B------:R-:W-:Y:S01]  /*23a20*/  STL [R1+0x818], R7 ;  /* 0x0008180701007387 */ /* 0x000fe20000100800 */
[----:B------:R-:W-:Y:S02]  /*23a30*/  SEL R10, R10, RZ, !P0 ;  /* 0x000000ff0a0a7207 */ /* 0x000fe40004000000 */
[----:B------:R-:W-:Y:S01]  /*23a40*/  IADD3.X R149, R149, R0, RZ, P5, !PT ;  /* 0x0000000095957210 */ /* 0x000fe20002ffe4ff */
[----:B------:R1:W-:Y:S01]  /*23a50*/  STL [R1+0x814], R13 ;  /* 0x0008140d01007387 */ /* 0x0003e20000100800 */
[----:B------:R-:W-:Y:S01]  /*23a60*/  IMAD.MOV.U32 R11, RZ, RZ, R13 ;  /* 0x000000ffff0b7224 */ /* 0x000fe200078e000d */
[----:B------:R-:W-:Y:S02]  /*23a70*/  ISETP.NE.U32.AND P2, PT, R10, RZ, PT ;  /* 0x000000ff0a00720c */ /* 0x000fe40003f45070 */
[----:B------:R-:W-:Y:S01]  /*23a80*/  STL [R1+0x820], R12 ;  /* 0x0008200c01007387 */ /* 0x000fe20000100800 */
[----:B------:R-:W-:-:S03]  /*23a90*/  IMAD.MOV.U32 R10, RZ, RZ, R7 ;  /* 0x000000ffff0a7224 */ /* 0x000fc600078e0007 */
[----:B-1----:R-:W2:Y:S04]  /*23aa0*/  LDL.LU R13, [R1+0x82c] ;  /* 0x00082c00010d7983 */ /* 0x002ea80000300800 */
[----:B------:R1:W-:Y:S04]  /*23ab0*/  STL [R1+0x81c], R149 ;  /* 0x00081c9501007387 */ /* 0x0003e80000100800 */
[----:B------:R-:W2:Y:S04]  /*23ac0*/  LDL.LU R7, [R1+0x830] ;  /* 0x0008300001077983 */ /* 0x000ea80000300800 */
[----:B------:R1:W-:Y:S02]  /*23ad0*/  LDGSTS.E [R9+0xc000], desc[UR16][R10.64], P3 ;  /* 0x0c0000000a097fae */ /* 0x0003e40009921850 */
[----:B-1----:R-:W-:Y:S01]  /*23ae0*/  MOV R11, R149 ;  /* 0x00000095000b7202 */ /* 0x002fe20000000f00 */
[----:B------:R-:W-:Y:S01]  /*23af0*/  IMAD.MOV.U32 R10, RZ, RZ, R12 ;  /* 0x000000ffff0a7224 */ /* 0x000fe200078e000c */
[----:B------:R-:W2:Y:S04]  /*23b00*/  LDL.LU R149, [R1+0x834] ;  /* 0x0008340001957983 */ /* 0x000ea80000300800 */
[----:B------:R-:W2:Y:S01]  /*23b10*/  LDL.LU R12, [R1+0x838] ;  /* 0x00083800010c7983 */ /* 0x000ea20000300800 */
[----:B------:R-:W-:-:S03]  /*23b20*/  ISETP.GT.AND P3, PT, R5, 0x3e, PT ;  /* 0x0000003e0500780c */ /* 0x000fc60003f64270 */
[----:B------:R1:W-:Y:S02]  /*23b30*/  LDGSTS.E [R9+0x8004], desc[UR16][R10.64], P2 ;  /* 0x080040000a097fae */ /* 0x0003e40009121850 */
[----:B-1----:R-:W-:-:S04]  /*23b40*/  SEL R10, RZ, 0x4, !P3 ;  /* 0x00000004ff0a7807 */ /* 0x002fc80005800000 */
[----:B------:R-:W-:-:S04]  /*23b50*/  SEL R10, R10, RZ, !P0 ;  /* 0x000000ff0a0a7207 */ /* 0x000fc80004000000 */
[----:B------:R-:W-:Y:S02]  /*23b60*/  ISETP.NE.U32.AND P3, PT, R10, RZ, PT ;  /* 0x000000ff0a00720c */ /* 0x000fe40003f65070 */
[----:B----4-:R-:W-:-:S05]  /*23b70*/  IADD3 R6, P4, R6, R2, RZ ;  /* 0x0000000206067210 */ /* 0x010fca0007f9e0ff */
[----:B---3--:R-:W-:Y:S02]  /*23b80*/  IMAD.X R8, R8, 0x1, R0, P4 ;  /* 0x0000000108087824 */ /* 0x008fe400020e0600 */
[----:B------:R-:W-:Y:S02]  /*23b90*/  IMAD.MOV.U32 R10, RZ, RZ, R6 ;  /* 0x000000ffff0a7224 */ /* 0x000fe400078e0006 */
[----:B------:R-:W-:Y:S01]  /*23ba0*/  IMAD.MOV.U32 R11, RZ, RZ, R8 ;  /* 0x000000ffff0b7224 */ /* 0x000fe200078e0008 */
[----:B------:R-:W-:Y:S04]  /*23bb0*/  STL [R1+0x828], R6 ;  /* 0x0008280601007387 */ /* 0x000fe80000100800 */
[----:B------:R1:W-:Y:S04]  /*23bc0*/  LDGSTS.E [R9+0xc004], desc[UR16][R10.64], P2 ;  /* 0x0c0040000a097fae */ /* 0x0003e80009121850 */
[----:B------:R3:W-:Y:S04]  /*23bd0*/  STL [R1+0x824], R8 ;  /* 0x0008240801007387 */ /* 0x0007e80000100800 */
[----:B---3--:R-:W3:Y:S04]  /*23be0*/  LDL.LU R8, [R1+0x840] ;  /* 0x0008400001087983 */ /* 0x008ee80000300800 */
[----:B------:R-:W4:Y:S01]  /*23bf0*/  LDL.LU R6, [R1+0x848] ;  /* 0x0008480001067983 */ /* 0x000f220000300800 */
[----:B--2---:R-:W-:-:S04]  /*23c00*/  IADD3 R7, P2, R7, R2, RZ ;  /* 0x0000000207077210 */ /* 0x004fc80007f5e0ff */
[----:B------:R-:W-:Y:S01]  /*23c10*/  IADD3.X R13, R13, R0, RZ, P2, !PT ;  /* 0x000000000d0d7210 */ /* 0x000fe200017fe4ff */
[----:B------:R-:W-:Y:S04]  /*23c20*/  STL [R1+0x830], R7 ;  /* 0x0008300701007387 */ /* 0x000fe80000100800 */
[----:B------:R2:W-:Y:S01]  /*23c30*/  STL [R1+0x82c], R13 ;  /* 0x00082c0d01007387 */ /* 0x0005e20000100800 */
[----:B-1----:R-:W-:Y:S02]  /*23c40*/  IMAD.MOV.U32 R11, RZ, RZ, R13 ;  /* 0x000000ffff0b7224 */ /* 0x002fe400078e000d */
[----:B------:R-:W-:-:S05]  /*23c50*/  IMAD.MOV.U32 R10, RZ, RZ, R7 ;  /* 0x000000ffff0a7224 */ /* 0x000fca00078e0007 */
[----:B------:R1:W-:Y:S04]  /*23c60*/  LDGSTS.E [R9+0x8008], desc[UR16][R10.64], P3 ;  /* 0x080080000a097fae */ /* 0x0003e80009921850 */
[----:B--2---:R-:W2:Y:S04]  /*23c70*/  LDL.LU R13, [R1+0x83c] ;  /* 0x00083c00010d7983 */ /* 0x004ea80000300800 */
[----:B------:R-:W2:Y:S01]  /*23c80*/  LDL.LU R7, [R1+0x844] ;  /* 0x0008440001077983 */ /* 0x000ea20000300800 */
[----:B------:R-:W-:-:S05]  /*23c90*/  IADD3 R12, P4, R12, R2, RZ ;  /* 0x000000020c0c7210 */ /* 0x000fca0007f9e0ff */
[----:B------:R-:W-:Y:S01]  /*23ca0*/  IMAD.X R149, R149, 0x1, R0, P4 ;  /* 0x0000000195957824 */ /* 0x000fe200020e0600 */
[----:B------:R1:W-:Y:S02]  /*23cb0*/  STL [R1+0x838], R12 ;  /* 0x0008380c01007387 */ /* 0x0003e40000100800 */
[----:B-1----:R-:W-:Y:S02]  /*23cc0*/  MOV R10, R12 ;  /* 0x0000000c000a7202 */ /* 0x002fe40000000f00 */
[----:B------:R1:W-:Y:S01]  /*23cd0*/  STL [R1+0x834], R149 ;  /* 0x0008349501007387 */ /* 0x0003e20000100800 */
[----:B------:R-:W-:-:S03]  /*23ce0*/  IMAD.MOV.U32 R11, RZ, RZ, R149 ;  /* 0x000000ffff0b7224 */ /* 0x000fc600078e0095 */
[----:B------:R-:W2:Y:S04]  /*23cf0*/  LDL.LU R151, [R1+0x84c] ;  /* 0x00084c0001977983 */ /* 0x000ea80000300800 */
[----:B------:R-:W2:Y:S04]  /*23d00*/  LDL.LU R12, [R1+0x850] ;  /* 0x00085000010c7983 */ /* 0x000ea80000300800 */
[----:B------:R-:W2:Y:S04]  /*23d10*/  LDL.LU R150, [R1+0x86c] ;  /* 0x00086c0001967983 */ /* 0x000ea80000300800 */
[----:B-1----:R-:W2:Y:S01]  /*23d20*/  LDL.LU R149, [R1+0x870] ;  /* 0x0008700001957983 */ /* 0x002ea20000300800 */
[----:B------:R-:W-:-:S03]  /*23d30*/  ISETP.GT.AND P2, PT, R5, 0x3f, PT ;  /* 0x0000003f0500780c */ /* 0x000fc60003f44270 */
[----:B------:R1:W-:Y:S01]  /*23d40*/  LDGSTS.E [R9+0xc008], desc[UR16][R10.64], P3 ;  /* 0x0c0080000a097fae */ /* 0x0003e20009921850 */
[----:B------:R-:W-:-:S04]  /*23d50*/  SEL R5, RZ, 0x4, !P2 ;  /* 0x00000004ff057807 */ /* 0x000fc80005000000 */
[----:B------:R-:W-:-:S04]  /*23d60*/  SEL R5, R5, RZ, !P0 ;  /* 0x000000ff05057207 */ /* 0x000fc80004000000 */
[----:B------:R-:W-:Y:S02]  /*23d70*/  ISETP.NE.U32.AND P2, PT, R5, RZ, PT ;  /* 0x000000ff0500720c */ /* 0x000fe40003f45070 */
[----:B------:R-:W-:-:S04]  /*23d80*/  SEL R5, RZ, 0x4, P1 ;  /* 0x00000004ff057807 */ /* 0x000fc80000800000 */
[----:B------:R-:W-:-:S04]  /*23d90*/  SEL R5, R5, RZ, !P0 ;  /* 0x000000ff05057207 */ /* 0x000fc80004000000 */
[----:B------:R-:W-:Y:S01]  /*23da0*/  ISETP.NE.U32.AND P0, PT, R5, RZ, PT ;  /* 0x000000ff0500720c */ /* 0x000fe20003f05070 */
[----:B------:R-:W-:Y:S01]  /*23db0*/  VIADD R5, R14, UR4 ;  /* 0x000000040e057c36 */ /* 0x000fe20008000000 */
[-C--:B---3--:R-:W-:Y:S02]  /*23dc0*/  IADD3 R8, P3, R8, R2.reuse, RZ ;  /* 0x0000000208087210 */ /* 0x088fe40007f7e0ff */
[----:B----4-:R-:W-:Y:S02]  /*23dd0*/  IADD3 R6, P4, R6, R2, RZ ;  /* 0x0000000206067210 */ /* 0x010fe40007f9e0ff */
[----:B-1----:R-:W-:Y:S01]  /*23de0*/  MOV R10, R8 ;  /* 0x00000008000a7202 */ /* 0x002fe20000000f00 */
[----:B------:R1:W-:Y:S01]  /*23df0*/  STL [R1+0x840], R8 ;  /* 0x0008400801007387 */ /* 0x0003e20000100800 */
[--C-:B--2---:R-:W-:Y:S02]  /*23e00*/  IMAD.X R13, R13, 0x1, R0.reuse, P3 ;  /* 0x000000010d0d7824 */ /* 0x104fe400018e0600 */
[----:B------:R-:W-:-:S02]  /*23e10*/  IMAD.X R7, R7, 0x1, R0, P4 ;  /* 0x0000000107077824 */ /* 0x000fc400020e0600 */
[----:B------:R-:W-:Y:S01]  /*23e20*/  IMAD.MOV.U32 R11, RZ, RZ, R13 ;  /* 0x000000ffff0b7224 */ /* 0x000fe200078e000d */
[----:B------:R-:W-:Y:S04]  /*23e30*/  STL [R1+0x83c], R13 ;  /* 0x00083c0d01007387 */ /* 0x000fe80000100800 */
[----:B------:R2:W-:Y:S04]  /*23e40*/  STL [R1+0x848], R6 ;  /* 0x0008480601007387 */ /* 0x0005e80000100800 */
[----:B------:R3:W-:Y:S04]  /*23e50*/  LDGSTS.E [R9+0x800c], desc[UR16][R10.64], P2 ;  /* 0x0800c0000a097fae */ /* 0x0007e80009121850 */
[----:B------:R4:W-:Y:S04]  /*23e60*/  STL [R1+0x844], R7 ;  /* 0x0008440701007387 */ /* 0x0009e80000100800 */
[----:B-1----:R-:W4:Y:S01]  /*23e70*/  LDL.LU R8, [R1+0x88c] ;  /* 0x00088c0001087983 */ /* 0x002f220000300800 */
[----:B---3--:R-:W-:-:S03]  /*23e80*/  IMAD.MOV.U32 R10, RZ, RZ, R6 ;  /* 0x000000ffff0a7224 */ /* 0x008fc600078e0006 */
[----:B--2---:R-:W2:Y:S01]  /*23e90*/  LDL.LU R6, [R1+0x890] ;  /* 0x0008900001067983 */ /* 0x004ea20000300800 */
[----:B------:R-:W-:-:S03]  /*23ea0*/  IMAD.MOV.U32 R11, RZ, RZ, R7 ;  /* 0x000000ffff0b7224 */ /* 0x000fc600078e0007 */
[----:B------:R-:W3:Y:S04]  /*23eb0*/  LDL.LU R13, [R1+0x8ac] ;  /* 0x0008ac00010d7983 */ /* 0x000ee80000300800 */
[----:B----4-:R-:W4:Y:S01]  /*23ec0*/  LDL.LU R7, [R1+0x8b0] ;  /* 0x0008b00001077983 */ /* 0x010f220000300800 */
[----:B------:R-:W-:-:S03]  /*23ed0*/  IADD3 R12, P1, R12, R4, RZ ;  /* 0x000000040c0c7210 */ /* 0x000fc60007f3e0ff */
[----:B------:R1:W-:Y:S01]  /*23ee0*/  LDGSTS.E [R9+0xc00c], desc[UR16][R10.64], P2 ;  /* 0x0c00c0000a097fae */ /* 0x0003e20009121850 */
[----:B------:R-:W-:Y:S02]  /*23ef0*/  IADD3 R149, P2, R149, R4, RZ ;  /* 0x0000000495957210 */ /* 0x000fe40007f5e0ff */
[----:B------:R-:W-:Y:S01]  /*23f00*/  IADD3.X R151, R151, R3, RZ, P1, !PT ;  /* 0x0000000397977210 */ /* 0x000fe20000ffe4ff */
[----:B------:R1:W-:Y:S02]  /*23f10*/  STL [R1+0x850], R12 ;  /* 0x0008500c01007387 */ /* 0x0003e40000100800 */
[----:B------:R-:W-:Y:S02]  /*23f20*/  IMAD.X R150, R150, 0x1, R3, P2 ;  /* 0x0000000196967824 */ /* 0x000fe400010e0603 */
[----:B------:R-:W-:Y:S04]  /*23f30*/  STL [R1+0x84c], R151 ;  /* 0x00084c9701007387 */ /* 0x000fe80000100800 */
[----:B------:R1:W-:Y:S02]  /*23f40*/  STL [R1+0x870], R149 ;  /* 0x0008709501007387 */ /* 0x0003e40000100800 */
[----:B-1----:R-:W-:Y:S01]  /*23f50*/  IMAD.MOV.U32 R10, RZ, RZ, R12 ;  /* 0x000000ffff0a7224 */ /* 0x002fe200078e000c */
[----:B------:R-:W-:Y:S01]  /*23f60*/  MOV R11, R151 ;  /* 0x00000097000b7202 */ /* 0x000fe20000000f00 */
[----:B------:R1:W-:Y:S04]  /*23f70*/  STL [R1+0x86c], R150 ;  /* 0x00086c9601007387 */ /* 0x0003e80000100800 */
[----:B------:R-:W3:Y:S04]  /*23f80*/  LDL.LU R9, [R1+0x8d0] ;  /* 0x0008d00001097983 */ /* 0x000ee80000300800 */
[----:B------:R-:W0:Y:S04]  /*23f90*/  LDGDEPBAR ;  /* 0x00000000000079af */ /* 0x000e280000000000 */
[----:B------:R1:W-:Y:S04]  /*23fa0*/  LDGSTS.E [R5+0x40000], desc[UR16][R10.64], P0 ;  /* 0x400000000a057fae */ /* 0x0003e80008121850 */
[----:B------:R-:W3:Y:S01]  /*23fb0*/  LDL.LU R12, [R1+0x8f0] ;  /* 0x0008f000010c7983 */ /* 0x000ee20000300800 */
[----:B-1----:R-:W-:-:S03]  /*23fc0*/  IMAD.MOV.U32 R10, RZ, RZ, R149 ;  /* 0x000000ffff0a7224 */ /* 0x002fc600078e0095 */
[----:B------:R-:W3:Y:S01]  /*23fd0*/  LDL.LU R149, [R1+0x8cc] ;  /* 0x0008cc0001957983 */ /* 0x000ee20000300800 */
[----:B------:R-:W-:-:S03]  /*23fe0*/  IMAD.MOV.U32 R11, RZ, RZ, R150 ;  /* 0x000000ffff0b7224 */ /* 0x000fc600078e0096 */
[----:B------:R-:W3:Y:S04]  /*23ff0*/  LDL.LU R150, [R1+0x8ec] ;  /* 0x0008ec0001967983 */ /* 0x000ee80000300800 */
[----:B------:R1:W-:Y:S01]  /*24000*/  LDGSTS.E [R5+0x40400], desc[UR16][R10.64], P0 ;  /* 0x404000000a057fae */ /* 0x0003e20008121850 */
[----:B--2---:R-:W-:-:S05]  /*24010*/  IADD3 R6, P1, R6, R4, RZ ;  /* 0x0000000406067210 */ /* 0x004fca0007f3e0ff */
[----:B------:R-:W-:Y:S01]  /*24020*/  IMAD.X R8, R8, 0x1, R3, P1 ;  /* 0x0000000108087824 */ /* 0x000fe200008e0603 */
[----:B----4-:R-:W-:Y:S01]  /*24030*/  IADD3 R7, P2, R7, R4, RZ ;  /* 0x0000000407077210 */ /* 0x010fe20007f5e0ff */
[----:B------:R2:W-:Y:S01]  /*24040*/  STL [R1+0x890], R6 ;  /* 0x0008900601007387 */ /* 0x0005e20000100800 */
[----:B-1----:R-:W-:Y:S02]  /*24050*/  IMAD.MOV.U32 R10, RZ, RZ, R6 ;  /* 0x000000ffff0a7224 */ /* 0x002fe400078e0006 */
[----:B---3--:R-:W-:Y:S01]  /*24060*/  IADD3.X R13, R13, R3, RZ, P2, !PT ;  /* 0x000000030d0d7210 */ /* 0x008fe200017fe4ff */
[----:B------:R1:W-:Y:S01]  /*24070*/  STL [R1+0x88c], R8 ;  /* 0x00088c0801007387 */ /* 0x0003e20000100800 */
[----:B------:R-:W-:-:S03]  /*24080*/  IMAD.MOV.U32 R11, RZ, RZ, R8 ;  /* 0x000000ffff0b7224 */ /* 0x000fc600078e0008 */
[----:B------:R3:W-:Y:S04]  /*24090*/  STL [R1+0x8b0], R7 ;  /* 0x0008b00701007387 */ /* 0x0007e80000100800 */
[----:B--2---:R-:W2:Y:S04]  /*240a0*/  LDL.LU R6, [R1+0x910] ;  /* 0x0009100001067983 */ /* 0x004ea80000300800 */
[----:B------:R4:W-:Y:S04]  /*240b0*/  STL [R1+0x8ac], R13 ;  /* 0x0008ac0d01007387 */ /* 0x0009e80000100800 */
[----:B------:R4:W-:Y:S04]  /*240c0*/  LDGSTS.E [R5+0x40800], desc[UR16][R10.64], P0 ;  /* 0x408000000a057fae */ /* 0x0009e80008121850 */
[----:B-1----:R-:W2:Y:S01]  /*240d0*/  LDL.LU R8, [R1+0x930] ;  /* 0x0009300001087983 */ /* 0x002ea20000300800 */
[----:B----4-:R-:W-:-:S03]  /*240e0*/  IMAD.MOV.U32 R10, RZ, RZ, R7 ;  /* 0x000000ffff0a7224 */ /* 0x010fc600078e0007 */
[----:B---3--:R-:W3:Y:S01]  /*240f0*/  LDL.LU R7, [R1+0x90c] ;  /* 0x00090c0001077983 */ /* 0x008ee20000300800 */
[----:B------:R-:W-:-:S03]  /*24100*/  MOV R11, R13 ;  /* 0x0000000d000b7202 */ /* 0x000fc60000000f00 */
[----:B------:R-:W4:Y:S01]  /*24110*/  LDL.LU R13, [R1+0x92c] ;  /* 0x00092c00010d7983 */ /* 0x000f220000300800 */
[-C--:B------:R-:W-:Y:S02]  /*24120*/  IADD3 R9, P1, R9, R4.reuse, RZ ;  /* 0x0000000409097210 */ /* 0x080fe40007f3e0ff */
[----:B------:R-:W-:Y:S01]  /*24130*/  IADD3 R12, P2, R12, R4, RZ ;  /* 0x000000040c0c7210 */ /* 0x000fe20007f5e0ff */
[----:B------:R1:W-:Y:S02]  /*24140*/  LDGSTS.E [R5+0x40c00], desc[UR16][R10.64], P0 ;  /* 0x40c000000a057fae */ /* 0x0003e40008121850 */
[--C-:B------:R-:W-:Y:S02]  /*24150*/  IMAD.X R149, R149, 0x1, R3.reuse, P1 ;  /* 0x0000000195957824 */ /* 0x100fe400008e0603 */
[----:B------:R1:W-:Y:S01]  /*24160*/  STL [R1+0x8d0], R9 ;  /* 0x0008d00901007387 */ /* 0x0003e20000100800 */
[----:B------:R-:W-:-:S03]  /*24170*/  IMAD.X R150, R150, 0x1, R3, P2 ;  /* 0x0000000196967824 */ /* 0x000fc600010e0603 */
[----:B------:R1:W-:Y:S02]  /*24180*/  STL [R1+0x8cc], R149 ;  /* 0x0008cc9501007387 */ /* 0x0003e40000100800 */
[----:B-1----:R-:W-:Y:S01]  /*24190*/  IMAD.MOV.U32 R10, RZ, RZ, R9 ;  /* 0x000000ffff0a7224 */ /* 0x002fe200078e0009 */
[----:B------:R-:W-:Y:S01]  /*241a0*/  MOV R11, R149 ;  /* 0x00000095000b7202 */ /* 0x000fe20000000f00 */
[----:B------:R1:W-:Y:S04]  /*241b0*/  STL [R1+0x8f0], R12 ;  /* 0x0008f00c01007387 */ /* 0x0003e80000100800 */
[----:B------:R-:W4:Y:S04]  /*241c0*/  LDL.LU R9, [R1+0x950] ;  /* 0x0009500001097983 */ /* 0x000f280000300800 */
[----:B------:R1:W-:Y:S04]  /*241d0*/  STL [R1+0x8ec], R150 ;  /* 0x0008ec9601007387 */ /* 0x0003e80000100800 */
[----:B------:R1:W-:Y:S04]  /*241e0*/  LDGSTS.E [R5+0x41000], desc[UR16][R10.64], P0 ;  /* 0x410000000a057fae */ /* 0x0003e80008121850 */
[----:B------:R-:W4:Y:S01]  /*241f0*/  LDL.LU R149, [R1+0x970] ;  /* 0x0009700001957983 */ /* 0x000f220000300800 */
[----:B-1----:R-:W-:-:S03]  /*24200*/  IMAD.MOV.U32 R10, RZ, RZ, R12 ;  /* 0x000000ffff0a7224 */ /* 0x002fc600078e000c */
[----:B------:R-:W4:Y:S01]  /*24210*/  LDL.LU R12, [R1+0x94c] ;  /* 0x00094c00010c7983 */ /* 0x000f220000300800 */
[----:B------:R-:W-:-:S03]  /*24220*/  IMAD.MOV.U32 R11, RZ, RZ, R150 ;  /* 0x000000ffff0b7224 */ /* 0x000fc600078e0096 */
[----:B------:R-:W4:Y:S04]  /*24230*/  LDL.LU R150, [R1+0x96c] ;  /* 0x00096c0001967983 */ /* 0x000f280000300800 */
[----:B------:R1:W-:Y:S01]  /*24240*/  LDGSTS.E [R5+0x41400], desc[UR16][R10.64], P0 ;  /* 0x414000000a057fae */ /* 0x0003e20008121850 */
[----:B--2---:R-:W-:-:S05]  /*24250*/  IADD3 R6, P1, R6, R4, RZ ;  /* 0x0000000406067210 */ /* 0x004fca0007f3e0ff */
[----:B------:R2:W-:Y:S01]  /*24260*/  STL [R1+0x910], R6 ;  /* 0x0009100601007387 */ /* 0x0005e20000100800 */
[----:B-1----:R-:W-:Y:S01]  /*24270*/  IMAD.MOV.U32 R10, RZ, RZ, R6 ;  /* 0x000000ffff0a7224 */ /* 0x002fe200078e0006 */
[----:B------:R-:W-:Y:S01]  /*24280*/  IADD3 R8, P2, R8, R4, RZ ;  /* 0x0000000408087210 */ /* 0x000fe20007f5e0ff */
[----:B---3--:R-:W-:-:S03]  /*24290*/  IMAD.X R7, R7, 0x1, R3, P1 ;  /* 0x0000000107077824 */ /* 0x008fc600008e0603 */
[----:B----4-:R-:W-:Y:S02]  /*242a0*/  IADD3.X R13, R13, R3, RZ, P2, !PT ;  /* 0x000000030d0d7210 */ /* 0x010fe400017fe4ff */
[----:B------:R1:W-:Y:S01]  /*242b0*/  STL [R1+0x90c], R7 ;  /* 0x00090c0701007387 */ /* 0x0003e20000100800 */
[----:B------:R-:W-:-:S03]  /*242c0*/  IMAD.MOV.U32 R11, RZ, RZ, R7 ;  /* 0x000000ffff0b7224 */ /* 0x000fc600078e0007 */
[----:B------:R3:W-:Y:S04]  /*242d0*/  STL [R1+0x930], R8 ;  /* 0x0009300801007387 */ /* 0x0007e80000100800 */
[----:B--2---:R-:W2:Y:S04]  /*242e0*/  LDL.LU R6, [R1+0x990] ;  /* 0x0009900001067983 */ /* 0x004ea80000300800 */
[----:B------:R4:W-:Y:S04]  /*242f0*/  STL [R1+0x92c], R13 ;  /* 0x00092c0d01007387 */ /* 0x0009e80000100800 */
[----:B------:R3:W-:Y:S04]  /*24300*/  LDGSTS.E [R5+0x41800], desc[UR16][R10.64], P0 ;  /* 0x418000000a057fae */ /* 0x0007e80008121850 */
[----:B-1----:R-:W2:Y:S01]  /*24310*/  LDL.LU R7, [R1+0x9b0] ;  /* 0x0009b00001077983 */ /* 0x002ea20000300800 */
[----:B---3--:R-:W-:-:S03]  /*24320*/  IMAD.MOV.U32 R10, RZ, RZ, R8 ;  /* 0x000000ffff0a7224 */ /* 0x008fc600078e0008 */
[----:B------:R-:W3:Y:S01]  /*24330*/  LDL.LU R8, [R1+0x98c] ;  /* 0x00098c0001087983 */ /* 0x000ee20000300800 */
[----:B------:R-:W-:-:S03]  /*24340*/  MOV R11, R13 ;  /* 0x0000000d000b7202 */ /* 0x000fc60000000f00 */
[----:B----4-:R-:W4:Y:S01]  /*24350*/  LDL.LU R13, [R1+0x9ac] ;  /* 0x0009ac00010d7983 */ /* 0x010f220000300800 */
        /* <DEDUP_REMOVED lines=164> */
[----:B------:R-:W-:Y:S01]  /*24da0*/  STL [R1+0xb90], R6 ;  /* 0x000b900601007387 */ /* 0x000fe20000100800 */
[----:B-1----:R-:W-:Y:S01]  /*24db0*/  IMAD.MOV.U32 R10, RZ, RZ, R6 ;  /* 0x000000ffff0a7224 */ /* 0x002fe200078e0006 */
[----:B------:R-:W-:Y:S01]  /*24dc0*/  IADD3 R7, P2, R7, R4, RZ ;  /* 0x0000000407077210 */ /* 0x000fe20007f5e0ff */
[----:B---3--:R-:W-:-:S03]  /*24dd0*/  IMAD.X R8, R8, 0x1, R3, P1 ;  /* 0x0000000108087824 */ /* 0x008fc600008e0603 */
[----:B----4-:R-:W-:Y:S02]  /*24de0*/  IADD3.X R13, R13, R3, RZ, P2, !PT ;  /* 0x000000030d0d7210 */ /* 0x010fe400017fe4ff */
[----:B------:R1:W-:Y:S01]  /*24df0*/  STL [R1+0xb8c], R8 ;  /* 0x000b8c0801007387 */ /* 0x0003e20000100800 */
[----:B------:R-:W-:-:S03]  /*24e00*/  IMAD.MOV.U32 R11, RZ, RZ, R8 ;  /* 0x000000ffff0b7224 */ /* 0x000fc600078e0008 */
[----:B------:R-:W-:Y:S04]  /*24e10*/  STL [R1+0xbb0], R7 ;  /* 0x000bb00701007387 */ /* 0x000fe80000100800 */
[----:B------:R2:W-:Y:S04]  /*24e20*/  LDGSTS.E [R5+0x46800], desc[UR16][R10.64], P0 ;  /* 0x468000000a057fae */ /* 0x0005e80008121850 */
[----:B-1----:R-:W3:Y:S04]  /*24e30*/  LDL.LU R8, [R1+0xc10] ;  /* 0x000c100001087983 */ /* 0x002ee80000300800 */
[----:B------:R1:W-:Y:S04]  /*24e40*/  STL [R1+0xbac], R13 ;  /* 0x000bac0d01007387 */ /* 0x0003e80000100800 */
[----:B------:R-:W4:Y:S01]  /*24e50*/  LDL.LU R6, [R1+0xc30] ;  /* 0x000c300001067983 */ /* 0x000f220000300800 */
[----:B--2---:R-:W-:Y:S01]  /*24e60*/  MOV R11, R13 ;  /* 0x0000000d000b7202 */ /* 0x004fe20000000f00 */
[----:B------:R-:W-:-:S02]  /*24e70*/  IMAD.MOV.U32 R10, RZ, RZ, R7 ;  /* 0x000000ffff0a7224 */ /* 0x000fc400078e0007 */
[----:B-1----:R-:W2:Y:S01]  /*24e80*/  LDL.LU R13, [R1+0xc0c] ;  /* 0x000c0c00010d7983 */ /* 0x002ea20000300800 */
[----:B------:R-:W-:-:S03]  /*24e90*/  IADD3 R9, P1, R9, R4, RZ ;  /* 0x0000000409097210 */ /* 0x000fc60007f3e0ff */
[----:B------:R-:W2:Y:S01]  /*24ea0*/  LDL.LU R7, [R1+0xc2c] ;  /* 0x000c2c0001077983 */ /* 0x000ea20000300800 */
[----:B------:R-:W-:-:S03]  /*24eb0*/  IADD3 R12, P2, R12, R4, RZ ;  /* 0x000000040c0c7210 */ /* 0x000fc60007f5e0ff */
[----:B------:R1:W-:Y:S04]  /*24ec0*/  LDGSTS.E [R5+0x46c00], desc[UR16][R10.64], P0 ;  /* 0x46c000000a057fae */ /* 0x0003e80008121850 */
[----:B------:R1:W-:Y:S01]  /*24ed0*/  STL [R1+0xbd0], R9 ;  /* 0x000bd00901007387 */ /* 0x0003e20000100800 */
[----:B------:R-:W-:Y:S02]  /*24ee0*/  IMAD.X R149, R149, 0x1, R3, P1 ;  /* 0x0000000195957824 */ /* 0x000fe400008e0603 */
[----:B-1----:R-:W-:Y:S02]  /*24ef0*/  IMAD.MOV.U32 R10, RZ, RZ, R9 ;  /* 0x000000ffff0a7224 */ /* 0x002fe400078e0009 */
[----:B------:R-:W-:Y:S01]  /*24f00*/  IMAD.X R150, R150, 0x1, R3, P2 ;  /* 0x0000000196967824 */ /* 0x000fe200010e0603 */
[----:B------:R1:W-:Y:S01]  /*24f10*/  STL [R1+0xbcc], R149 ;  /* 0x000bcc9501007387 */ /* 0x0003e20000100800 */
[----:B------:R-:W-:-:S03]  /*24f20*/  MOV R11, R149 ;  /* 0x00000095000b7202 */ /* 0x000fc60000000f00 */
[----:B------:R1:W-:Y:S04]  /*24f30*/  STL [R1+0xbf0], R12 ;  /* 0x000bf00c01007387 */ /* 0x0003e80000100800 */
[----:B------:R-:W2:Y:S04]  /*24f40*/  LDL.LU R9, [R1+0x858] ;  /* 0x0008580001097983 */ /* 0x000ea80000300800 */
[----:B------:R1:W-:Y:S04]  /*24f50*/  STL [R1+0xbec], R150 ;  /* 0x000bec9601007387 */ /* 0x0003e80000100800 */
[----:B------:R1:W-:Y:S04]  /*24f60*/  LDGSTS.E [R5+0x47000], desc[UR16][R10.64], P0 ;  /* 0x470000000a057fae */ /* 0x0003e80008121850 */
[----:B-1----:R-:W2:Y:S01]  /*24f70*/  LDL.LU R149, [R1+0x878] ;  /* 0x0008780001957983 */ /* 0x002ea20000300800 */
[----:B------:R-:W-:-:S03]  /*24f80*/  IMAD.MOV.U32 R10, RZ, RZ, R12 ;  /* 0x000000ffff0a7224 */ /* 0x000fc600078e000c */
[----:B------:R-:W2:Y:S01]  /*24f90*/  LDL.LU R12, [R1+0x854] ;  /* 0x00085400010c7983 */ /* 0x000ea20000300800 */
[----:B------:R-:W-:-:S03]  /*24fa0*/  IMAD.MOV.U32 R11, RZ, RZ, R150 ;  /* 0x000000ffff0b7224 */ /* 0x000fc600078e0096 */
[----:B------:R-:W2:Y:S04]  /*24fb0*/  LDL.LU R150, [R1+0x874] ;  /* 0x0008740001967983 */ /* 0x000ea80000300800 */
[----:B------:R1:W-:Y:S01]  /*24fc0*/  LDGSTS.E [R5+0x47400], desc[UR16][R10.64], P0 ;  /* 0x474000000a057fae */ /* 0x0003e20008121850 */
[-C--:B---3--:R-:W-:Y:S02]  /*24fd0*/  IADD3 R8, P1, R8, R4.reuse, RZ ;  /* 0x0000000408087210 */ /* 0x088fe40007f3e0ff */
[----:B----4-:R-:W-:-:S03]  /*24fe0*/  IADD3 R6, P2, R6, R4, RZ ;  /* 0x0000000406067210 */ /* 0x010fc60007f5e0ff */
[----:B-1----:R-:W-:Y:S02]  /*24ff0*/  IMAD.MOV.U32 R10, RZ, RZ, R8 ;  /* 0x000000ffff0a7224 */ /* 0x002fe400078e0008 */
[----:B--2---:R-:W-:Y:S01]  /*25000*/  IMAD.X R13, R13, 0x1, R3, P1 ;  /* 0x000000010d0d7824 */ /* 0x004fe200008e0603 */
[----:B------:R1:W-:Y:S01]  /*25010*/  STL [R1+0xc10], R8 ;  /* 0x000c100801007387 */ /* 0x0003e20000100800 */
[----:B------:R-:W-:Y:S02]  /*25020*/  IADD3.X R7, R7, R3, RZ, P2, !PT ;  /* 0x0000000307077210 */ /* 0x000fe400017fe4ff */
        /* <DEDUP_REMOVED lines=8> */
[----:B------:R-:W-:-:S03]  /*250b0*/  MOV R11, R7 ;  /* 0x00000007000b7202 */ /* 0x000fc60000000f00 */
[----:B------:R-:W3:Y:S01]  /*250c0*/  LDL.LU R13, [R1+0x8b4] ;  /* 0x0008b400010d7983 */ /* 0x000ee20000300800 */
[----:B------:R-:W-:-:S03]  /*250d0*/  IADD3 R9, P1, R9, R4, RZ ;  /* 0x0000000409097210 */ /* 0x000fc60007f3e0ff */
[----:B----4-:R-:W4:Y:S04]  /*250e0*/  LDL.LU R7, [R1+0x8b8] ;  /* 0x0008b80001077983 */ /* 0x010f280000300800 */
[----:B------:R1:W-:Y:S01]  /*250f0*/  LDGSTS.E [R5+0x47c00], desc[UR16][R10.64], P0 ;  /* 0x47c000000a057fae */ /* 0x0003e20008121850 */
[----:B------:R-:W-:-:S03]  /*25100*/  IADD3 R149, P2, R149, R4, RZ ;  /* 0x0000000495957210 */ /* 0x000fc60007f5e0ff */
[----:B------:R1:W-:Y:S02]  /*25110*/  STL [R1+0x858], R9 ;  /* 0x0008580901007387 */ /* 0x0003e40000100800 */
[----:B-1----:R-:W-:Y:S01]  /*25120*/  LOP3.LUT R5, R14, 0x20, RZ, 0x3c, !PT ;  /* 0x000000200e057812 */ /* 0x002fe200078e3cff */
[----:B------:R-:W-:Y:S01]  /*25130*/  IMAD.X R12, R12, 0x1, R3, P1 ;  /* 0x000000010c0c7824 */ /* 0x000fe200008e0603 */
[----:B------:R-:W-:Y:S01]  /*25140*/  STL [R1+0x878], R149 ;  /* 0x0008789501007387 */ /* 0x000fe20000100800 */
[----:B------:R-:W-:Y:S02]  /*25150*/  IMAD.MOV.U32 R10, RZ, RZ, R9 ;  /* 0x000000ffff0a7224 */ /* 0x000fe400078e0009 */
[----:B------:R-:W-:Y:S01]  /*25160*/  VIADD R5, R5, UR4 ;  /* 0x0000000405057c36 */ /* 0x000fe20008000000 */
[----:B------:R1:W-:Y:S01]  /*25170*/  STL [R1+0x854], R12 ;  /* 0x0008540c01007387 */ /* 0x0003e20000100800 */
[----:B------:R-:W-:Y:S01]  /*25180*/  IMAD.MOV.U32 R11, RZ, RZ, R12 ;  /* 0x000000ffff0b7224 */ /* 0x000fe200078e000c */
[----:B------:R-:W-:-:S02]  /*25190*/  IADD3.X R150, R150, R3, RZ, P2, !PT ;  /* 0x0000000396967210 */ /* 0x000fc400017fe4ff */
[----:B------:R-:W3:Y:S04]  /*251a0*/  LDL.LU R9, [R1+0x8d8] ;  /* 0x0008d80001097983 */ /* 0x000ee80000300800 */
[----:B------:R1:W-:Y:S04]  /*251b0*/  LDGSTS.E [R5+0x40100], desc[UR16][R10.64], P0 ;  /* 0x401000000a057fae */ /* 0x0003e80008121850 */
[----:B-1----:R-:W3:Y:S04]  /*251c0*/  LDL.LU R12, [R1+0x8f8] ;  /* 0x0008f800010c7983 */ /* 0x002ee80000300800 */
[----:B------:R1:W-:Y:S01]  /*251d0*/  STL [R1+0x874], R150 ;  /* 0x0008749601007387 */ /* 0x0003e20000100800 */
[----:B------:R-:W-:-:S03]  /*251e0*/  MOV R10, R149 ;  /* 0x00000095000a7202 */ /* 0x000fc60000000f00 */
[----:B------:R-:W3:Y:S01]  /*251f0*/  LDL.LU R149, [R1+0x8d4] ;  /* 0x0008d40001957983 */ /* 0x000ee20000300800 */
[----:B------:R-:W-:-:S03]  /*25200*/  IMAD.MOV.U32 R11, RZ, RZ, R150 ;  /* 0x000000ffff0b7224 */ /* 0x000fc600078e0096 */
[----:B-1----:R-:W3:Y:S04]  /*25210*/  LDL.LU R150, [R1+0x8f4] ;  /* 0x0008f40001967983 */ /* 0x002ee80000300800 */
        /* <DEDUP_REMOVED lines=14> */
[----:B------:R-:W-:-:S02]  /*25300*/  IADD3 R9, P1, R9, R4, RZ ;  /* 0x0000000409097210 */ /* 0x000fc40007f3e0ff */
[----:B----4-:R-:W-:Y:S02]  /*25310*/  MOV R10, R7 ;  /* 0x00000007000a7202 */ /* 0x010fe40000000f00 */
[----:B---3--:R-:W3:Y:S01]  /*25320*/  LDL.LU R7, [R1+0x914] ;  /* 0x0009140001077983 */ /* 0x008ee20000300800 */
[----:B------:R-:W-:-:S03]  /*25330*/  IMAD.MOV.U32 R11, RZ, RZ, R13 ;  /* 0x000000ffff0b7224 */ /* 0x000fc600078e000d */
[----:B------:R-:W4:Y:S01]  /*25340*/  LDL.LU R13, [R1+0x934] ;  /* 0x00093400010d7983 */ /* 0x000f220000300800 */
[----:B------:R-:W-:-:S03]  /*25350*/  IADD3 R12, P2, R12, R4, RZ ;  /* 0x000000040c0c7210 */ /* 0x000fc60007f5e0ff */
[----:B------:R1:W-:Y:S01]  /*25360*/  LDGSTS.E [R5+0x40d00], desc[UR16][R10.64], P0 ;  /* 0x40d000000a057fae */ /* 0x0003e20008121850 */
[----:B------:R-:W-:-:S03]  /*25370*/  IMAD.X R149, R149, 0x1, R3, P1 ;  /* 0x0000000195957824 */ /* 0x000fc600008e0603 */
[----:B------:R1:W-:Y:S01]  /*25380*/  STL [R1+0x8d8], R9 ;  /* 0x0008d80901007387 */ /* 0x0003e20000100800 */
[----:B------:R-:W-:-:S03]  /*25390*/  IADD3.X R150, R150, R3, RZ, P2, !PT ;  /* 0x0000000396967210 */ /* 0x000fc600017fe4ff */
[----:B------:R1:W-:Y:S02]  /*253a0*/  STL [R1+0x8d4], R149 ;  /* 0x0008d49501007387 */ /* 0x0003e40000100800 */
[----:B-1----:R-:W-:Y:S02]  /*253b0*/  IMAD.MOV.U32 R10, RZ, RZ, R9 ;  /* 0x000000ffff0a7224 */ /* 0x002fe400078e0009 */
[----:B------:R1:W-:Y:S01]  /*253c0*/  STL [R1+0x8f8], R12 ;  /* 0x0008f80c01007387 */ /* 0x0003e20000100800 */
[----:B------:R-:W-:-:S03]  /*253d0*/  IMAD.MOV.U32 R11, RZ, RZ, R149 ;  /* 0x000000ffff0b7224 */ /* 0x000fc600078e0095 */
[----:B------:R-:W4:Y:S04]  /*253e0*/  LDL.LU R9, [R1+0x958] ;  /* 0x0009580001097983 */ /* 0x000f280000300800 */
[----:B------:R1:W-:Y:S04]  /*253f0*/  STL [R1+0x8f4], R150 ;  /* 0x0008f49601007387 */ /* 0x0003e80000100800 */
[----:B------:R1:W-:Y:S04]  /*25400*/  LDGSTS.E [R5+0x41100], desc[UR16][R10.64], P0 ;  /* 0x411000000a057fae */ /* 0x0003e80008121850 */
[----:B------:R-:W4:Y:S01]  /*25410*/  LDL.LU R149, [R1+0x978] ;  /* 0x0009780001957983 */ /* 0x000f220000300800 */
[----:B-1----:R-:W-:-:S03]  /*25420*/  MOV R10, R12 ;  /* 0x0000000c000a7202 */ /* 0x002fc60000000f00 */
        /* <DEDUP_REMOVED lines=18> */
[----:B---3--:R-:W-:Y:S02]  /*25550*/  MOV R10, R8 ;  /* 0x00000008000a7202 */ /* 0x008fe40000000f00 */
[----:B------:R-:W3:Y:S01]  /*25560*/  LDL.LU R8, [R1+0x994] ;  /* 0x0009940001087983 */ /* 0x000ee20000300800 */
[----:B------:R-:W-:-:S03]  /*25570*/  IMAD.MOV.U32 R11, RZ, RZ, R13 ;  /* 0x000000ffff0b7224 */ /* 0x000fc600078e000d */
[----:B----4-:R-:W4:Y:S01]  /*25580*/  LDL.LU R13, [R1+0x9b4] ;  /* 0x0009b400010d7983 */ /* 0x010f220000300800 */
        /* <DEDUP_REMOVED lines=175> */
[----:B--2---:R-:W-:Y:S01]  /*26080*/  IMAD.MOV.U32 R11, RZ, RZ, R13 ;  /* 0x000000ffff0b7224 */ /* 0x004fe200078e000d */
[----:B------:R-:W-:-:S02]  /*26090*/  IADD3 R9, P1, R9, R4, RZ ;  /* 0x0000000409097210 */ /* 0x000fc40007f3e0ff */
[----:B-1----:R-:W2:Y:S01]  /*260a0*/  LDL.LU R13, [R1+0xc14] ;  /* 0x000c1400010d7983 */ /* 0x002ea20000300800 */
[----:B------:R-:W-:-:S03]  /*260b0*/  MOV R10, R7 ;  /* 0x00000007000a7202 */ /* 0x000fc60000000f00 */
[----:B------:R-:W2:Y:S01]  /*260c0*/  LDL.LU R7, [R1+0xc34] ;  /* 0x000c340001077983 */ /* 0x000ea20000300800 */
[----:B------:R-:W-:-:S03]  /*260d0*/  IADD3 R12, P2, R12, R4, RZ ;  /* 0x000000040c0c7210 */ /* 0x000fc60007f5e0ff */
[----:B------:R1:W-:Y:S04]  /*260e0*/  LDGSTS.E [R5+0x46d00], desc[UR16][R10.64], P0 ;  /* 0x46d000000a057fae */ /* 0x0003e80008121850 */
[----:B------:R1:W-:Y:S01]  /*260f0*/  STL [R1+0xbd8], R9 ;  /* 0x000bd80901007387 */ /* 0x0003e20000100800 */
[----:B------:R-:W-:Y:S01]  /*26100*/  IMAD.X R149, R149, 0x1, R3, P1 ;  /* 0x0000000195957824 */ /* 0x000fe200008e0603 */
[----:B------:R-:W-:-:S04]  /*26110*/  IADD3.X R150, R150, R3, RZ, P2, !PT ;  /* 0x0000000396967210 */ /* 0x000fc800017fe4ff */
[----:B------:R1:W-:Y:S02]  /*26120*/  STL [R1+0xbd4], R149 ;  /* 0x000bd49501007387 */ /* 0x0003e40000100800 */
[----:B-1----:R-:W-:Y:S02]  /*26130*/  IMAD.MOV.U32 R10, RZ, RZ, R9 ;  /* 0x000000ffff0a7224 */ /* 0x002fe400078e0009 */
[----:B------:R-:W-:Y:S01]  /*26140*/  IMAD.MOV.U32 R11, RZ, RZ, R149 ;  /* 0x000000ffff0b7224 */ /* 0x000fe200078e0095 */
[----:B------:R1:W-:Y:S04]  /*26150*/  STL [R1+0xbf8], R12 ;  /* 0x000bf80c01007387 */ /* 0x0003e80000100800 */
[----:B------:R-:W2:Y:S04]  /*26160*/  LDL.LU R9, [R1+0x860] ;  /* 0x0008600001097983 */ /* 0x000ea80000300800 */
[----:B------:R1:W-:Y:S04]  /*26170*/  STL [R1+0xbf4], R150 ;  /* 0x000bf49601007387 */ /* 0x0003e80000100800 */
[----:B------:R1:W-:Y:S04]  /*26180*/  LDGSTS.E [R5+0x47100], desc[UR16][R10.64], P0 ;  /* 0x471000000a057fae */ /* 0x0003e80008121850 */
[----:B------:R-:W2:Y:S01]  /*26190*/  LDL.LU R149, [R1+0x880] ;  /* 0x0008800001957983 */ /* 0x000ea20000300800 */
[----:B-1----:R-:W-:-:S03]  /*261a0*/  MOV R10, R12 ;  /* 0x0000000c000a7202 */ /* 0x002fc60000000f00 */
        /* <DEDUP_REMOVED lines=16> */
[----:B---3--:R-:W-:-:S03]  /*262b0*/  MOV R10, R6 ;  /* 0x00000006000a7202 */ /* 0x008fc60000000f00 */
[----:B--2---:R-:W2:Y:S01]  /*262c0*/  LDL.LU R6, [R1+0x8a0] ;  /* 0x0008a00001067983 */ /* 0x004ea20000300800 */
[----:B------:R-:W-:Y:S01]  /*262d0*/  IMAD.MOV.U32 R11, RZ, RZ, R7 ;  /* 0x000000ffff0b7224 */ /* 0x000fe200078e0007 */
[-C--:B------:R-:W-:Y:S02]  /*262e0*/  IADD3 R9, P1, R9, R4.reuse, RZ ;  /* 0x0000000409097210 */ /* 0x080fe40007f3e0ff */
[----:B------:R-:W3:Y:S04]  /*262f0*/  LDL.LU R13, [R1+0x8bc] ;  /* 0x0008bc00010d7983 */ /* 0x000ee80000300800 */
[----:B----4-:R-:W4:Y:S04]  /*26300*/  LDL.LU R7, [R1+0x8c0] ;  /* 0x0008c00001077983 */ /* 0x010f280000300800 */
[----:B------:R1:W-:Y:S01]  /*26310*/  LDGSTS.E [R5+0x47d00], desc[UR16][R10.64], P0 ;  /* 0x47d000000a057fae */ /* 0x0003e20008121850 */
[----:B------:R-:W-:-:S03]  /*26320*/  IADD3 R149, P2, R149, R4, RZ ;  /* 0x0000000495957210 */ /* 0x000fc60007f5e0ff */
[----:B------:R1:W-:Y:S01]  /*26330*/  STL [R1+0x860], R9 ;  /* 0x0008600901007387 */ /* 0x0003e20000100800 */
[----:B------:R-:W-:Y:S01]  /*26340*/  IMAD.X R12, R12, 0x1, R3, P1 ;  /* 0x000000010c0c7824 */ /* 0x000fe200008e0603 */
[----:B-1----:R-:W-:Y:S01]  /*26350*/  LOP3.LUT R5, R14, 0x40, RZ, 0x3c, !PT ;  /* 0x000000400e057812 */ /* 0x002fe200078e3cff */
[----:B------:R-:W-:Y:S01]  /*26360*/  IMAD.MOV.U32 R10, RZ, RZ, R9 ;  /* 0x000000ffff0a7224 */ /* 0x000fe200078e0009 */
[----:B------:R-:W-:Y:S01]  /*26370*/  STL [R1+0x880], R149 ;  /* 0x0008809501007387 */ /* 0x000fe20000100800 */
[----:B------:R-:W-:Y:S01]  /*26380*/  IMAD.X R150, R150, 0x1, R3, P2 ;  /* 0x0000000196967824 */ /* 0x000fe200010e0603 */
[----:B------:R-:W-:Y:S02]  /*26390*/  IADD3 R5, R5, UR4, RZ ;  /* 0x0000000405057c10 */ /* 0x000fe4000fffe0ff */
[----:B------:R-:W-:Y:S01]  /*263a0*/  MOV R11, R12 ;  /* 0x0000000c000b7202 */ /* 0x000fe20000000f00 */
[----:B------:R1:W-:Y:S04]  /*263b0*/  STL [R1+0x85c], R12 ;  /* 0x00085c0c01007387 */ /* 0x0003e80000100800 */
[----:B------:R-:W3:Y:S04]  /*263c0*/  LDL.LU R9, [R1+0x8e0] ;  /* 0x0008e00001097983 */ /* 0x000ee80000300800 */
[----:B------:R1:W-:Y:S04]  /*263d0*/  LDGSTS.E [R5+0x40200], desc[UR16][R10.64], P0 ;  /* 0x402000000a057fae */ /* 0x0003e80008121850 */
[----:B-1----:R-:W3:Y:S04]  /*263e0*/  LDL.LU R12, [R1+0x900] ;  /* 0x00090000010c7983 */ /* 0x002ee80000300800 */
[----:B------:R1:W-:Y:S01]  /*263f0*/  STL [R1+0x87c], R150 ;  /* 0x00087c9601007387 */ /* 0x0003e20000100800 */
[----:B------:R-:W-:-:S03]  /*26400*/  IMAD.MOV.U32 R10, RZ, RZ, R149 ;  /* 0x000000ffff0a7224 */ /* 0x000fc600078e0095 */
[----:B------:R-:W3:Y:S01]  /*26410*/  LDL.LU R149, [R1+0x8dc] ;  /* 0x0008dc0001957983 */ /* 0x000ee20000300800 */
[----:B------:R-:W-:-:S03]  /*26420*/  IMAD.MOV.U32 R11, RZ, RZ, R150 ;  /* 0x000000ffff0b7224 */ /* 0x000fc600078e0096 */
[----:B-1----:R-:W3:Y:S04]  /*26430*/  LDL.LU R150, [R1+0x8fc] ;  /* 0x0008fc0001967983 */ /* 0x002ee80000300800 */
[----:B------:R1:W-:Y:S01]  /*26440*/  LDGSTS.E [R5+0x40600], desc[UR16][R10.64], P0 ;  /* 0x406000000a057fae */ /* 0x0003e20008121850 */
[----:B--2---:R-:W-:-:S04]  /*26450*/  IADD3 R6, P1, R6, R4, RZ ;  /* 0x0000000406067210 */ /* 0x004fc80007f3e0ff */
[----:B------:R-:W-:Y:S02]  /*26460*/  IADD3.X R8, R8, R3, RZ, P1, !PT ;  /* 0x0000000308087210 */ /* 0x000fe40000ffe4ff */
[----:B----4-:R-:W-:Y:S01]  /*26470*/  IADD3 R7, P2, R7, R4, RZ ;  /* 0x0000000407077210 */ /* 0x010fe20007f5e0ff */
[----:B------:R2:W-:Y:S01]  /*26480*/  STL [R1+0x8a0], R6 ;  /* 0x0008a00601007387 */ /* 0x0005e20000100800 */
[----:B-1----:R-:W-:Y:S01]  /*26490*/  IMAD.MOV.U32 R10, RZ, RZ, R6 ;  /* 0x000000ffff0a7224 */ /* 0x002fe200078e0006 */
[----:B------:R-:W-:Y:S02]  /*264a0*/  MOV R11, R8 ;  /* 0x00000008000b7202 */ /* 0x000fe40000000f00 */
[----:B---3--:R-:W-:Y:S01]  /*264b0*/  IMAD.X R13, R13, 0x1, R3, P2 ;  /* 0x000000010d0d7824 */ /* 0x008fe200010e0603 */
[----:B------:R1:W-:Y:S04]  /*264c0*/  STL [R1+0x89c], R8 ;  /* 0x00089c0801007387 */ /* 0x0003e80000100800 */
[----:B------:R3:W-:Y:S04]  /*264d0*/  STL [R1+0x8c0], R7 ;  /* 0x0008c00701007387 */ /* 0x0007e80000100800 */
[----:B--2---:R-:W2:Y:S04]  /*264e0*/  LDL.LU R6, [R1+0x920] ;  /* 0x0009200001067983 */ /* 0x004ea80000300800 */
[----:B------:R4:W-:Y:S04]  /*264f0*/  STL [R1+0x8bc], R13 ;  /* 0x0008bc0d01007387 */ /* 0x0009e80000100800 */
[----:B------:R4:W-:Y:S04]  /*26500*/  LDGSTS.E [R5+0x40a00], desc[UR16][R10.64], P0 ;  /* 0x40a000000a057fae */ /* 0x0009e80008121850 */
[----:B-1----:R-:W2:Y:S01]  /*26510*/  LDL.LU R8, [R1+0x940] ;  /* 0x0009400001087983 */ /* 0x002ea20000300800 */
[----:B------:R-:W-:Y:S01]  /*26520*/  IADD3 R9, P1, R9, R4, RZ ;  /* 0x0000000409097210 */ /* 0x000fe20007f3e0ff */
[----:B----4-:R-:W-:-:S02]  /*26530*/  IMAD.MOV.U32 R10, RZ, RZ, R7 ;  /* 0x000000ffff0a7224 */ /* 0x010fc400078e0007 */
[----:B---3--:R-:W3:Y:S01]  /*26540*/  LDL.LU R7, [R1+0x91c] ;  /* 0x00091c0001077983 */ /* 0x008ee20000300800 */
[----:B------:R-:W-:Y:S01]  /*26550*/  IMAD.MOV.U32 R11, RZ, RZ, R13 ;  /* 0x000000ffff0b7224 */ /* 0x000fe200078e000d */
[----:B------:R-:W-:Y:S02]  /*26560*/  IADD3 R12, P2, R12, R4, RZ ;  /* 0x000000040c0c7210 */ /* 0x000fe40007f5e0ff */
[----:B------:R-:W4:Y:S04]  /*26570*/  LDL.LU R13, [R1+0x93c] ;  /* 0x00093c00010d7983 */ /* 0x000f280000300800 */
[----:B------:R1:W-:Y:S01]  /*26580*/  LDGSTS.E [R5+0x40e00], desc[UR16][R10.64], P0 ;  /* 0x40e000000a057fae */ /* 0x0003e20008121850 */
[----:B------:R-:W-:-:S03]  /*26590*/  IADD3.X R149, R149, R3, RZ, P1, !PT ;  /* 0x0000000395957210 */ /* 0x000fc60000ffe4ff */
        /* <DEDUP_REMOVED lines=18> */
[----:B------:R-:W-:Y:S02]  /*266c0*/  IADD3 R8, P2, R8, R4, RZ ;  /* 0x0000000408087210 */ /* 0x000fe40007f5e0ff */
[----:B---3--:R-:W-:-:S03]  /*266d0*/  IADD3.X R7, R7, R3, RZ, P1, !PT ;  /* 0x0000000307077210 */ /* 0x008fc60000ffe4ff */
[----:B----4-:R-:W-:Y:S01]  /*266e0*/  IMAD.X R13, R13, 0x1, R3, P2 ;  /* 0x000000010d0d7824 */ /* 0x010fe200010e0603 */
[----:B------:R-:W-:Y:S01]  /*266f0*/  MOV R11, R7 ;  /* 0x00000007000b7202 */ /* 0x000fe20000000f00 */
[----:B------:R1:W-:Y:S04]  /*26700*/  STL [R1+0x91c], R7 ;  /* 0x00091c0701007387 */ /* 0x0003e80000100800 */
[----:B------:R3:W-:Y:S04]  /*26710*/  STL [R1+0x940], R8 ;  /* 0x0009400801007387 */ /* 0x0007e80000100800 */
[----:B--2---:R-:W2:Y:S04]  /*26720*/  LDL.LU R6, [R1+0x9a0] ;  /* 0x0009a00001067983 */ /* 0x004ea80000300800 */
[----:B------:R4:W-:Y:S04]  /*26730*/  STL [R1+0x93c], R13 ;  /* 0x00093c0d01007387 */ /* 0x0009e80000100800 */
[----:B------:R3:W-:Y:S04]  /*26740*/  LDGSTS.E [R5+0x41a00], desc[UR16][R10.64], P0 ;  /* 0x41a000000a057fae */ /* 0x0007e80008121850 */
[----:B-1----:R-:W2:Y:S01]  /*26750*/  LDL.LU R7, [R1+0x9c0] ;  /* 0x0009c00001077983 */ /* 0x002ea20000300800 */
[----:B------:R-:W-:Y:S01]  /*26760*/  IADD3 R9, P1, R9, R4, RZ ;  /* 0x0000000409097210 */ /* 0x000fe20007f3e0ff */
[----:B---3--:R-:W-:-:S02]  /*26770*/  IMAD.MOV.U32 R10, RZ, RZ, R8 ;  /* 0x000000ffff0a7224 */ /* 0x008fc400078e0008 */
[----:B------:R-:W3:Y:S01]  /*26780*/  LDL.LU R8, [R1+0x99c] ;  /* 0x00099c0001087983 */ /* 0x000ee20000300800 */
[----:B------:R-:W-:Y:S01]  /*26790*/  IMAD.MOV.U32 R11, RZ, RZ, R13 ;  /* 0x000000ffff0b7224 */ /* 0x000fe200078e000d */
[----:B------:R-:W-:Y:S02]  /*267a0*/  IADD3 R149, P2, R149, R4, RZ ;  /* 0x0000000495957210 */ /* 0x000fe40007f5e0ff */
[----:B----4-:R-:W4:Y:S04]  /*267b0*/  LDL.LU R13, [R1+0x9bc] ;  /* 0x0009bc00010d7983 */ /* 0x010f280000300800 */
        /* <DEDUP_REMOVED lines=164> */
[----:B------:R-:W-:Y:S02]  /*27200*/  IADD3 R7, P2, R7, R4, RZ ;  /* 0x0000000407077210 */ /* 0x000fe40007f5e0ff */
[----:B---3--:R-:W-:-:S03]  /*27210*/  IADD3.X R8, R8, R3, RZ, P1, !PT ;  /* 0x0000000308087210 */ /* 0x008fc60000ffe4ff */
[----:B----4-:R-:W-:Y:S01]  /*27220*/  IMAD.X R13, R13, 0x1, R3, P2 ;  /* 0x000000010d0d7824 */ /* 0x010fe200010e0603 */
[----:B------:R-:W-:Y:S01]  /*27230*/  MOV R11, R8 ;  /* 0x00000008000b7202 */ /* 0x000fe20000000f00 */
[----:B------:R1:W-:Y:S04]  /*27240*/  STL [R1+0xb9c], R8 ;  /* 0x000b9c0801007387 */ /* 0x0003e80000100800 */
[----:B------:R-:W-:Y:S04]  /*27250*/  STL [R1+0xbc0], R7 ;  /* 0x000bc00701007387 */ /* 0x000fe80000100800 */
[----:B------:R2:W-:Y:S04]  /*27260*/  LDGSTS.E [R5+0x46a00], desc[UR16][R10.64], P0 ;  /* 0x46a000000a057fae */ /* 0x0005e80008121850 */
[----:B-1----:R-:W3:Y:S04]  /*27270*/  LDL.LU R8, [R1+0xc20] ;  /* 0x000c200001087983 */ /* 0x002ee80000300800 */
[----:B------:R1:W-:Y:S04]  /*27280*/  STL [R1+0xbbc], R13 ;  /* 0x000bbc0d01007387 */ /* 0x0003e80000100800 */
[----:B------:R-:W4:Y:S01]  /*27290*/  LDL.LU R6, [R1+0xc40] ;  /* 0x000c400001067983 */ /* 0x000f220000300800 */
[----:B--2---:R-:W-:Y:S01]  /*272a0*/  IMAD.MOV.U32 R11, RZ, RZ, R13 ;  /* 0x000000ffff0b7224 */ /* 0x004fe200078e000d */
[-C--:B------:R-:W-:Y:S01]  /*272b0*/  IADD3 R9, P1, R9, R4.reuse, RZ ;  /* 0x0000000409097210 */ /* 0x080fe20007f3e0ff */
[----:B------:R-:W-:Y:S01]  /*272c0*/  IMAD.MOV.U32 R10, RZ, RZ, R7 ;  /* 0x000000ffff0a7224 */ /* 0x000fe200078e0007 */
[----:B-1----:R-:W2:Y:S04]  /*272d0*/  LDL.LU R13, [R1+0xc1c] ;  /* 0x000c1c00010d7983 */ /* 0x002ea80000300800 */
[----:B------:R-:W2:Y:S01]  /*272e0*/  LDL.LU R7, [R1+0xc3c] ;  /* 0x000c3c0001077983 */ /* 0x000ea20000300800 */
[----:B------:R-:W-:-:S03]  /*272f0*/  IADD3 R12, P2, R12, R4, RZ ;  /* 0x000000040c0c7210 */ /* 0x000fc60007f5e0ff */
[----:B------:R1:W-:Y:S04]  /*27300*/  LDGSTS.E [R5+0x46e00], desc[UR16][R10.64], P0 ;  /* 0x46e000000a057fae */ /* 0x0003e80008121850 */
[----:B------:R1:W-:Y:S01]  /*27310*/  STL [R1+0xbe0], R9 ;  /* 0x000be00901007387 */ /* 0x0003e20000100800 */
[----:B------:R-:W-:Y:S01]  /*27320*/  IADD3.X R149, R149, R3, RZ, P1, !PT ;  /* 0x0000000395957210 */ /* 0x000fe20000ffe4ff */
[----:B------:R-:W-:-:S03]  /*27330*/  IMAD.X R150, R150, 0x1, R3, P2 ;  /* 0x0000000196967824 */ /* 0x000fc600010e0603 */
[----:B-1----:R-:W-:Y:S01]  /*27340*/  MOV R11, R149 ;  /* 0x00000095000b7202 */ /* 0x002fe20000000f00 */
[----:B------:R-:W-:Y:S01]  /*27350*/  IMAD.MOV.U32 R10, RZ, RZ, R9 ;  /* 0x000000ffff0a7224 */ /* 0x000fe200078e0009 */
[----:B------:R1:W-:Y:S04]  /*27360*/  STL [R1+0xbdc], R149 ;  /* 0x000bdc9501007387 */ /* 0x0003e80000100800 */
        /* <DEDUP_REMOVED lines=12> */
[----:B-1----:R-:W-:Y:S01]  /*27430*/  IMAD.MOV.U32 R10, RZ, RZ, R8 ;  /* 0x000000ffff0a7224 */ /* 0x002fe200078e0008 */
[----:B--2---:R-:W-:Y:S01]  /*27440*/  IADD3.X R13, R13, R3, RZ, P1, !PT ;  /* 0x000000030d0d7210 */ /* 0x004fe20000ffe4ff */
[----:B------:R1:W-:Y:S01]  /*27450*/  STL [R1+0xc20], R8 ;  /* 0x000c200801007387 */ /* 0x0003e20000100800 */
[----:B------:R-:W-:Y:S02]  /*27460*/  IMAD.X R7, R7, 0x1, R3, P2 ;  /* 0x0000000107077824 */ /* 0x000fe400010e0603 */
[----:B------:R-:W-:Y:S01]  /*27470*/  MOV R11, R13 ;  /* 0x0000000d000b7202 */ /* 0x000fe20000000f00 */
[----:B------:R-:W-:Y:S04]  /*27480*/  STL [R1+0xc1c], R13 ;  /* 0x000c1c0d01007387 */ /* 0x000fe80000100800 */
[----:B------:R2:W-:Y:S04]  /*27490*/  STL [R1+0xc40], R6 ;  /* 0x000c400601007387 */ /* 0x0005e80000100800 */
[----:B------:R3:W-:Y:S04]  /*274a0*/  LDGSTS.E [R5+0x47a00], desc[UR16][R10.64], P0 ;  /* 0x47a000000a057fae */ /* 0x0007e80008121850 */
[----:B------:R4:W-:Y:S04]  /*274b0*/  STL [R1+0xc3c], R7 ;  /* 0x000c3c0701007387 */ /* 0x0009e80000100800 */
[----:B-1----:R-:W4:Y:S01]  /*274c0*/  LDL.LU R8, [R1+0x8a4] ;  /* 0x0008a40001087983 */ /* 0x002f220000300800 */
[----:B---3--:R-:W-:-:S02]  /*274d0*/  IMAD.MOV.U32 R10, RZ, RZ, R6 ;  /* 0x000000ffff0a7224 */ /* 0x008fc400078e0006 */
[----:B------:R-:W-:Y:S01]  /*274e0*/  IMAD.MOV.U32 R11, RZ, RZ, R7 ;  /* 0x000000ffff0b7224 */ /* 0x000fe200078e0007 */
[----:B--2---:R-:W2:Y:S01]  /*274f0*/  LDL.LU R6, [R1+0x8a8] ;  /* 0x0008a80001067983 */ /* 0x004ea20000300800 */
[----:B------:R-:W-:-:S03]  /*27500*/  IADD3 R9, P1, R9, R4, RZ ;  /* 0x0000000409097210 */ /* 0x000fc60007f3e0ff */
[----:B------:R-:W3:Y:S04]  /*27510*/  LDL.LU R13, [R1+0x8c4] ;  /* 0x0008c400010d7983 */ /* 0x000ee80000300800 */
[----:B------:R1:W-:Y:S04]  /*27520*/  LDGSTS.E [R5+0x47e00], desc[UR16][R10.64], P0 ;  /* 0x47e000000a057fae */ /* 0x0003e80008121850 */
[----:B----4-:R-:W4:Y:S01]  /*27530*/  LDL.LU R7, [R1+0x8c8] ;  /* 0x0008c80001077983 */ /* 0x010f220000300800 */
[----:B------:R-:W-:-:S03]  /*27540*/  IADD3 R149, P2, R149, R4, RZ ;  /* 0x0000000495957210 */ /* 0x000fc60007f5e0ff */
[----:B------:R1:W-:Y:S02]  /*27550*/  STL [R1+0x868], R9 ;  /* 0x0008680901007387 */ /* 0x0003e40000100800 */
[----:B-1----:R-:W-:Y:S02]  /*27560*/  LOP3.LUT R5, R14, 0x60, RZ, 0x3c, !PT ;  /* 0x000000600e057812 */ /* 0x002fe400078e3cff */
[----:B------:R-:W-:-:S03]  /*27570*/  IADD3.X R12, R12, R3, RZ, P1, !PT ;  /* 0x000000030c0c7210 */ /* 0x000fc60000ffe4ff */
[----:B------:R-:W-:Y:S01]  /*27580*/  VIADD R5, R5, UR4 ;  /* 0x0000000405057c36 */ /* 0x000fe20008000000 */
[----:B------:R-:W-:Y:S01]  /*27590*/  STL [R1+0x888], R149 ;  /* 0x0008889501007387 */ /* 0x000fe20000100800 */
[----:B------:R-:W-:Y:S01]  /*275a0*/  MOV R10, R9 ;  /* 0x00000009000a7202 */ /* 0x000fe20000000f00 */
[----:B------:R-:W-:Y:S02]  /*275b0*/  IMAD.X R150, R150, 0x1, R3, P2 ;  /* 0x0000000196967824 */ /* 0x000fe400010e0603 */
[----:B------:R-:W-:Y:S01]  /*275c0*/  IMAD.MOV.U32 R11, RZ, RZ, R12 ;  /* 0x000000ffff0b7224 */ /* 0x000fe200078e000c */
[----:B------:R1:W-:Y:S04]  /*275d0*/  STL [R1+0x864], R12 ;  /* 0x0008640c01007387 */ /* 0x0003e80000100800 */
[----:B------:R-:W3:Y:S04]  /*275e0*/  LDL.LU R9, [R1+0x8e8] ;  /* 0x0008e80001097983 */ /* 0x000ee80000300800 */
[----:B------:R1:W-:Y:S04]  /*275f0*/  LDGSTS.E [R5+0x40300], desc[UR16][R10.64], P0 ;  /* 0x403000000a057fae */ /* 0x0003e80008121850 */
[----:B-1----:R-:W3:Y:S04]  /*27600*/  LDL.LU R12, [R1+0x908] ;  /* 0x00090800010c7983 */ /* 0x002ee80000300800 */
[----:B------:R1:W-:Y:S01]  /*27610*/  STL [R1+0x884], R150 ;  /* 0x0008849601007387 */ /* 0x0003e20000100800 */
[----:B------:R-:W-:-:S03]  /*27620*/  IMAD.MOV.U32 R10, RZ, RZ, R149 ;  /* 0x000000ffff0a7224 */ /* 0x000fc600078e0095 */
[----:B------:R-:W3:Y:S01]  /*27630*/  LDL.LU R149, [R1+0x8e4] ;  /* 0x0008e40001957983 */ /* 0x000ee20000300800 */
[----:B------:R-:W-:-:S03]  /*27640*/  MOV R11, R150 ;  /* 0x00000096000b7202 */ /* 0x000fc60000000f00 */
[----:B-1----:R-:W3:Y:S04]  /*27650*/  LDL.LU R150, [R1+0x904] ;  /* 0x0009040001967983 */ /* 0x002ee80000300800 */
[----:B------:R1:W-:Y:S01]  /*27660*/  LDGSTS.E [R5+0x40700], desc[UR16][R10.64], P0 ;  /* 0x407000000a057fae */ /* 0x0003e20008121850 */
[----:B--2---:R-:W-:-:S05]  /*27670*/  IADD3 R6, P1, R6, R4, RZ ;  /* 0x0000000406067210 */ /* 0x004fca0007f3e0ff */
[----:B------:R-:W-:Y:S01]  /*27680*/  IMAD.X R8, R8, 0x1, R3, P1 ;  /* 0x0000000108087824 */ /* 0x000fe200008e0603 */
[----:B------:R2:W-:Y:S01]  /*27690*/  STL [R1+0x8a8], R6 ;  /* 0x0008a80601007387 */ /* 0x0005e20000100800 */
[----:B-1----:R-:W-:Y:S02]  /*276a0*/  MOV R10, R6 ;  /* 0x00000006000a7202 */ /* 0x002fe40000000f00 */
[----:B----4-:R-:W-:Y:S01]  /*276b0*/  IADD3 R7, P2, R7, R4, RZ ;  /* 0x0000000407077210 */ /* 0x010fe20007f5e0ff */
[----:B------:R1:W-:Y:S01]  /*276c0*/  STL [R1+0x8a4], R8 ;  /* 0x0008a40801007387 */ /* 0x0003e20000100800 */
[----:B------:R-:W-:-:S03]  /*276d0*/  IMAD.MOV.U32 R11, RZ, RZ, R8 ;  /* 0x000000ffff0b7224 */ /* 0x000fc600078e0008 */
[----:B---3--:R-:W-:Y:S01]  /*276e0*/  IMAD.X R13, R13, 0x1, R3, P2 ;  /* 0x000000010d0d7824 */ /* 0x008fe200010e0603 */
[----:B------:R3:W-:Y:S04]  /*276f0*/  STL [R1+0x8c8], R7 ;  /* 0x0008c80701007387 */ /* 0x0007e80000100800 */
[----:B--2---:R-:W2:Y:S04]  /*27700*/  LDL.LU R6, [R1+0x928] ;  /* 0x0009280001067983 */ /* 0x004ea80000300800 */
[----:B------:R4:W-:Y:S04]  /*27710*/  STL [R1+0x8c4], R13 ;  /* 0x0008c40d01007387 */ /* 0x0009e80000100800 */
[----:B------:R4:W-:Y:S04]  /*27720*/  LDGSTS.E [R5+0x40b00], desc[UR16][R10.64], P0 ;  /* 0x40b000000a057fae */ /* 0x0009e80008121850 */
[----:B-1----:R-:W2:Y:S01]  /*27730*/  LDL.LU R8, [R1+0x948] ;  /* 0x0009480001087983 */ /* 0x002ea20000300800 */
[-C--:B------:R-:W-:Y:S01]  /*27740*/  IADD3 R9, P1, R9, R4.reuse, RZ ;  /* 0x0000000409097210 */ /* 0x080fe20007f3e0ff */
[----:B----4-:R-:W-:Y:S01]  /*27750*/  IMAD.MOV.U32 R10, RZ, RZ, R7 ;  /* 0x000000ffff0a7224 */ /* 0x010fe200078e0007 */
[----:B------:R-:W-:Y:S01]  /*27760*/  MOV R11, R13 ;  /* 0x0000000d000b7202 */ /* 0x000fe20000000f00 */
[----:B---3--:R-:W3:Y:S01]  /*27770*/  LDL.LU R7, [R1+0x924] ;  /* 0x0009240001077983 */ /* 0x008ee20000300800 */
[----:B------:R-:W-:-:S03]  /*27780*/  IADD3 R12, P2, R12, R4, RZ ;  /* 0x000000040c0c7210 */ /* 0x000fc60007f5e0ff */
[----:B------:R-:W4:Y:S04]  /*27790*/  LDL.LU R13, [R1+0x944] ;  /* 0x00094400010d7983 */ /* 0x000f280000300800 */
[----:B------:R1:W-:Y:S01]  /*277a0*/  LDGSTS.E [R5+0x40f00], desc[UR16][R10.64], P0 ;  /* 0x40f000000a057fae */ /* 0x0003e20008121850 */
[----:B------:R-:W-:-:S03]  /*277b0*/  IMAD.X R149, R149, 0x1, R3, P1 ;  /* 0x0000000195957824 */ /* 0x000fc600008e0603 */
[----:B------:R1:W-:Y:S01]  /*277c0*/  STL [R1+0x8e8], R9 ;  /* 0x0008e80901007387 */ /* 0x0003e20000100800 */
[----:B------:R-:W-:-:S03]  /*277d0*/  IMAD.X R150, R150, 0x1, R3, P2 ;  /* 0x0000000196967824 */ /* 0x000fc600010e0603 */
[----:B------:R1:W-:Y:S02]  /*277e0*/  STL [R1+0x8e4], R149 ;  /* 0x0008e49501007387 */ /* 0x0003e40000100800 */
[----:B-1----:R-:W-:Y:S01]  /*277f0*/  MOV R10, R9 ;  /* 0x00000009000a7202 */ /* 0x002fe20000000f00 */
[----:B------:R-:W-:Y:S01]  /*27800*/  IMAD.MOV.U32 R11, RZ, RZ, R149 ;  /* 0x000000ffff0b7224 */ /* 0x000fe200078e0095 */
[----:B------:R1:W-:Y:S04]  /*27810*/  STL [R1+0x908], R12 ;  /* 0x0009080c01007387 */ /* 0x0003e80000100800 */
[----:B------:R-:W4:Y:S04]  /*27820*/  LDL.LU R9, [R1+0x968] ;  /* 0x0009680001097983 */ /* 0x000f280000300800 */
[----:B------:R1:W-:Y:S04]  /*27830*/  STL [R1+0x904], R150 ;  /* 0x0009049601007387 */ /* 0x0003e80000100800 */
[----:B------:R1:W-:Y:S04]  /*27840*/  LDGSTS.E [R5+0x41300], desc[UR16][R10.64], P0 ;  /* 0x413000000a057fae */ /* 0x0003e80008121850 */
[----:B------:R-:W4:Y:S01]  /*27850*/  LDL.LU R149, [R1+0x988] ;  /* 0x0009880001957983 */ /* 0x000f220000300800 */
[----:B-1----:R-:W-:-:S03]  /*27860*/  IMAD.MOV.U32 R10, RZ, RZ, R12 ;  /* 0x000000ffff0a7224 */ /* 0x002fc600078e000c */
[----:B------:R-:W4:Y:S01]  /*27870*/  LDL.LU R12, [R1+0x964] ;  /* 0x00096400010c7983 */ /* 0x000f220000300800 */
[----:B------:R-:W-:-:S03]  /*27880*/  MOV R11, R150 ;  /* 0x00000096000b7202 */ /* 0x000fc60000000f00 */
[----:B------:R-:W4:Y:S04]  /*27890*/  LDL.LU R150, [R1+0x984] ;  /* 0x0009840001967983 */ /* 0x000f280000300800 */
[----:B------:R1:W-:Y:S01]  /*278a0*/  LDGSTS.E [R5+0x41700], desc[UR16][R10.64], P0 ;  /* 0x417000000a057fae */ /* 0x0003e20008121850 */
[----:B--2---:R-:W-:-:S04]  /*278b0*/  IADD3 R6, P1, R6, R4, RZ ;  /* 0x0000000406067210 */ /* 0x004fc80007f3e0ff */
[----:B-1----:R-:W-:Y:S01]  /*278c0*/  MOV R10, R6 ;  /* 0x00000006000a7202 */ /* 0x002fe20000000f00 */
[----:B------:R1:W-:Y:S01]  /*278d0*/  STL [R1+0x928], R6 ;  /* 0x0009280601007387 */ /* 0x0003e20000100800 */
[----:B------:R-:W-:Y:S01]  /*278e0*/  IADD3 R8, P2, R8, R4, RZ ;  /* 0x0000000408087210 */ /* 0x000fe20007f5e0ff */
[----:B---3--:R-:W-:-:S04]  /*278f0*/  IMAD.X R7, R7, 0x1, R3, P1 ;  /* 0x0000000107077824 */ /* 0x008fc800008e0603 */
[----:B----4-:R-:W-:Y:S01]  /*27900*/  IMAD.X R13, R13, 0x1, R3, P2 ;  /* 0x000000010d0d7824 */ /* 0x010fe200010e0603 */
[----:B------:R2:W-:Y:S01]  /*27910*/  STL [R1+0x924], R7 ;  /* 0x0009240701007387 */ /* 0x0005e20000100800 */
[----:B------:R-:W-:-:S03]  /*27920*/  IMAD.MOV.U32 R11, RZ, RZ, R7 ;  /* 0x000000ffff0b7224 */ /* 0x000fc600078e0007 */
[----:B------:R3:W-:Y:S04]  /*27930*/  STL [R1+0x948], R8 ;  /* 0x0009480801007387 */ /* 0x0007e80000100800 */
[----:B-1----:R-:W4:Y:S04]  /*27940*/  LDL.LU R6, [R1+0x9a8] ;  /* 0x0009a80001067983 */ /* 0x002f280000300800 */
[----:B------:R1:W-:Y:S04]  /*27950*/  STL [R1+0x944], R13 ;  /* 0x0009440d01007387 */ /* 0x0003e80000100800 */
[----:B------:R3:W-:Y:S04]  /*27960*/  LDGSTS.E [R5+0x41b00], desc[UR16][R10.64], P0 ;  /* 0x41b000000a057fae */ /* 0x0007e80008121850 */
[----:B--2---:R-:W2:Y:S01]  /*27970*/  LDL.LU R7, [R1+0x9c8] ;  /* 0x0009c80001077983 */ /* 0x004ea20000300800 */
[-C--:B------:R-:W-:Y:S01]  /*27980*/  IADD3 R9, P1, R9, R4.reuse, RZ ;  /* 0x0000000409097210 */ /* 0x080fe20007f3e0ff */
[----:B---3--:R-:W-:Y:S01]  /*27990*/  IMAD.MOV.U32 R10, RZ, RZ, R8 ;  /* 0x000000ffff0a7224 */ /* 0x008fe200078e0008 */
[----:B------:R-:W-:Y:S01]  /*279a0*/  MOV R11, R13 ;  /* 0x0000000d000b7202 */ /* 0x000fe20000000f00 */
[----:B------:R-:W3:Y:S01]  /*279b0*/  LDL.LU R8, [R1+0x9a4] ;  /* 0x0009a40001087983 */ /* 0x000ee20000300800 */
[----:B------:R-:W-:-:S03]  /*279c0*/  IADD3 R149, P2, R149, R4, RZ ;  /* 0x0000000495957210 */ /* 0x000fc60007f5e0ff */
[----:B-1----:R-:W3:Y:S04]  /*279d0*/  LDL.LU R13, [R1+0x9c4] ;  /* 0x0009c400010d7983 */ /* 0x002ee80000300800 */
        /* <DEDUP_REMOVED lines=8> */
[----:B------:R-:W3:Y:S04]  /*27a60*/  LDL.LU R9, [R1+0x9e8] ;  /* 0x0009e80001097983 */ /* 0x000ee80000300800 */
[----:B------:R1:W-:Y:S04]  /*27a70*/  STL [R1+0x984], R150 ;  /* 0x0009849601007387 */ /* 0x0003e80000100800 */
[----:B------:R1:W-:Y:S04]  /*27a80*/  LDGSTS.E [R5+0x42300], desc[UR16][R10.64], P0 ;  /* 0x423000000a057fae */ /* 0x0003e80008121850 */
[----:B------:R-:W3:Y:S01]  /*27a90*/  LDL.LU R12, [R1+0xa08] ;  /* 0x000a0800010c7983 */ /* 0x000ee20000300800 */
[----:B-1----:R-:W-:-:S03]  /*27aa0*/  IMAD.MOV.U32 R10, RZ, RZ, R149 ;  /* 0x000000ffff0a7224 */ /* 0x002fc600078e0095 */
[----:B------:R-:W3:Y:S01]  /*27ab0*/  LDL.LU R149, [R1+0x9e4] ;  /* 0x0009e40001957983 */ /* 0x000ee20000300800 */
[----:B------:R-:W-:-:S03]  /*27ac0*/  MOV R11, R150 ;  /* 0x00000096000b7202 */ /* 0x000fc60000000f00 */
[----:B------:R-:W3:Y:S04]  /*27ad0*/  LDL.LU R150, [R1+0xa04] ;  /* 0x000a040001967983 */ /* 0x000ee80000300800 */
[----:B------:R1:W-:Y:S01]  /*27ae0*/  LDGSTS.E [R5+0x42700], desc[UR16][R10.64], P0 ;  /* 0x427000000a057fae */ /* 0x0003e20008121850 */
[----:B----4-:R-:W-:-:S04]  /*27af0*/  IADD3 R6, P1, R6, R4, RZ ;  /* 0x0000000406067210 */ /* 0x010fc80007f3e0ff */
[----:B-1----:R-:W-:Y:S01]  /*27b00*/  MOV R10, R6 ;  /* 0x00000006000a7202 */ /* 0x002fe20000000f00 */
[----:B------:R1:W-:Y:S01]  /*27b10*/  STL [R1+0x9a8], R6 ;  /* 0x0009a80601007387 */ /* 0x0003e20000100800 */
[----:B--2---:R-:W-:Y:S01]  /*27b20*/  IADD3 R7, P2, R7, R4, RZ ;  /* 0x0000000407077210 */ /* 0x004fe20007f5e0ff */
[----:B---3--:R-:W-:-:S04]  /*27b30*/  IMAD.X R8, R8, 0x1, R3, P1 ;  /* 0x0000000108087824 */ /* 0x008fc800008e0603 */
[----:B------:R-:W-:Y:S01]  /*27b40*/  IMAD.X R13, R13, 0x1, R3, P2 ;  /* 0x000000010d0d7824 */ /* 0x000fe200010e0603 */
        /* <DEDUP_REMOVED lines=8> */
[----:B-1----:R-:W-:Y:S01]  /*27bd0*/  IMAD.MOV.U32 R10, RZ, RZ, R7 ;  /* 0x000000ffff0a7224 */ /* 0x002fe200078e0007 */
[----:B------:R-:W-:Y:S01]  /*27be0*/  MOV R11, R13 ;  /* 0x0000000d000b7202 */ /* 0x000fe20000000f00 */
[----:B---3--:R-:W3:Y:S01]  /*27bf0*/  LDL.LU R7, [R1+0xa24] ;  /* 0x000a240001077983 */ /* 0x008ee20000300800 */
[----:B------:R-:W-:-:S03]  /*27c00*/  IADD3 R12, P2, R12, R4, RZ ;  /* 0x000000040c0c7210 */ /* 0x000fc60007f5e0ff */
[----:B------:R-:W3:Y:S04]  /*27c10*/  LDL.LU R13, [R1+0xa44] ;  /* 0x000a4400010d7983 */ /* 0x000ee80000300800 */
[----:B------:R1:W-:Y:S01]  /*27c20*/  LDGSTS.E [R5+0x42f00], desc[UR16][R10.64], P0 ;  /* 0x42f000000a057fae */ /* 0x0003e20008121850 */
[----:B------:R-:W-:-:S03]  /*27c30*/  IMAD.X R149, R149, 0x1, R3, P1 ;  /* 0x0000000195957824 */ /* 0x000fc600008e0603 */
[----:B------:R-:W-:Y:S01]  /*27c40*/  STL [R1+0x9e8], R9 ;  /* 0x0009e80901007387 */ /* 0x000fe20000100800 */
[----:B------:R-:W-:-:S03]  /*27c50*/  IMAD.X R150, R150, 0x1, R3, P2 ;  /* 0x0000000196967824 */ /* 0x000fc600010e0603 */
[----:B------:R1:W-:Y:S02]  /*27c60*/  STL [R1+0x9e4], R149 ;  /* 0x0009e49501007387 */ /* 0x0003e40000100800 */
[----:B-1----:R-:W-:Y:S01]  /*27c70*/  MOV R10, R9 ;  /* 0x00000009000a7202 */ /* 0x002fe20000000f00 */
[----:B------:R-:W-:Y:S01]  /*27c80*/  IMAD.MOV.U32 R11, RZ, RZ, R149 ;  /* 0x000000ffff0b7224 */ /* 0x000fe200078e0095 */
[----:B------:R-:W-:Y:S04]  /*27c90*/  STL [R1+0xa08], R12 ;  /* 0x000a080c01007387 */ /* 0x000fe80000100800 */
[----:B------:R1:W-:Y:S04]  /*27ca0*/  LDGSTS.E [R5+0x43300], desc[UR16][R10.64], P0 ;  /* 0x433000000a057fae */ /* 0x0003e80008121850 */
[----:B------:R-:W3:Y:S04]  /*27cb0*/  LDL.LU R149, [R1+0xa68] ;  /* 0x000a680001957983 */ /* 0x000ee80000300800 */
[----:B------:R1:W-:Y:S04]  /*27cc0*/  STL [R1+0xa04], R150 ;  /* 0x000a049601007387 */ /* 0x0003e80000100800 */
[----:B------:R-:W3:Y:S01]  /*27cd0*/  LDL.LU R9, [R1+0xa88] ;  /* 0x000a880001097983 */ /* 0x000ee20000300800 */
[----:B-1----:R-:W-:Y:S01]  /*27ce0*/  MOV R11, R150 ;  /* 0x00000096000b7202 */ /* 0x002fe20000000f00 */
[----:B------:R-:W-:-:S02]  /*27cf0*/  IMAD.MOV.U32 R10, RZ, RZ, R12 ;  /* 0x000000ffff0a7224 */ /* 0x000fc400078e000c */
[----:B------:R-:W3:Y:S04]  /*27d00*/  LDL.LU R150, [R1+0xa64] ;  /* 0x000a640001967983 */ /* 0x000ee80000300800 */
[----:B------:R-:W3:Y:S04]  /*27d10*/  LDL.LU R12, [R1+0xa84] ;  /* 0x000a8400010c7983 */ /* 0x000ee80000300800 */
[----:B------:R1:W-:Y:S01]  /*27d20*/  LDGSTS.E [R5+0x43700], desc[UR16][R10.64], P0 ;  /* 0x437000000a057fae */ /* 0x0003e20008121850 */
[----:B----4-:R-:W-:-:S04]  /*27d30*/  IADD3 R6, P1, R6, R4, RZ ;  /* 0x0000000406067210 */ /* 0x010fc80007f3e0ff */
[----:B-1----:R-:W-:Y:S02]  /*27d40*/  MOV R10, R6 ;  /* 0x00000006000a7202 */ /* 0x002fe40000000f00 */
[----:B--2---:R-:W-:Y:S01]  /*27d50*/  IADD3 R8, P2, R8, R4, RZ ;  /* 0x0000000408087210 */ /* 0x004fe20007f5e0ff */
[----:B------:R1:W-:Y:S01]  /*27d60*/  STL [R1+0xa28], R6 ;  /* 0x000a280601007387 */ /* 0x0003e20000100800 */
[----:B---3--:R-:W-:-:S04]  /*27d70*/  IMAD.X R7, R7, 0x1, R3, P1 ;  /* 0x0000000107077824 */ /* 0x008fc800008e0603 */
[----:B------:R-:W-:Y:S02]  /*27d80*/  IMAD.MOV.U32 R11, RZ, RZ, R7 ;  /* 0x000000ffff0b7224 */ /* 0x000fe400078e0007 */
[----:B------:R-:W-:Y:S01]  /*27d90*/  IMAD.X R13, R13, 0x1, R3, P2 ;  /* 0x000000010d0d7824 */ /* 0x000fe200010e0603 */
[----:B------:R2:W-:Y:S04]  /*27da0*/  STL [R1+0xa24], R7 ;  /* 0x000a240701007387 */ /* 0x0005e80000100800 */
[----:B------:R3:W-:Y:S04]  /*27db0*/  LDGSTS.E [R5+0x43b00], desc[UR16][R10.64], P0 ;  /* 0x43b000000a057fae */ /* 0x0007e80008121850 */
[----:B------:R-:W-:Y:S04]  /*27dc0*/  STL [R1+0xa48], R8 ;  /* 0x000a480801007387 */ /* 0x000fe80000100800 */
[----:B-1----:R-:W4:Y:S01]  /*27dd0*/  LDL.LU R6, [R1+0xaa8] ;  /* 0x000aa80001067983 */ /* 0x002f220000300800 */
[----:B---3--:R-:W-:Y:S01]  /*27de0*/  IMAD.MOV.U32 R10, RZ, RZ, R8 ;  /* 0x000000ffff0a7224 */ /* 0x008fe200078e0008 */
[----:B------:R-:W-:-:S02]  /*27df0*/  MOV R11, R13 ;  /* 0x0000000d000b7202 */ /* 0x000fc40000000f00 */
[-C--:B------:R-:W-:Y:S01]  /*27e00*/  IADD3 R149, P1, R149, R4.reuse, RZ ;  /* 0x0000000495957210 */ /* 0x080fe20007f3e0ff */
[----:B------:R1:W-:Y:S04]  /*27e10*/  STL [R1+0xa44], R13 ;  /* 0x000a440d01007387 */ /* 0x0003e80000100800 */
[----:B------:R3:W-:Y:S01]  /*27e20*/  LDGSTS.E [R5+0x43f00], desc[UR16][R10.64], P0 ;  /* 0x43f000000a057fae */ /* 0x0007e20008121850 */
[----:B------:R-:W-:-:S03]  /*27e30*/  IADD3 R9, P2, R9, R4, RZ ;  /* 0x0000000409097210 */ /* 0x000fc60007f5e0ff */
[----:B--2---:R-:W2:Y:S04]  /*27e40*/  LDL.LU R7, [R1+0xac8] ;  /* 0x000ac80001077983 */ /* 0x004ea80000300800 */
[----:B-1----:R-:W2:Y:S01]  /*27e50*/  LDL.LU R13, [R1+0xaa4] ;  /* 0x000aa400010d7983 */ /* 0x002ea20000300800 */
[----:B------:R-:W-:Y:S01]  /*27e60*/  IMAD.X R150, R150, 0x1, R3, P1 ;  /* 0x0000000196967824 */ /* 0x000fe200008e0603 */
[----:B---3--:R-:W-:-:S03]  /*27e70*/  MOV R10, R149 ;  /* 0x00000095000a7202 */ /* 0x008fc60000000f00 */
[----:B------:R-:W-:Y:S01]  /*27e80*/  IMAD.MOV.U32 R11, RZ, RZ, R150 ;  /* 0x000000ffff0b7224 */ /* 0x000fe200078e0096 */
[----:B------:R-:W3:Y:S01]  /*27e90*/  LDL.LU R8, [R1+0xac4] ;  /* 0x000ac40001087983 */ /* 0x000ee20000300800 */
[----:B------:R-:W-:-:S03]  /*27ea0*/  IMAD.X R12, R12, 0x1, R3, P2 ;  /* 0x000000010c0c7824 */ /* 0x000fc600010e0603 */
[----:B------:R-:W-:Y:S04]  /*27eb0*/  STL [R1+0xa68], R149 ;  /* 0x000a689501007387 */ /* 0x000fe80000100800 */
[----:B------:R-:W-:Y:S04]  /*27ec0*/  STL [R1+0xa64], R150 ;  /* 0x000a649601007387 */ /* 0x000fe80000100800 */
[----:B------:R-:W-:Y:S04]  /*27ed0*/  STL [R1+0xa88], R9 ;  /* 0x000a880901007387 */ /* 0x000fe80000100800 */
[----:B------:R1:W-:Y:S04]  /*27ee0*/  LDGSTS.E [R5+0x44300], desc[UR16][R10.64], P0 ;  /* 0x443000000a057fae */ /* 0x0003e80008121850 */
[----:B------:R1:W-:Y:S02]  /*27ef0*/  STL [R1+0xa84], R12 ;  /* 0x000a840c01007387 */ /* 0x0003e40000100800 */
[----:B-1----:R-:W-:Y:S01]  /*27f00*/  MOV R11, R12 ;  /* 0x0000000c000b7202 */ /* 0x002fe20000000f00 */
[----:B------:R-:W-:Y:S01]  /*27f10*/  IMAD.MOV.U32 R10, RZ, RZ, R9 ;  /* 0x000000ffff0a7224 */ /* 0x000fe200078e0009 */
[----:B------:R-:W3:Y:S04]  /*27f20*/  LDL.LU R12, [R1+0xae4] ;  /* 0x000ae400010c7983 */ /* 0x000ee80000300800 */
[----:B------:R-:W3:Y:S04]  /*27f30*/  LDL.LU R9, [R1+0xae8] ;  /* 0x000ae80001097983 */ /* 0x000ee80000300800 */
[----:B------:R-:W3:Y:S04]  /*27f40*/  LDL.LU R149, [R1+0xb04] ;  /* 0x000b040001957983 */ /* 0x000ee80000300800 */
[----:B------:R-:W3:Y:S04]  /*27f50*/  LDL.LU R150, [R1+0xb08] ;  /* 0x000b080001967983 */ /* 0x000ee80000300800 */
[----:B------:R1:W-:Y:S01]  /*27f60*/  LDGSTS.E [R5+0x44700], desc[UR16][R10.64], P0 ;  /* 0x447000000a057fae */ /* 0x0003e20008121850 */
[----:B----4-:R-:W-:-:S04]  /*27f70*/  IADD3 R6, P1, R6, R4, RZ ;  /* 0x0000000406067210 */ /* 0x010fc80007f3e0ff */
[----:B-1----:R-:W-:Y:S01]  /*27f80*/  MOV R10, R6 ;  /* 0x00000006000a7202 */ /* 0x002fe20000000f00 */
[----:B------:R1:W-:Y:S01]  /*27f90*/  STL [R1+0xaa8], R6 ;  /* 0x000aa80601007387 */ /* 0x0003e20000100800 */
[----:B--2---:R-:W-:Y:S01]  /*27fa0*/  IADD3 R7, P2, R7, R4, RZ ;  /* 0x0000000407077210 */ /* 0x004fe20007f5e0ff */
[----:B------:R-:W-:-:S04]  /*27fb0*/  IMAD.X R13, R13, 0x1, R3, P1 ;  /* 0x000000010d0d7824 */ /* 0x000fc800008e0603 */
[----:B------:R-:W-:Y:S02]  /*27fc0*/  IMAD.MOV.U32 R11, RZ, RZ, R13 ;  /* 0x000000ffff0b7224 */ /* 0x000fe400078e000d */
[----:B---3--:R-:W-:-:S03]  /*27fd0*/  IMAD.X R8, R8, 0x1, R3, P2 ;  /* 0x0000000108087824 */ /* 0x008fc600010e0603 */
[----:B------:R2:W-:Y:S04]  /*27fe0*/  LDGSTS.E [R5+0x44b00], desc[UR16][R10.64], P0 ;  /* 0x44b000000a057fae */ /* 0x0005e80008121850 */
[----:B------:R3:W-:Y:S04]  /*27ff0*/  STL [R1+0xaa4], R13 ;  /* 0x000aa40d01007387 */ /* 0x0007e80000100800 */
[----:B------:R4:W-:Y:S01]  /*28000*/  STL [R1+0xac8], R7 ;  /* 0x000ac80701007387 */ /* 0x0009e20000100800 */
[----:B--2---:R-:W-:Y:S01]  /*28010*/  IMAD.MOV.U32 R10, RZ, RZ, R7 ;  /* 0x000000ffff0a7224 */ /* 0x004fe200078e0007 */
[----:B------:R-:W-:-:S02]  /*28020*/  MOV R11, R8 ;  /* 0x00000008000b7202 */ /* 0x000fc40000000f00 */
[----:B------:R-:W2:Y:S04]  /*28030*/  LDL.LU R151, [R1+0xb28] ;  /* 0x000b280001977983 */ /* 0x000ea80000300800 */
[----:B------:R4:W-:Y:S04]  /*28040*/  STL [R1+0xac4], R8 ;  /* 0x000ac40801007387 */ /* 0x0009e80000100800 */
[----:B------:R4:W-:Y:S04]  /*28050*/  LDGSTS.E [R5+0x44f00], desc[UR16][R10.64], P0 ;  /* 0x44f000000a057fae */ /* 0x0009e80008121850 */
[----:B-1----:R-:W2:Y:S04]  /*28060*/  LDL.LU R6, [R1+0xb48] ;  /* 0x000b480001067983 */ /* 0x002ea80000300800 */
[----:B---3--:R-:W3:Y:S01]  /*28070*/  LDL.LU R13, [R1+0xb44] ;  /* 0x000b4400010d7983 */ /* 0x008ee20000300800 */
[----:B------:R-:W-:-:S03]  /*28080*/  IADD3 R9, P1, R9, R4, RZ ;  /* 0x0000000409097210 */ /* 0x000fc60007f3e0ff */
[----:B----4-:R-:W4:Y:S02]  /*28090*/  LDL.LU R7, [R1+0xb68] ;  /* 0x000b680001077983 */ /* 0x010f240000300800 */
[----:B------:R-:W-:Y:S01]  /*280a0*/  IMAD.X R12, R12, 0x1, R3, P1 ;  /* 0x000000010c0c7824 */ /* 0x000fe200008e0603 */
[----:B------:R-:W-:-:S03]  /*280b0*/  IADD3 R150, P2, R150, R4, RZ ;  /* 0x0000000496967210 */ /* 0x000fc60007f5e0ff */
[----:B------:R-:W-:Y:S01]  /*280c0*/  IMAD.MOV.U32 R11, RZ, RZ, R12 ;  /* 0x000000ffff0b7224 */ /* 0x000fe200078e000c */
[----:B------:R-:W-:Y:S01]  /*280d0*/  MOV R10, R9 ;  /* 0x00000009000a7202 */ /* 0x000fe20000000f00 */
[----:B------:R-:W4:Y:S01]  /*280e0*/  LDL.LU R8, [R1+0xb88] ;  /* 0x000b880001087983 */ /* 0x000f220000300800 */
[----:B------:R-:W-:-:S03]  /*280f0*/  IMAD.X R149, R149, 0x1, R3, P2 ;  /* 0x0000000195957824 */ /* 0x000fc600010e0603 */
[----:B------:R-:W-:Y:S04]  /*28100*/  STL [R1+0xae8], R9 ;  /* 0x000ae80901007387 */ /* 0x000fe80000100800 */
[----:B------:R1:W-:Y:S04]  /*28110*/  STL [R1+0xae4], R12 ;  /* 0x000ae40c01007387 */ /* 0x0003e80000100800 */
[----:B------:R1:W-:Y:S04]  /*28120*/  LDGSTS.E [R5+0x45300], desc[UR16][R10.64], P0 ;  /* 0x453000000a057fae */ /* 0x0003e80008121850 */
[----:B------:R-:W-:Y:S04]  /*28130*/  STL [R1+0xb08], R150 ;  /* 0x000b089601007387 */ /* 0x000fe80000100800 */
[----:B-1----:R-:W4:Y:S01]  /*28140*/  LDL.LU R12, [R1+0xb64] ;  /* 0x000b6400010c7983 */ /* 0x002f220000300800 */
[----:B------:R-:W-:Y:S01]  /*28150*/  IMAD.MOV.U32 R10, RZ, RZ, R150 ;  /* 0x000000ffff0a7224 */ /* 0x000fe200078e0096 */
[----:B------:R-:W-:-:S02]  /*28160*/  MOV R11, R149 ;  /* 0x00000095000b7202 */ /* 0x000fc40000000f00 */
[----:B------:R1:W-:Y:S04]  /*28170*/  STL [R1+0xb04], R149 ;  /* 0x000b049501007387 */ /* 0x0003e80000100800 */
[----:B------:R-:W4:Y:S04]  /*28180*/  LDL.LU R9, [R1+0xb84] ;  /* 0x000b840001097983 */ /* 0x000f280000300800 */
[----:B------:R2:W-:Y:S04]  /*28190*/  LDGSTS.E [R5+0x45700], desc[UR16][R10.64], P0 ;  /* 0x457000000a057fae */ /* 0x0005e80008121850 */
[----:B-1----:R-:W5:Y:S04]  /*281a0*/  LDL.LU R149, [R1+0xe00] ;  /* 0x000e000001957983 */ /* 0x002f680000300800 */
[----:B------:R-:W5:Y:S04]  /*281b0*/  LDL.LU R150, [R1+0xdfc] ;  /* 0x000dfc0001967983 */ /* 0x000f680000300800 */
[----:B------:R-:W4:Y:S01]  /*281c0*/  LDL.LU R11, [R1+0xb24] ;  /* 0x000b2400010b7983 */ /* 0x000f220000300800 */
[----:B--2---:R-:W-:-:S04]  /*281d0*/  IADD3 R151, P1, R151, R4, RZ ;  /* 0x0000000497977210 */ /* 0x004fc80007f3e0ff */
[----:B------:R-:W-:Y:S01]  /*281e0*/  MOV R10, R151 ;  /* 0x00000097000a7202 */ /* 0x000fe20000000f00 */
[----:B------:R-:W-:Y:S01]  /*281f0*/  STL [R1+0xb28], R151 ;  /* 0x000b289701007387 */ /* 0x000fe20000100800 */
[----:B------:R-:W-:-:S05]  /*28200*/  IADD3 R6, P2, R6, R4, RZ ;  /* 0x0000000406067210 */ /* 0x000fca0007f5e0ff */
[----:B---3--:R-:W-:Y:S01]  /*28210*/  IMAD.X R13, R13, 0x1, R3, P2 ;  /* 0x000000010d0d7824 */ /* 0x008fe200010e0603 */
[----:B----4-:R-:W-:-:S05]  /*28220*/  IADD3 R8, P2, R8, R4, RZ ;  /* 0x0000000408087210 */ /* 0x010fca0007f5e0ff */
[--C-:B------:R-:W-:Y:S02]  /*28230*/  IMAD.X R9, R9, 0x1, R3.reuse, P2 ;  /* 0x0000000109097824 */ /* 0x100fe400010e0603 */
[----:B------:R-:W-:Y:S01]  /*28240*/  IMAD.X R11, R11, 0x1, R3, P1 ;  /* 0x000000010b0b7824 */ /* 0x000fe200008e0603 */
[----:B------:R-:W-:-:S04]  /*28250*/  IADD3 R7, P1, R7, R4, RZ ;  /* 0x0000000407077210 */ /* 0x000fc80007f3e0ff */
[----:B------:R1:W-:Y:S01]  /*28260*/  STL [R1+0xb24], R11 ;  /* 0x000b240b01007387 */ /* 0x0003e20000100800 */
[----:B------:R-:W-:-:S03]  /*28270*/  IADD3.X R12, R12, R3, RZ, P1, !PT ;  /* 0x000000030c0c7210 */ /* 0x000fc60000ffe4ff */
[----:B------:R2:W-:Y:S04]  /*28280*/  LDGSTS.E [R5+0x45b00], desc[UR16][R10.64], P0 ;  /* 0x45b000000a057fae */ /* 0x0005e80008121850 */
[----:B------:R3:W-:Y:S01]  /*28290*/  STL [R1+0xb48], R6 ;  /* 0x000b480601007387 */ /* 0x0007e20000100800 */
[----:B--2---:R-:W-:Y:S02]  /*282a0*/  IMAD.MOV.U32 R10, RZ, RZ, R6 ;  /* 0x000000ffff0a7224 */ /* 0x004fe400078e0006 */
[----:B-1----:R-:W-:Y:S01]  /*282b0*/  IMAD.MOV.U32 R11, RZ, RZ, R13 ;  /* 0x000000ffff0b7224 */ /* 0x002fe200078e000d */
[----:B------:R-:W-:Y:S04]  /*282c0*/  STL [R1+0xb44], R13 ;  /* 0x000b440d01007387 */ /* 0x000fe80000100800 */
[----:B------:R1:W-:Y:S04]  /*282d0*/  LDGSTS.E [R5+0x45f00], desc[UR16][R10.64], P0 ;  /* 0x45f000000a057fae */ /* 0x0003e80008121850 */
[----:B------:R-:W2:Y:S04]  /*282e0*/  LDL.LU R151, [R1+0xbc4] ;  /* 0x000bc40001977983 */ /* 0x000ea80000300800 */
[----:B---3--:R-:W3:Y:S01]  /*282f0*/  LDL.LU R6, [R1+0xbc8] ;  /* 0x000bc80001067983 */ /* 0x008ee20000300800 */
[----:B-1----:R-:W-:Y:S01]  /*28300*/  IMAD.MOV.U32 R10, RZ, RZ, R7 ;  /* 0x000000ffff0a7224 */ /* 0x002fe200078e0007 */
[----:B------:R-:W-:-:S02]  /*28310*/  MOV R11, R12 ;  /* 0x0000000c000b7202 */ /* 0x000fc40000000f00 */
[----:B------:R1:W-:Y:S04]  /*28320*/  STL [R1+0xb68], R7 ;  /* 0x000b680701007387 */ /* 0x0003e80000100800 */
[----:B------:R-:W-:Y:S04]  /*28330*/  STL [R1+0xb64], R12 ;  /* 0x000b640c01007387 */ /* 0x000fe80000100800 */
[----:B------:R4:W-:Y:S04]  /*28340*/  STL [R1+0xb88], R8 ;  /* 0x000b880801007387 */ /* 0x0009e80000100800 */
[----:B------:R4:W-:Y:S04]  /*28350*/  LDGSTS.E [R5+0x46300], desc[UR16][R10.64], P0 ;  /* 0x463000000a057fae */ /* 0x0009e80008121850 */
[----:B-1----:R-:W2:Y:S04]  /*28360*/  LDL.LU R7, [R1+0xc08] ;  /* 0x000c080001077983 */ /* 0x002ea80000300800 */
[----:B------:R1:W-:Y:S01]  /*28370*/  STL [R1+0xb84], R9 ;  /* 0x000b840901007387 */ /* 0x0003e20000100800 */
[----:B----4-:R-:W-:-:S02]  /*28380*/  IMAD.MOV.U32 R10, RZ, RZ, R8 ;  /* 0x000000ffff0a7224 */ /* 0x010fc400078e0008 */
[----:B------:R-:W-:Y:S01]  /*28390*/  IMAD.MOV.U32 R11, RZ, RZ, R9 ;  /* 0x000000ffff0b7224 */ /* 0x000fe200078e0009 */
[----:B------:R-:W4:Y:S04]  /*283a0*/  LDL.LU R8, [R1+0xc04] ;  /* 0x000c040001087983 */ /* 0x000f280000300800 */
[----:B------:R-:W4:Y:S04]  /*283b0*/  LDL.LU R13, [R1+0xc28] ;  /* 0x000c2800010d7983 */ /* 0x000f280000300800 */
[----:B------:R-:W4:Y:S04]  /*283c0*/  LDL.LU R12, [R1+0xc44] ;  /* 0x000c4400010c7983 */ /* 0x000f280000300800 */
[----:B-1----:R-:W4:Y:S04]  /*283d0*/  LDL.LU R9, [R1+0xc48] ;  /* 0x000c480001097983 */ /* 0x002f280000300800 */
[----:B------:R1:W-:Y:S04]  /*283e0*/  LDGSTS.E [R5+0x46700], desc[UR16][R10.64], P0 ;  /* 0x467000000a057fae */ /* 0x0003e80008121850 */
[----:B------:R-:W4:Y:S04]  /*283f0*/  LDL.LU R10, [R1+0xba4] ;  /* 0x000ba400010a7983 */ /* 0x000f280000300800 */
[----:B------:R-:W1:Y:S01]  /*28400*/  LDL.LU R11, [R1+0xba8] ;  /* 0x000ba800010b7983 */ /* 0x000e620000300800 */
[----:B---3--:R-:W-:-:S05]  /*28410*/  IADD3 R6, P2, R6, R4, RZ ;  /* 0x0000000406067210 */ /* 0x008fca0007f5e0ff */
[----:B--2---:R-:W-:Y:S01]  /*28420*/  IMAD.X R151, R151, 0x1, R3, P2 ;  /* 0x0000000197977824 */ /* 0x004fe200010e0603 */
[----:B-1----:R-:W-:-:S04]  /*28430*/  IADD3 R11, P1, R11, R4, RZ ;  /* 0x000000040b0b7210 */ /* 0x002fc80007f3e0ff */
[----:B----4-:R-:W-:Y:S01]  /*28440*/  IADD3.X R10, R10, R3, RZ, P1, !PT ;  /* 0x000000030a0a7210 */ /* 0x010fe20000ffe4ff */
[----:B------:R1:W-:Y:S04]  /*28450*/  STL [R1+0xba8], R11 ;  /* 0x000ba80b01007387 */ /* 0x0003e80000100800 */
[----:B------:R2:W-:Y:S01]  /*28460*/  STL [R1+0xba4], R10 ;  /* 0x000ba40a01007387 */ /* 0x0005e20000100800 */
[----:B-1----:R-:W-:-:S04]  /*28470*/  LOP3.LUT R11, R11, R10, RZ, 0x3c, !PT ;  /* 0x0000000a0b0b7212 */ /* 0x002fc800078e3cff */
[----:B--2---:R-:W-:-:S04]  /*28480*/  LOP3.LUT R10, R11, R10, RZ, 0x3c, !PT ;  /* 0x0000000a0b0a7212 */ /* 0x004fc800078e3cff */
[----:B------:R-:W-:Y:S01]  /*28490*/  LOP3.LUT R11, R11, R10, RZ, 0x3c, !PT ;  /* 0x0000000a0b0b7212 */ /* 0x000fe200078e3cff */
[----:B------:R-:W-:Y:S04]  /*284a0*/  STL [R1+0xbc8], R6 ;  /* 0x000bc80601007387 */ /* 0x000fe80000100800 */
[----:B------:R1:W-:Y:S04]  /*284b0*/  LDGSTS.E [R5+0x46b00], desc[UR16][R10.64], P0 ;  /* 0x46b000000a057fae */ /* 0x0003e80008121850 */
[----:B------:R2:W-:Y:S01]  /*284c0*/  STL [R1+0xbc4], R151 ;  /* 0x000bc49701007387 */ /* 0x0005e20000100800 */
[----:B-1----:R-:W-:Y:S01]  /*284d0*/  IMAD.MOV.U32 R10, RZ, RZ, R6 ;  /* 0x000000ffff0a7224 */ /* 0x002fe200078e0006 */
[----:B------:R-:W-:-:S02]  /*284e0*/  MOV R11, R151 ;  /* 0x00000097000b7202 */ /* 0x000fc40000000f00 */
[----:B--2---:R-:W5:Y:S04]  /*284f0*/  LDL.LU R151, [R1+0xdf8] ;  /* 0x000df80001977983 */ /* 0x004f680000300800 */
[----:B------:R-:W2:Y:S04]  /*28500*/  LDL.LU R6, [R1+0xdf4] ;  /* 0x000df40001067983 */ /* 0x000ea80000300800 */
[----:B------:R1:W-:Y:S04]  /*28510*/  LDGSTS.E [R5+0x46f00], desc[UR16][R10.64], P0 ;  /* 0x46f000000a057fae */ /* 0x0003e80008121850 */
[----:B------:R-:W3:Y:S04]  /*28520*/  LDL.LU R10, [R1+0xbe4] ;  /* 0x000be400010a7983 */ /* 0x000ee80000300800 */
[----:B------:R-:W1:Y:S01]  /*28530*/  LDL.LU R11, [R1+0xbe8] ;  /* 0x000be800010b7983 */ /* 0x000e620000300800 */
[----:B------:R-:W-:-:S05]  /*28540*/  IADD3 R7, P2, R7, R4, RZ ;  /* 0x0000000407077210 */ /* 0x000fca0007f5e0ff */
[----:B------:R-:W-:Y:S01]  /*28550*/  IMAD.X R8, R8, 0x1, R3, P2 ;  /* 0x0000000108087824 */ /* 0x000fe200010e0603 */
[----:B-1----:R-:W-:-:S05]  /*28560*/  IADD3 R11, P1, R11, R4, RZ ;  /* 0x000000040b0b7210 */ /* 0x002fca0007f3e0ff */
[----:B---3--:R-:W-:Y:S01]  /*28570*/  IMAD.X R10, R10, 0x1, R3, P1 ;  /* 0x000000010a0a7824 */ /* 0x008fe200008e0603 */
[----:B------:R1:W-:Y:S04]  /*28580*/  STL [R1+0xbe8], R11 ;  /* 0x000be80b01007387 */ /* 0x0003e80000100800 */
[----:B------:R3:W-:Y:S01]  /*28590*/  STL [R1+0xbe4], R10 ;  /* 0x000be40a01007387 */ /* 0x0007e20000100800 */
[----:B-1----:R-:W-:-:S04]  /*285a0*/  LOP3.LUT R11, R11, R10, RZ, 0x3c, !PT ;  /* 0x0000000a0b0b7212 */ /* 0x002fc800078e3cff */
[----:B---3--:R-:W-:-:S04]  /*285b0*/  LOP3.LUT R10, R11, R10, RZ, 0x3c, !PT ;  /* 0x0000000a0b0a7212 */ /* 0x008fc800078e3cff */
[----:B------:R-:W-:Y:S01]  /*285c0*/  LOP3.LUT R11, R11, R10, RZ, 0x3c, !PT ;  /* 0x0000000a0b0b7212 */ /* 0x000fe200078e3cff */
[----:B------:R-:W-:Y:S04]  /*285d0*/  STL [R1+0xc08], R7 ;  /* 0x000c080701007387 */ /* 0x000fe80000100800 */
[----:B------:R1:W-:Y:S04]  /*285e0*/  LDGSTS.E [R5+0x47300], desc[UR16][R10.64], P0 ;  /* 0x473000000a057fae */ /* 0x0003e80008121850 */
[----:B------:R3:W-:Y:S01]  /*285f0*/  STL [R1+0xc04], R8 ;  /* 0x000c040801007387 */ /* 0x0007e20000100800 */
[----:B-1----:R-:W-:Y:S01]  /*28600*/  MOV R10, R7 ;  /* 0x00000007000a7202 */ /* 0x002fe20000000f00 */
[----:B------:R-:W-:-:S02]  /*28610*/  IMAD.MOV.U32 R11, RZ, RZ, R8 ;  /* 0x000000ffff0b7224 */ /* 0x000fc400078e0008 */
[----:B---3--:R-:W5:Y:S04]  /*28620*/  LDL.LU R8, [R1+0xdf0] ;  /* 0x000df00001087983 */ /* 0x008f680000300800 */
[----:B------:R-:W5:Y:S04]  /*28630*/  LDL.LU R7, [R1+0xdec] ;  /* 0x000dec0001077983 */ /* 0x000f680000300800 */
[----:B------:R1:W-:Y:S04]  /*28640*/  LDGSTS.E [R5+0x47700], desc[UR16][R10.64], P0 ;  /* 0x477000000a057fae */ /* 0x0003e80008121850 */
[----:B------:R-:W3:Y:S01]  /*28650*/  LDL.LU R11, [R1+0xc24] ;  /* 0x000c2400010b7983 */ /* 0x000ee20000300800 */
[----:B------:R-:W-:-:S02]  /*28660*/  IADD3 R13, P1, R13, R4, RZ ;  /* 0x000000040d0d7210 */ /* 0x000fc40007f3e0ff */
[----:B------:R-:W-:-:S03]  /*28670*/  IADD3 R9, P2, R9, R4, RZ ;  /* 0x0000000409097210 */ /* 0x000fc60007f5e0ff */
[----:B-1----:R-:W-:Y:S01]  /*28680*/  IMAD.MOV.U32 R10, RZ, RZ, R13 ;  /* 0x000000ffff0a7224 */ /* 0x002fe200078e000d */
[----:B------:R-:W-:Y:S01]  /*28690*/  IADD3.X R12, R12, R3, RZ, P2, !PT ;  /* 0x000000030c0c7210 */ /* 0x000fe200017fe4ff */
[----:B------:R-:W-:Y:S01]  /*286a0*/  STL [R1+0xc28], R13 ;  /* 0x000c280d01007387 */ /* 0x000fe20000100800 */
[----:B------:R-:W-:Y:S02]  /*286b0*/  VIADD R15, R15, 0x1 ;  /* 0x000000010f0f7836 */ /* 0x000fe40000000000 */
[----:B---3--:R-:W-:-:S05]  /*286c0*/  IMAD.X R11, R11, 0x1, R3, P1 ;  /* 0x000000010b0b7824 */ /* 0x008fca00008e0603 */
[----:B------:R1:W-:Y:S04]  /*286d0*/  STL [R1+0xc24], R11 ;  /* 0x000c240b01007387 */ /* 0x0003e80000100800 */
[----:B------:R3:W-:Y:S04]  /*286e0*/  LDGSTS.E [R5+0x47b00], desc[UR16][R10.64], P0 ;  /* 0x47b000000a057fae */ /* 0x0007e80008121850 */
[----:B------:R4:W-:Y:S01]  /*286f0*/  STL [R1+0xc48], R9 ;  /* 0x000c480901007387 */ /* 0x0009e20000100800 */
[----:B---3--:R-:W-:Y:S01]  /*28700*/  IMAD.MOV.U32 R10, RZ, RZ, R9 ;  /* 0x000000ffff0a7224 */ /* 0x008fe200078e0009 */
[----:B-1----:R-:W-:-:S02]  /*28710*/  MOV R11, R12 ;  /* 0x0000000c000b7202 */ /* 0x002fc40000000f00 */
[----:B------:R4:W-:Y:S04]  /*28720*/  STL [R1+0xc44], R12 ;  /* 0x000c440c01007387 */ /* 0x0009e80000100800 */
[----:B------:R4:W-:Y:S01]  /*28730*/  LDGSTS.E [R5+0x47f00], desc[UR16][R10.64], P0 ;  /* 0x47f000000a057fae */ /* 0x0009e20008121850 */
[----:B--2---:R-:W-:-:S03]  /*28740*/  ISETP.NE.U32.AND P0, PT, R15, R6, PT ;  /* 0x000000060f00720c */ /* 0x004fc60003f05070 */
[----:B------:R4:W5:Y:S04]  /*28750*/  LDL.LU R6, [R1+0xde8] ;  /* 0x000de80001067983 */ /* 0x0009680000300800 */
[----:B------:R-:W0:Y:S06]  /*28760*/  LDGDEPBAR ;  /* 0x00000000000079af */ /* 0x000e2c0000000000 */
[----:B----4-:R-:W-:Y:S05]  /*28770*/  @P0 BRA `(.L_x_1) ;  /* 0xffffff3400540947 */ /* 0x010fea000383ffff */
.L_x_0:
[----:B------:R-:W2:Y:S01]  /*28780*/  LDL.LU R16, [R1+0x400] ;  /* 0x0004000001107983 */ /* 0x000ea20000300800 */
[----:B------:R-:W-:-:S04]  /*28790*/  DEPBAR.LE SB0, 0x0 ;  /* 0x000080000000791a */ /* 0x000fc80000000000 */
[----:B------:R-:W2:Y:S01]  /*287a0*/  LDL.LU R17, [R1+0x408] ;  /* 0x0004080001117983 */ /* 0x000ea20000300800 */
[----:B------:R-:W1:Y:S01]  /*287b0*/  S2R R5, SR_TID.X ;  /* 0x0000000000057919 */ /* 0x000e620000002100 */
[----:B------:R-:W-:Y:S01]  /*287c0*/  IMAD.MOV.U32 R14, RZ, RZ, R24 ;  /* 0x000000ffff0e7224 */ /* 0x000fe200078e0018 */
[C---:B-----5:R-:W-:Y:S01]  /*287d0*/  IADD3 R3, R6.reuse, 0x2, RZ ;  /* 0x0000000206037810 */ /* 0x060fe20007ffe0ff */
[----:B------:R-:W-:Y:S01]  /*287e0*/  IMAD.MOV.U32 R15, RZ, RZ, R26 ;  /* 0x000000ffff0f7224 */ /* 0x000fe200078e001a */
[----:B------:R-:W2:Y:S01]  /*287f0*/  LDL.LU R18, [R1+0x200] ;  /* 0x0002000001127983 */ /* 0x000ea20000300800 */
[----:B------:R-:W-:Y:S01]  /*28800*/  IMAD.MOV.U32 R158, RZ, RZ, R121 ;  /* 0x000000ffff9e7224 */ /* 0x000fe200078e0079 */
[----:B------:R-:W-:Y:S01]  /*28810*/  MOV R159, R123 ;  /* 0x0000007b009f7202 */ /* 0x000fe20000000f00 */
[----:B------:R-:W-:Y:S01]  /*28820*/  IMAD.MOV.U32 R175, RZ, RZ, R127 ;  /* 0x000000ffffaf7224 */ /* 0x000fe200078e007f */
[----:B------:R-:W2:Y:S01]  /*28830*/  LDL.LU R19, [R1+0x208] ;  /* 0x0002080001137983 */ /* 0x000ea20000300800 */
[----:B------:R-:W-:Y:S01]  /*28840*/  MOV R174, R125 ;  /* 0x0000007d00ae7202 */ /* 0x000fe20000000f00 */
[----:B------:R-:W-:Y:S01]  /*28850*/  IMAD.MOV.U32 R170, RZ, RZ, R128 ;  /* 0x000000ffffaa7224 */ /* 0x000fe200078e0080 */
[----:B------:R-:W-:Y:S01]  /*28860*/  MOV R171, R130 ;  /* 0x0000008200ab7202 */ /* 0x000fe20000000f00 */
[----:B------:R-:W3:Y:S01]  /*28870*/  LDL.LU R12, [R1] ;  /* 0x00000000010c7983 */ /* 0x000ee20000300800 */
[----:B------:R-:W-:Y:S01]  /*28880*/  MOV R182, R132 ;  /* 0x0000008400b67202 */ /* 0x000fe20000000f00 */
[----:B------:R-:W-:Y:S01]  /*28890*/  IMAD.MOV.U32 R183, RZ, RZ, R134 ;  /* 0x000000ffffb77224 */ /* 0x000fe200078e0086 */
[----:B------:R-:W-:Y:S01]  /*288a0*/  MOV R199, R135 ;  /* 0x0000008700c77202 */ /* 0x000fe20000000f00 */
[----:B------:R-:W3:Y:S01]  /*288b0*/  LDL.LU R13, [R1+0x8] ;  /* 0x00000800010d7983 */ /* 0x000ee20000300800 */
[----:B------:R-:W-:Y:S01]  /*288c0*/  IMAD.MOV.U32 R198, RZ, RZ, R133 ;  /* 0x000000ffffc67224 */ /* 0x000fe200078e0085 */
[----:B------:R-:W-:Y:S01]  /*288d0*/  ULDC UR5, c[0x0][0x22c] ;  /* 0x00008b0000057ab9 */ /* 0x000fe20000000800 */
[----:B------:R-:W-:Y:S01]  /*288e0*/  IMAD.MOV.U32 R194, RZ, RZ, R136 ;  /* 0x000000ffffc27224 */ /* 0x000fe200078e0088 */
[----:B------:R-:W-:Y:S01]  /*288f0*/  ULDC UR4, c[0x0][0x22c] ;  /* 0x00008b0000047ab9 */ /* 0x000fe20000000800 */
[----:B------:R-:W-:Y:S01]  /*28900*/  IMAD.MOV.U32 R195, RZ, RZ, R138 ;  /* 0x000000ffffc37224 */ /* 0x000fe200078e008a */
[----:B------:R-:W-:Y:S01]  /*28910*/  MOV R207, R142 ;  /* 0x0000008e00cf7202 */ /* 0x000fe20000000f00 */
[----:B------:R-:W-:Y:S01]  /*28920*/  IMAD.MOV.U32 R206, RZ, RZ, R140 ;  /* 0x000000ffffce7224 */ /* 0x000fe200078e008c */
[----:B------:R-:W-:Y:S01]  /*28930*/  ISETP.GE.AND P4, PT, R3, UR5, PT ;  /* 0x0000000503007c0c */ /* 0x000fe2000bf86270 */
[----:B------:R-:W-:Y:S01]  /*28940*/  IMAD.MOV.U32 R218, RZ, RZ, R141 ;  /* 0x000000ffffda7224 */ /* 0x000fe200078e008d */
[----:B------:R-:W-:Y:S01]  /*28950*/  IADD3 R3, R6, 0x4, RZ ;  /* 0x0000000406037810 */ /* 0x000fe20007ffe0ff */
[----:B------:R-:W-:Y:S01]  /*28960*/  IMAD.MOV.U32 R219, RZ, RZ, R143 ;  /* 0x000000ffffdb7224 */ /* 0x000fe200078e008f */
[----:B------:R-:W-:Y:S01]  /*28970*/  ULDC UR5, c[0x0][0x22c] ;  /* 0x00008b0000057ab9 */ /* 0x000fe20000000800 */
[----:B------:R-:W-:Y:S01]  /*28980*/  ULDC.64 UR6, c[0x0][0x228] ;  /* 0x00008a0000067ab9 */ /* 0x000fe20000000a00 */
[----:B------:R-:W-:Y:S01]  /*28990*/  ULDC.64 UR26, c[0x0][0x228] ;  /* 0x00008a00001a7ab9 */ /* 0x000fe20000000a00 */
[----:B------:R-:W-:Y:S01]  /*289a0*/  ULDC UR28, c[0x0][0x248] ;  /* 0x00009200001c7ab9 */ /* 0x000fe20000000800 */
[C---:B-1----:R-:W-:Y:S01]  /*289b0*/  IMAD.SHL.U32 R2, R5.reuse, 0x10, RZ ;  /* 0x0000001005027824 */ /* 0x042fe200078e00ff */
[C---:B------:R-:W-:Y:S01]  /*289c0*/  SHF.L.U32 R0, R5.reuse, 0x6, RZ ;  /* 0x0000000605007819 */ /* 0x040fe200000006ff */
[C---:B------:R-:W-:Y:S01]  /*289d0*/  IMAD.SHL.U32 R4, R5.reuse, 0x8, RZ ;  /* 0x0000000805047824 */ /* 0x040fe200078e00ff */
[----:B------:R-:W-:Y:S01]  /*289e0*/  LOP3.LUT R5, R5, 0x7f, RZ, 0xc0, !PT ;  /* 0x0000007f05057812 */ /* 0x000fe200078ec0ff */
[----:B------:R-:W-:Y:S01]  /*289f0*/  ULDC.64 UR22, c[0x0][0x228] ;  /* 0x00008a0000167ab9 */ /* 0x000fe20000000a00 */
[----:B------:R-:W-:Y:S01]  /*28a00*/  LOP3.LUT R2, R2, 0xf0, RZ, 0xc0, !PT ;  /* 0x000000f002027812 */ /* 0x000fe200078ec0ff */
[----:B------:R-:W-:Y:S01]  /*28a10*/  ULDC.64 UR24, c[0x0][0x228] ;  /* 0x00008a0000187ab9 */ /* 0x000fe20000000a00 */
[----:B------:R-:W-:Y:S01]  /*28a20*/  LOP3.LUT R0, R0, 0x400, RZ, 0xc0, !PT ;  /* 0x0000040000007812 */ /* 0x000fe200078ec0ff */
[----:B------:R-:W-:Y:S01]  /*28a30*/  ULDC.64 UR18, c[0x0][0x228] ;  /* 0x00008a0000127ab9 */ /* 0x000fe20000000a00 */
[----:B------:R-:W-:Y:S01]  /*28a40*/  LOP3.LUT R4, R4, 0x300, RZ, 0xc0, !PT ;  /* 0x0000030004047812 */ /* 0x000fe200078ec0ff */
[----:B------:R-:W-:Y:S01]  /*28a50*/  ULDC.64 UR20, c[0x0][0x228] ;  /* 0x00008a0000147ab9 */ /* 0x000fe20000000a00 */
[----:B------:R-:W-:Y:S01]  /*28a60*/  IADD3 R0, R0, UR12, R2 ;  /* 0x0000000c00007c10 */ /* 0x000fe2000fffe002 */
[----:B------:R-:W-:Y:S01]  /*28a70*/  ULDC.64 UR14, c[0x0][0x228] ;  /* 0x00008a00000e7ab9 */ /* 0x000fe20000000a00 */
[----:B------:R-:W-:Y:S01]  /*28a80*/  LEA R251, R5, UR12, 0x4 ;  /* 0x0000000c05fb7c11 */ /* 0x000fe2000f8e20ff */
[----:B------:R-:W-:Y:S01]  /*28a90*/  BAR.SYNC.DEFER_BLOCKING 0x0 ;  /* 0x0000000000007b1d */ /* 0x000fe20000010000 */
[----:B------:R-:W-:Y:S01]  /*28aa0*/  IMAD.MOV.U32 R26, RZ, RZ, R97 ;  /* 0x000000ffff1a7224 */ /* 0x000fe200078e0061 */
[----:B------:R-:W-:Y:S01]  /*28ab0*/  ISETP.GE.AND P5, PT, R3, UR5, PT ;  /* 0x0000000503007c0c */ /* 0x000fe2000bfa6270 */
[----:B------:R-:W-:-:S02]  /*28ac0*/  IMAD.IADD R0, R0, 0x1, R4 ;  /* 0x0000000100007824 */ /* 0x000fc400078e0204 */
[----:B------:R-:W-:-:S03]  /*28ad0*/  VIADD R2, R6, 0x1 ;  /* 0x0000000106027836 */ /* 0x000fc60000000000 */
[----:B------:R-:W1:Y:S01]  /*28ae0*/  LDC R5, c[0x0][0x244] ;  /* 0x00009100ff057b82 */ /* 0x000e620000000800 */
[----:B------:R-:W-:Y:S01]  /*28af0*/  ISETP.GE.AND P2, PT, R7, UR6, PT ;  /* 0x0000000607007c0c */ /* 0x000fe2000bf46270 */
[----:B------:R-:W-:Y:S01]  /*28b00*/  IMAD R9, R6, UR28, RZ ;  /* 0x0000001c06097c24 */ /* 0x000fe2000f8e02ff */
[----:B------:R-:W-:Y:S01]  /*28b10*/  ULDC.64 UR12, c[0x0][0x228] ;  /* 0x00008a00000c7ab9 */ /* 0x000fe20000000a00 */
[----:B------:R-:W-:Y:S01]  /*28b20*/  ISETP.GE.AND P0, PT, R2, UR4, PT ;  /* 0x0000000402007c0c */ /* 0x000fe2000bf06270 */
[----:B------:R-:W-:Y:S01]  /*28b30*/  VIADD R2, R6, 0x3 ;  /* 0x0000000306027836 */ /* 0x000fe20000000000 */
[----:B------:R-:W-:Y:S01]  /*28b40*/  ULDC UR4, c[0x0][0x22c] ;  /* 0x00008b0000047ab9 */ /* 0x000fe20000000800 */
[----:B------:R-:W-:Y:S01]  /*28b50*/  ULDC.64 UR10, c[0x0][0x228] ;  /* 0x00008a00000a7ab9 */ /* 0x000fe20000000a00 */
[----:B------:R-:W-:Y:S02]  /*28b60*/  ULDC UR8, c[0x0][0x22c] ;  /* 0x00008b0000087ab9 */ /* 0x000fe40000000800 */
[----:B------:R-:W-:Y:S01]  /*28b70*/  ISETP.GE.AND P3, PT, R2, UR4, PT ;  /* 0x0000000402007c0c */ /* 0x000fe2000bf66270 */
[----:B------:R-:W-:Y:S01]  /*28b80*/  ULDC.64 UR4, c[0x0][0x220] ;  /* 0x0000880000047ab9 */ /* 0x000fe20000000a00 */
[----:B--2---:R-:W-:Y:S01]  /*28b90*/  STSM.16.M88.4 [R0], R16 ;  /* 0x0000001000007844 */ /* 0x004fe20000000200 */
[----:B------:R-:W-:Y:S06]  /*28ba0*/  BAR.SYNC.DEFER_BLOCKING 0x0 ;  /* 0x0000000000007b1d */ /* 0x000fec0000010000 */
[----:B------:R-:W2:Y:S02]  /*28bb0*/  LDS.128 R16, [R251] ;  /* 0x00000000fb107984 */ /* 0x000ea40000000c00 */
[----:B------:R-:W-:Y:S06]  /*28bc0*/  BAR.SYNC.DEFER_BLOCKING 0x0 ;  /* 0x0000000000007b1d */ /* 0x000fec0000010000 */
[----:B--2---:R2:W-:Y:S04]  /*28bd0*/  STL.64 [R1+0x600], R16 ;  /* 0x0006001001007387 */ /* 0x0045e80000100a00 */
[----:B------:R4:W-:Y:S04]  /*28be0*/  STL.64 [R1+0x608], R18 ;  /* 0x0006081201007387 */ /* 0x0009e80000100a00 */
[----:B--2---:R-:W2:Y:S04]  /*28bf0*/  LDL.LU R16, [R1+0x404] ;  /* 0x0004040001107983 */ /* 0x004ea80000300800 */
[----:B------:R-:W2:Y:S04]  /*28c00*/  LDL.LU R17, [R1+0x40c] ;  /* 0x00040c0001117983 */ /* 0x000ea80000300800 */
[----:B----4-:R-:W2:Y:S04]  /*28c10*/  LDL.LU R18, [R1+0x204] ;  /* 0x0002040001127983 */ /* 0x010ea80000300800 */
[----:B------:R-:W2:Y:S04]  /*28c20*/  LDL.LU R19, [R1+0x20c] ;  /* 0x00020c0001137983 */ /* 0x000ea80000300800 */
[----:B---3--:R3:W-:Y:S01]  /*28c30*/  STSM.16.M88.4 [R0], R12 ;  /* 0x0000000c00007844 */ /* 0x0087e20000000200 */
[----:B------:R-:W-:Y:S06]  /*28c40*/  BAR.SYNC.DEFER_BLOCKING 0x0 ;  /* 0x0000000000007b1d */ /* 0x000fec0000010000 */
[----:B---3--:R-:W3:Y:S04]  /*28c50*/  LDL.LU R12, [R1+0x4] ;  /* 0x00000400010c7983 */ /* 0x008ee80000300800 */
[----:B------:R-:W3:Y:S04]  /*28c60*/  LDL.LU R13, [R1+0xc] ;  /* 0x00000c00010d7983 */ /* 0x000ee80000300800 */
[----:B------:R-:W4:Y:S01]  /*28c70*/  LDS.128 R20, [R251] ;  /* 0x00000000fb147984 */ /* 0x000f220000000c00 */
[----:B------:R-:W-:Y:S06]  /*28c80*/  BAR.SYNC.DEFER_BLOCKING 0x0 ;  /* 0x0000000000007b1d */ /* 0x000fec0000010000 */
[----:B----4-:R-:W-:Y:S04]  /*28c90*/  STL [R1+0x4], R21 ;  /* 0x0000041501007387 */ /* 0x010fe80000100800 */
[----:B------:R-:W-:Y:S04]  /*28ca0*/  STL.64 [R1+0x8], R22 ;  /* 0x0000081601007387 */ /* 0x000fe80000100a00 */
[----:B--2---:R-:W-:Y:S01]  /*28cb0*/  STSM.16.M88.4 [R0], R16 ;  /* 0x0000001000007844 */ /* 0x004fe20000000200 */
[----:B------:R-:W-:Y:S06]  /*28cc0*/  BAR.SYNC.DEFER_BLOCKING 0x0 ;  /* 0x0000000000007b1d */ /* 0x000fec0000010000 */
[----:B------:R-:W2:Y:S04]  /*28cd0*/  LDS.128 R16, [R251] ;  /* 0x00000000fb107984 */ /* 0x000ea80000000c00 */
[----:B--2---:R2:W-:Y:S04]  /*28ce0*/  STL.64 [R1+0x400], R16 ;  /* 0x0004001001007387 */ /* 0x0045e80000100a00 */
[----:B------:R4:W-:Y:S04]  /*28cf0*/  STL.64 [R1+0x408], R18 ;  /* 0x0004081201007387 */ /* 0x0009e80000100a00 */
[----:B--2---:R-:W2:Y:S04]  /*28d00*/  LDL.LU R16, [R1+0x410] ;  /* 0x0004100001107983 */ /* 0x004ea80000300800 */
[----:B------:R-:W2:Y:S04]  /*28d10*/  LDL.LU R17, [R1+0x418] ;  /* 0x0004180001117983 */ /* 0x000ea80000300800 */
[----:B----4-:R-:W2:Y:S04]  /*28d20*/  LDL.LU R18, [R1+0x210] ;  /* 0x0002100001127983 */ /* 0x010ea80000300800 */
[----:B------:R-:W2:Y:S01]  /*28d30*/  LDL.LU R19, [R1+0x218] ;  /* 0x0002180001137983 */ /* 0x000ea20000300800 */
[----:B------:R-:W-:Y:S01]  /*28d40*/  BAR.SYNC.DEFER_BLOCKING 0x0 ;  /* 0x0000000000007b1d */ /* 0x000fe20000010000 */
[----:B------:R-:W-:Y:S01]  /*28d50*/  MOV R14, R25 ;  /* 0x00000019000e7202 */ /* 0x000fe20000000f00 */
[----:B------:R-:W-:-:S05]  /*28d60*/  IMAD.MOV.U32 R15, RZ, RZ, R27 ;  /* 0x000000ffff0f7224 */ /* 0x000fca00078e001b */
[----:B---3--:R3:W-:Y:S01]  /*28d70*/  STSM.16.M88.4 [R0], R12 ;  /* 0x0000000c00007844 */ /* 0x0087e20000000200 */
[----:B------:R-:W-:Y:S01]  /*28d80*/  IMAD.MOV.U32 R250, RZ, RZ, R20 ;  /* 0x000000fffffa7224 */ /* 0x000fe200078e0014 */
[----:B------:R-:W-:Y:S06]  /*28d90*/  BAR.SYNC.DEFER_BLOCKING 0x0 ;  /* 0x0000000000007b1d */ /* 0x000fec0000010000 */
[----:B---3--:R-:W3:Y:S04]  /*28da0*/  LDL.LU R12, [R1+0x10] ;  /* 0x00001000010c7983 */ /* 0x008ee80000300800 */
[----:B------:R-:W3:Y:S04]  /*28db0*/  LDL.LU R13, [R1+0x18] ;  /* 0x00001800010d7983 */ /* 0x000ee80000300800 */
[----:B------:R-:W4:Y:S01]  /*28dc0*/  LDS.128 R20, [R251] ;  /* 0x00000000fb147984 */ /* 0x000f220000000c00 */
[----:B------:R-:W-:Y:S06]  /*28dd0*/  BAR.SYNC.DEFER_BLOCKING 0x0 ;  /* 0x0000000000007b1d */ /* 0x000fec0000010000 */
[----:B----4-:R-:W-:Y:S04]  /*28de0*/  STL.64 [R1+0x200], R20 ;  /* 0x0002001401007387 */ /* 0x010fe80000100a00 */
        /* <DEDUP_REMOVED lines=31> */
[----:B------:R-:W-:Y:S01]  /*28fe0*/  IMAD.MOV.U32 R14, RZ, RZ, R29 ;  /* 0x000000ffff0e7224 */ /* 0x000fe200078e001d */
[----:B------:R-:W-:-:S05]  /*28ff0*/  MOV R15, R31 ;  /* 0x0000001f000f7202 */ /* 0x000fca0000000f00 */
        /* <DEDUP_REMOVED lines=18> */
[----:B------:R-:W-:-:S02]  /*29120*/  IMAD.MOV.U32 R14, RZ, RZ, R32 ;  /* 0x000000ffff0e7224 */ /* 0x000fc400078e0020 */
        /* <DEDUP_REMOVED lines=591> */
[----:B------:R-:W2:Y:S02]  /*2b620*/  LDS.128 R20, [R251] ;  /* 0x00000000fb147984 */ /* 0x000ea40000000c00 */
[----:B--2---:R-:W-:-:S02]  /*2b630*/  MOV R252, R23 ;  /* 0x0000001700fc7202 */ /* 0x004fc40000000f00 */
[----:B------:R-:W-:Y:S04]  /*2b640*/  STL.64 [R1+0x710], R20 ;  /* 0x0007101401007387 */ /* 0x000fe80000100a00 */
[----:B------:R-:W-:Y:S04]  /*2b650*/  STL [R1+0x718], R22 ;  /* 0x0007181601007387 */ /* 0x000fe80000100800 */
[----:B------:R-:W-:Y:S04]  /*2b660*/  STL [R1+0xde8], R252 ;  /* 0x000de8fc01007387 */ /* 0x000fe80000100800 */
[----:B------:R-:W2:Y:S04]  /*2b670*/  LDL.LU R16, [R1+0x514] ;  /* 0x0005140001107983 */ /* 0x000ea80000300800 */
[----:B------:R-:W2:Y:S04]  /*2b680*/  LDL.LU R17, [R1+0x51c] ;  /* 0x00051c0001117983 */ /* 0x000ea80000300800 */
[----:B------:R-:W2:Y:S04]  /*2b690*/  LDL.LU R18, [R1+0x314] ;  /* 0x0003140001127983 */ /* 0x000ea80000300800 */
        /* <DEDUP_REMOVED lines=10> */
[----:B----4-:R-:W-:Y:S04]  /*2b740*/  STL [R1+0xdf8], R244 ;  /* 0x000df8f401007387 */ /* 0x010fe80000100800 */
[----:B------:R-:W-:Y:S04]  /*2b750*/  STL [R1+0xdf4], R245 ;  /* 0x000df4f501007387 */ /* 0x000fe80000100800 */
[----:B------:R-:W-:Y:S04]  /*2b760*/  STL [R1+0xdf0], R246 ;  /* 0x000df0f601007387 */ /* 0x000fe80000100800 */
[----:B------:R-:W-:Y:S04]  /*2b770*/  STL [R1+0xdec], R247 ;  /* 0x000decf701007387 */ /* 0x000fe80000100800 */
[----:B--2---:R-:W-:Y:S01]  /*2b780*/  STSM.16.M88.4 [R0], R16 ;  /* 0x0000001000007844 */ /* 0x004fe20000000200 */
[----:B------:R-:W-:Y:S06]  /*2b790*/  BAR.SYNC.DEFER_BLOCKING 0x0 ;  /* 0x0000000000007b1d */ /* 0x000fec0000010000 */
[----:B------:R-:W2:Y:S04]  /*2b7a0*/  LDS.128 R240, [R251] ;  /* 0x00000000fbf07984 */ /* 0x000ea80000000c00 */
[----:B--2---:R-:W-:Y:S04]  /*2b7b0*/  STL [R1+0xe08], R240 ;  /* 0x000e08f001007387 */ /* 0x004fe80000100800 */
[----:B------:R-:W-:Y:S04]  /*2b7c0*/  STL [R1+0xe04], R241 ;  /* 0x000e04f101007387 */ /* 0x000fe80000100800 */
[----:B------:R-:W-:Y:S04]  /*2b7d0*/  STL [R1+0xe00], R242 ;  /* 0x000e00f201007387 */ /* 0x000fe80000100800 */
[----:B------:R-:W-:Y:S04]  /*2b7e0*/  STL [R1+0xdfc], R243 ;  /* 0x000dfcf301007387 */ /* 0x000fe80000100800 */
[----:B------:R-:W2:Y:S04]  /*2b7f0*/  LDL.LU R20, [R1+0x520] ;  /* 0x0005200001147983 */ /* 0x000ea80000300800 */
[----:B------:R-:W2:Y:S04]  /*2b800*/  LDL.LU R21, [R1+0x528] ;  /* 0x0005280001157983 */ /* 0x000ea80000300800 */
[----:B------:R-:W2:Y:S04]  /*2b810*/  LDL.LU R22, [R1+0x320] ;  /* 0x0003200001167983 */ /* 0x000ea80000300800 */
[----:B------:R-:W2:Y:S04]  /*2b820*/  LDL.LU R23, [R1+0x328] ;  /* 0x0003280001177983 */ /* 0x000ea80000300800 */
[----:B------:R-:W4:Y:S04]  /*2b830*/  LDL.LU R16, [R1+0x120] ;  /* 0x0001200001107983 */ /* 0x000f280000300800 */
[----:B------:R-:W4:Y:S01]  /*2b840*/  LDL.LU R17, [R1+0x128] ;  /* 0x0001280001117983 */ /* 0x000f220000300800 */
[----:B------:R-:W-:Y:S01]  /*2b850*/  BAR.SYNC.DEFER_BLOCKING 0x0 ;  /* 0x0000000000007b1d */ /* 0x000fe20000010000 */
[----:B------:R-:W-:-:S02]  /*2b860*/  IMAD.MOV.U32 R14, RZ, RZ, R93 ;  /* 0x000000ffff0e7224 */ /* 0x000fc400078e005d */
[----:B------:R-:W-:-:S05]  /*2b870*/  IMAD.MOV.U32 R15, RZ, RZ, R95 ;  /* 0x000000ffff0f7224 */ /* 0x000fca00078e005f */
[----:B---3--:R-:W-:Y:S01]  /*2b880*/  STSM.16.M88.4 [R0], R12 ;  /* 0x0000000c00007844 */ /* 0x008fe20000000200 */
[----:B------:R-:W-:Y:S06]  /*2b890*/  BAR.SYNC.DEFER_BLOCKING 0x0 ;  /* 0x0000000000007b1d */ /* 0x000fec0000010000 */
[----:B------:R-:W3:Y:S02]  /*2b8a0*/  LDS.128 R232, [R251] ;  /* 0x00000000fbe87984 */ /* 0x000ee40000000c00 */
[----:B------:R-:W-:Y:S01]  /*2b8b0*/  BAR.SYNC.DEFER_BLOCKING 0x0 ;  /* 0x0000000000007b1d */ /* 0x000fe20000010000 */
[----:B------:R-:W-:Y:S01]  /*2b8c0*/  MOV R18, R96 ;  /* 0x0000006000127202 */ /* 0x000fe20000000f00 */
[----:B------:R-:W-:-:S04]  /*2b8d0*/  IMAD.MOV.U32 R19, RZ, RZ, R98 ;  /* 0x000000ffff137224 */ /* 0x000fc800078e0062 */
[----:B---3--:R-:W-:Y:S04]  /*2b8e0*/  STL [R1+0xe18], R232 ;  /* 0x000e18e801007387 */ /* 0x008fe80000100800 */
[----:B------:R-:W-:Y:S04]  /*2b8f0*/  STL [R1+0xe14], R233 ;  /* 0x000e14e901007387 */ /* 0x000fe80000100800 */
[----:B------:R-:W-:Y:S04]  /*2b900*/  STL [R1+0xe10], R234 ;  /* 0x000e10ea01007387 */ /* 0x000fe80000100800 */
[----:B------:R-:W-:Y:S04]  /*2b910*/  STL [R1+0xe0c], R235 ;  /* 0x000e0ceb01007387 */ /* 0x000fe80000100800 */
[----:B--2---:R-:W-:Y:S01]  /*2b920*/  STSM.16.M88.4 [R0], R20 ;  /* 0x0000001400007844 */ /* 0x004fe20000000200 */
[----:B------:R-:W-:Y:S06]  /*2b930*/  BAR.SYNC.DEFER_BLOCKING 0x0 ;  /* 0x0000000000007b1d */ /* 0x000fec0000010000 */
[----:B------:R-:W2:Y:S02]  /*2b940*/  LDS.128 R12, [R251] ;  /* 0x00000000fb0c7984 */ /* 0x000ea40000000c00 */
[----:B------:R-:W-:Y:S06]  /*2b950*/  BAR.SYNC.DEFER_BLOCKING 0x0 ;  /* 0x0000000000007b1d */ /* 0x000fec0000010000 */
[----:B----4-:R3:W-:Y:S02]  /*2b960*/  STSM.16.M88.4 [R0], R16 ;  /* 0x0000001000007844 */ /* 0x0107e40000000200 */
[----:B------:R-:W-:Y:S06]  /*2b970*/  BAR.SYNC.DEFER_BLOCKING 0x0 ;  /* 0x0000000000007b1d */ /* 0x000fec0000010000 */
[----:B---3--:R-:W3:Y:S04]  /*2b980*/  LDL.LU R16, [R1+0x524] ;  /* 0x0005240001107983 */ /* 0x008ee80000300800 */
[----:B------:R-:W3:Y:S04]  /*2b990*/  LDL.LU R17, [R1+0x52c] ;  /* 0x00052c0001117983 */ /* 0x000ee80000300800 */
[----:B------:R-:W3:Y:S04]  /*2b9a0*/  LDL.LU R18, [R1+0x324] ;  /* 0x0003240001127983 */ /* 0x000ee80000300800 */
[----:B------:R-:W3:Y:S04]  /*2b9b0*/  LDL.LU R19, [R1+0x32c] ;  /* 0x00032c0001137983 */ /* 0x000ee80000300800 */
[----:B------:R-:W4:Y:S04]  /*2b9c0*/  LDL.LU R24, [R1+0x124] ;  /* 0x0001240001187983 */ /* 0x000f280000300800 */
[----:B------:R-:W4:Y:S04]  /*2b9d0*/  LDL.LU R25, [R1+0x12c] ;  /* 0x00012c0001197983 */ /* 0x000f280000300800 */
[----:B------:R-:W2:Y:S04]  /*2b9e0*/  LDL.LU R36, [R1+0x530] ;  /* 0x0005300001247983 */ /* 0x000ea80000300800 */
[----:B------:R-:W2:Y:S04]  /*2b9f0*/  LDL.LU R37, [R1+0x538] ;  /* 0x0005380001257983 */ /* 0x000ea80000300800 */
[----:B------:R-:W2:Y:S04]  /*2ba00*/  LDL.LU R38, [R1+0x330] ;  /* 0x0003300001267983 */ /* 0x000ea80000300800 */
[----:B------:R-:W2:Y:S04]  /*2ba10*/  LDL.LU R39, [R1+0x338] ;  /* 0x0003380001277983 */ /* 0x000ea80000300800 */
[----:B------:R-:W2:Y:S04]  /*2ba20*/  LDL.LU R32, [R1+0x130] ;  /* 0x0001300001207983 */ /* 0x000ea80000300800 */
[----:B------:R-:W2:Y:S04]  /*2ba30*/  LDL.LU R33, [R1+0x138] ;  /* 0x0001380001217983 */ /* 0x000ea80000300800 */
[----:B------:R-:W1:Y:S01]  /*2ba40*/  LDS.128 R20, [R251] ;  /* 0x00000000fb147984 */ /* 0x000e620000000c00 */
[----:B------:R-:W-:Y:S01]  /*2ba50*/  BAR.SYNC.DEFER_BLOCKING 0x0 ;  /* 0x0000000000007b1d */ /* 0x000fe20000010000 */
[----:B------:R-:W-:Y:S01]  /*2ba60*/  MOV R27, R99 ;  /* 0x00000063001b7202 */ /* 0x000fe20000000f00 */
[----:B------:R-:W-:-:S02]  /*2ba70*/  IMAD.MOV.U32 R34, RZ, RZ, R100 ;  /* 0x000000ffff227224 */ /* 0x000fc400078e0064 */
[----:B------:R-:W-:Y:S02]  /*2ba80*/  IMAD.MOV.U32 R35, RZ, RZ, R102 ;  /* 0x000000ffff237224 */ /* 0x000fe400078e0066 */
[----:B---3--:R-:W-:Y:S02]  /*2ba90*/  STSM.16.M88.4 [R0], R16 ;  /* 0x0000001000007844 */ /* 0x008fe40000000200 */
[----:B------:R-:W-:Y:S06]  /*2baa0*/  BAR.SYNC.DEFER_BLOCKING 0x0 ;  /* 0x0000000000007b1d */ /* 0x000fec0000010000 */
[----:B------:R-:W3:Y:S02]  /*2bab0*/  LDS.128 R28, [R251] ;  /* 0x00000000fb1c7984 */ /* 0x000ee40000000c00 */
[----:B------:R-:W-:Y:S06]  /*2bac0*/  BAR.SYNC.DEFER_BLOCKING 0x0 ;  /* 0x0000000000007b1d */ /* 0x000fec0000010000 */
[----:B----4-:R-:W-:Y:S02]  /*2bad0*/  STSM.16.M88.4 [R0], R24 ;  /* 0x0000001800007844 */ /* 0x010fe40000000200 */
[----:B------:R-:W-:Y:S06]  /*2bae0*/  BAR.SYNC.DEFER_BLOCKING 0x0 ;  /* 0x0000000000007b1d */ /* 0x000fec0000010000 */
[----:B------:R-:W4:Y:S02]  /*2baf0*/  LDS.128 R24, [R251] ;  /* 0x00000000fb187984 */ /* 0x000f240000000c00 */
[----:B------:R-:W-:Y:S06]  /*2bb00*/  BAR.SYNC.DEFER_BLOCKING 0x0 ;  /* 0x0000000000007b1d */ /* 0x000fec0000010000 */
[----:B--2---:R-:W-:Y:S02]  /*2bb10*/  STSM.16.M88.4 [R0], R36 ;  /* 0x0000002400007844 */ /* 0x004fe40000000200 */
[----:B------:R-:W-:Y:S06]  /*2bb20*/  BAR.SYNC.DEFER_BLOCKING 0x0 ;  /* 0x0000000000007b1d */ /* 0x000fec0000010000 */
[----:B------:R-:W2:Y:S02]  /*2bb30*/  LDS.128 R16, [R251] ;  /* 0x00000000fb107984 */ /* 0x000ea40000000c00 */
[----:B------:R-:W-:Y:S06]  /*2bb40*/  BAR.SYNC.DEFER_BLOCKING 0x0 ;  /* 0x0000000000007b1d */ /* 0x000fec0000010000 */
[----:B------:R1:W-:Y:S02]  /*2bb50*/  STSM.16.M88.4 [R0], R32 ;  /* 0x0000002000007844 */ /* 0x0003e40000000200 */
[----:B------:R-:W-:Y:S06]  /*2bb60*/  BAR.SYNC.DEFER_BLOCKING 0x0 ;  /* 0x0000000000007b1d */ /* 0x000fec0000010000 */
[----:B-1----:R-:W3:Y:S04]  /*2bb70*/  LDL.LU R32, [R1+0x534] ;  /* 0x0005340001207983 */ /* 0x002ee80000300800 */
        /* <DEDUP_REMOVED lines=14> */
[----:B------:R-:W-:Y:S01]  /*2bc60*/  IMAD.MOV.U32 R43, RZ, RZ, R103 ;  /* 0x000000ffff2b7224 */ /* 0x000fe200078e0067 */
[----:B------:R-:W-:Y:S01]  /*2bc70*/  MOV R51, R106 ;  /* 0x0000006a00337202 */ /* 0x000fe20000000f00 */
[----:B------:R-:W-:-:S02]  /*2bc80*/  IMAD.MOV.U32 R50, RZ, RZ, R104 ;  /* 0x000000ffff327224 */ /* 0x000fc400078e0068 */
        /* <DEDUP_REMOVED lines=28> */
[----:B------:R-:W-:-:S02]  /*2be50*/  IMAD.MOV.U32 R58, RZ, RZ, R105 ;  /* 0x000000ffff3a7224 */ /* 0x000fc400078e0069 */
[----:B------:R-:W-:Y:S01]  /*2be60*/  IMAD.MOV.U32 R59, RZ, RZ, R107 ;  /* 0x000000ffff3b7224 */ /* 0x000fe200078e006b */
[----:B------:R-:W-:Y:S01]  /*2be70*/  MOV R66, R108 ;  /* 0x0000006c00427202 */ /* 0x000fe20000000f00 */
[----:B------:R-:W-:Y:S01]  /*2be80*/  IMAD.MOV.U32 R67, RZ, RZ, R110 ;  /* 0x000000ffff437224 */ /* 0x000fe200078e006e */
        /* <DEDUP_REMOVED lines=28> */
[----:B------:R-:W-:Y:S01]  /*2c050*/  IMAD.MOV.U32 R74, RZ, RZ, R109 ;  /* 0x000000ffff4a7224 */ /* 0x000fe200078e006d */
[----:B------:R-:W-:Y:S01]  /*2c060*/  MOV R75, R111 ;  /* 0x0000006f004b7202 */ /* 0x000fe20000000f00 */
[----:B------:R-:W-:-:S02]  /*2c070*/  IMAD.MOV.U32 R82, RZ, RZ, R112 ;  /* 0x000000ffff527224 */ /* 0x000fc400078e0070 */
        /* <DEDUP_REMOVED lines=33> */
[----:B------:R-:W-:Y:S01]  /*2c290*/  IMAD.MOV.U32 R106, RZ, RZ, R117 ;  /* 0x000000ffff6a7224 */ /* 0x000fe200078e0075 */
[----:B---3--:R-:W-:Y:S01]  /*2c2a0*/  STSM.16.M88.4 [R0], R80 ;  /* 0x0000005000007844 */ /* 0x008fe20000000200 */
        /* <DEDUP_REMOVED lines=11> */
[----:B------:R1:W-:Y:S01]  /*2c360*/  STSM.16.M88.4 [R0], R96 ;  /* 0x0000006000007844 */ /* 0x0003e20000000200 */
[----:B------:R-:W-:Y:S01]  /*2c370*/  IMAD.MOV.U32 R107, RZ, RZ, R119 ;  /* 0x000000ffff6b7224 */ /* 0x000fe200078e0077 */
        /* <DEDUP_REMOVED lines=16> */
[----:B------:R-:W-:-:S04]  /*2c480*/  IMAD.MOV.U32 R115, RZ, RZ, R122 ;  /* 0x000000ffff737224 */ /* 0x000fc800078e007a */
        /* <DEDUP_REMOVED lines=20> */
[----:B------:R-:W1:Y:S01]  /*2c5d0*/  LDS.128 R116, [R251] ;  /* 0x00000000fb747984 */ /* 0x000e620000000c00 */
[----:B------:R-:W-:Y:S06]  /*2c5e0*/  BAR.SYNC.DEFER_BLOCKING 0x0 ;  /* 0x0000000000007b1d */ /* 0x000fec0000010000 */
[----:B------:R-:W2:Y:S04]  /*2c5f0*/  LDL.LU R160, [R1+0x590] ;  /* 0x0005900001a07983 */ /* 0x000ea80000300800 */
[----:B------:R-:W2:Y:S04]  /*2c600*/  LDL.LU R161, [R1+0x598] ;  /* 0x0005980001a17983 */ /* 0x000ea80000300800 */
[----:B------:R-:W2:Y:S04]  /*2c610*/  LDL.LU R162, [R1+0x390] ;  /* 0x0003900001a27983 */ /* 0x000ea80000300800 */
[----:B------:R-:W2:Y:S04]  /*2c620*/  LDL.LU R163, [R1+0x398] ;  /* 0x0003980001a37983 */ /* 0x000ea80000300800 */
[----:B---3--:R-:W-:Y:S01]  /*2c630*/  STSM.16.M88.4 [R0], R112 ;  /* 0x0000007000007844 */ /* 0x008fe20000000200 */
[----:B------:R-:W-:Y:S06]  /*2c640*/  BAR.SYNC.DEFER_BLOCKING 0x0 ;  /* 0x0000000000007b1d */ /* 0x000fec0000010000 */
[----:B------:R-:W3:Y:S02]  /*2c650*/  LDS.128 R152, [R251] ;  /* 0x00000000fb987984 */ /* 0x000ee40000000c00 */
[----:B------:R-:W-:Y:S06]  /*2c660*/  BAR.SYNC.DEFER_BLOCKING 0x0 ;  /* 0x0000000000007b1d */ /* 0x000fec0000010000 */
[----:B----4-:R4:W-:Y:S02]  /*2c670*/  STSM.16.M88.4 [R0], R156 ;  /* 0x0000009c00007844 */ /* 0x0109e40000000200 */
[----:B------:R-:W-:Y:S06]  /*2c680*/  BAR.SYNC.DEFER_BLOCKING 0x0 ;  /* 0x0000000000007b1d */ /* 0x000fec0000010000 */
[----:B----4-:R-:W4:Y:S04]  /*2c690*/  LDL.LU R156, [R1+0x190] ;  /* 0x00019000019c7983 */ /* 0x010f280000300800 */
[----:B------:R-:W4:Y:S04]  /*2c6a0*/  LDL.LU R157, [R1+0x198] ;  /* 0x00019800019d7983 */ /* 0x000f280000300800 */
[----:B------:R-:W3:Y:S01]  /*2c6b0*/  LDS.128 R120, [R251] ;  /* 0x00000000fb787984 */ /* 0x000ee20000000c00 */
[----:B------:R-:W-:Y:S06]  /*2c6c0*/  BAR.SYNC.DEFER_BLOCKING 0x0 ;  /* 0x0000000000007b1d */ /* 0x000fec0000010000 */
[----:B--2---:R-:W-:Y:S02]  /*2c6d0*/  STSM.16.M88.4 [R0], R160 ;  /* 0x000000a000007844 */ /* 0x004fe40000000200 */
[----:B------:R-:W-:Y:S01]  /*2c6e0*/  BAR.SYNC.DEFER_BLOCKING 0x0 ;  /* 0x0000000000007b1d */ /* 0x000fe20000010000 */
[----:B------:R-:W-:-:S02]  /*2c6f0*/  IMAD.MOV.U32 R158, RZ, RZ, R124 ;  /* 0x000000ffff9e7224 */ /* 0x000fc400078e007c */
[----:B------:R-:W-:-:S03]  /*2c700*/  IMAD.MOV.U32 R159, RZ, RZ, R126 ;  /* 0x000000ffff9f7224 */ /* 0x000fc600078e007e */
[----:B------:R-:W2:Y:S02]  /*2c710*/  LDS.128 R112, [R251] ;  /* 0x00000000fb707984 */ /* 0x000ea40000000c00 */
[----:B------:R-:W-:Y:S06]  /*2c720*/  BAR.SYNC.DEFER_BLOCKING 0x0 ;  /* 0x0000000000007b1d */ /* 0x000fec0000010000 */
[----:B----4-:R4:W-:Y:S02]  /*2c730*/  STSM.16.M88.4 [R0], R156 ;  /* 0x0000009c00007844 */ /* 0x0109e40000000200 */
[----:B------:R-:W-:Y:S06]  /*2c740*/  BAR.SYNC.DEFER_BLOCKING 0x0 ;  /* 0x0000000000007b1d */ /* 0x000fec0000010000 */
[----:B----4-:R-:W4:Y:S04]  /*2c750*/  LDL.LU R156, [R1+0x594] ;  /* 0x00059400019c7983 */ /* 0x010f280000300800 */
[----:B------:R-:W4:Y:S04]  /*2c760*/  LDL.LU R157, [R1+0x59c] ;  /* 0x00059c00019d7983 */ /* 0x000f280000300800 */
[----:B------:R-:W4:Y:S04]  /*2c770*/  LDL.LU R158, [R1+0x394] ;  /* 0x00039400019e7983 */ /* 0x000f280000300800 */
[----:B------:R-:W4:Y:S04]  /*2c780*/  LDL.LU R159, [R1+0x39c] ;  /* 0x00039c00019f7983 */ /* 0x000f280000300800 */
[----:B------:R-:W3:Y:S04]  /*2c790*/  LDL.LU R172, [R1+0x194] ;  /* 0x0001940001ac7983 */ /* 0x000ee80000300800 */
[----:B------:R-:W3:Y:S04]  /*2c7a0*/  LDL.LU R173, [R1+0x19c] ;  /* 0x00019c0001ad7983 */ /* 0x000ee80000300800 */
[----:B------:R-:W2:Y:S04]  /*2c7b0*/  LDL.LU R176, [R1+0x5a0] ;  /* 0x0005a00001b07983 */ /* 0x000ea80000300800 */
[----:B------:R-:W2:Y:S04]  /*2c7c0*/  LDL.LU R177, [R1+0x5a8] ;  /* 0x0005a80001b17983 */ /* 0x000ea80000300800 */
[----:B------:R-:W2:Y:S04]  /*2c7d0*/  LDL.LU R178, [R1+0x3a0] ;  /* 0x0003a00001b27983 */ /* 0x000ea80000300800 */
[----:B------:R-:W2:Y:S04]  /*2c7e0*/  LDL.LU R179, [R1+0x3a8] ;  /* 0x0003a80001b37983 */ /* 0x000ea80000300800 */
[----:B------:R-:W2:Y:S04]  /*2c7f0*/  LDL.LU R168, [R1+0x1a0] ;  /* 0x0001a00001a87983 */ /* 0x000ea80000300800 */
[----:B------:R-:W2:Y:S04]  /*2c800*/  LDL.LU R169, [R1+0x1a8] ;  /* 0x0001a80001a97983 */ /* 0x000ea80000300800 */
[----:B------:R-:W1:Y:S01]  /*2c810*/  LDS.128 R124, [R251] ;  /* 0x00000000fb7c7984 */ /* 0x000e620000000c00 */
[----:B------:R-:W-:Y:S06]  /*2c820*/  BAR.SYNC.DEFER_BLOCKING 0x0 ;  /* 0x0000000000007b1d */ /* 0x000fec0000010000 */
[----:B----4-:R-:W-:Y:S02]  /*2c830*/  STSM.16.M88.4 [R0], R156 ;  /* 0x0000009c00007844 */ /* 0x010fe40000000200 */
[----:B------:R-:W-:Y:S06]  /*2c840*/  BAR.SYNC.DEFER_BLOCKING 0x0 ;  /* 0x0000000000007b1d */ /* 0x000fec0000010000 */
[----:B------:R-:W4:Y:S02]  /*2c850*/  LDS.128 R164, [R251] ;  /* 0x00000000fba47984 */ /* 0x000f240000000c00 */
[----:B------:R-:W-:Y:S06]  /*2c860*/  BAR.SYNC.DEFER_BLOCKING 0x0 ;  /* 0x0000000000007b1d */ /* 0x000fec0000010000 */
[----:B---3--:R-:W-:Y:S02]  /*2c870*/  STSM.16.M88.4 [R0], R172 ;  /* 0x000000ac00007844 */ /* 0x008fe40000000200 */
[----:B------:R-:W-:Y:S06]  /*2c880*/  BAR.SYNC.DEFER_BLOCKING 0x0 ;  /* 0x0000000000007b1d */ /* 0x000fec0000010000 */
[----:B------:R-:W3:Y:S02]  /*2c890*/  LDS.128 R160, [R251] ;  /* 0x00000000fba07984 */ /* 0x000ee40000000c00 */
[----:B------:R-:W-:Y:S06]  /*2c8a0*/  BAR.SYNC.DEFER_BLOCKING 0x0 ;  /* 0x0000000000007b1d */ /* 0x000fec0000010000 */
[----:B--2---:R-:W-:Y:S02]  /*2c8b0*/  STSM.16.M88.4 [R0], R176 ;  /* 0x000000b000007844 */ /* 0x004fe40000000200 */
[----:B------:R-:W-:Y:S06]  /*2c8c0*/  BAR.SYNC.DEFER_BLOCKING 0x0 ;  /* 0x0000000000007b1d */ /* 0x000fec0000010000 */
[----:B------:R-:W2:Y:S02]  /*2c8d0*/  LDS.128 R156, [R251] ;  /* 0x00000000fb9c7984 */ /* 0x000ea40000000c00 */
[----:B------:R-:W-:Y:S06]  /*2c8e0*/  BAR.SYNC.DEFER_BLOCKING 0x0 ;  /* 0x0000000000007b1d */ /* 0x000fec0000010000 */
[----:B------:R1:W-:Y:S04]  /*2c8f0*/  STSM.16.M88.4 [R0], R168 ;  /* 0x000000a800007844 */ /* 0x0003e80000000200 */
[----:B-1----:R-:W4:Y:S04]  /*2c900*/  LDL.LU R168, [R1+0x5a4] ;  /* 0x0005a40001a87983 */ /* 0x002f280000300800 */
        /* <DEDUP_REMOVED lines=10> */
[----:B------:R-:W2:Y:S01]  /*2c9b0*/  LDL.LU R181, [R1+0x1b8] ;  /* 0x0001b80001b57983 */ /* 0x000ea20000300800 */
[----:B------:R-:W-:Y:S01]  /*2c9c0*/  BAR.SYNC.DEFER_BLOCKING 0x0 ;  /* 0x0000000000007b1d */ /* 0x000fe20000010000 */
[----:B------:R-:W-:-:S02]  /*2c9d0*/  IMAD.MOV.U32 R174, RZ, RZ, R129 ;  /* 0x000000ffffae7224 */ /* 0x000fc400078e0081 */
[----:B------:R-:W-:-:S03]  /*2c9e0*/  IMAD.MOV.U32 R175, RZ, RZ, R131 ;  /* 0x000000ffffaf7224 */ /* 0x000fc600078e0083 */
[----:B------:R-:W1:Y:S02]  /*2c9f0*/  LDS.128 R128, [R251] ;  /* 0x00000000fb807984 */ /* 0x000e640000000c00 */
        /* <DEDUP_REMOVED lines=13> */
[----:B------:R1:W-:Y:S02]  /*2cad0*/  STSM.16.M88.4 [R0], R180 ;  /* 0x000000b400007844 */ /* 0x0003e40000000200 */
[----:B------:R-:W-:Y:S06]  /*2cae0*/  BAR.SYNC.DEFER_BLOCKING 0x0 ;  /* 0x0000000000007b1d */ /* 0x000fec0000010000 */
        /* <DEDUP_REMOVED lines=40> */
[----:B------:R-:W-:Y:S01]  /*2cd70*/  MOV R198, R137 ;  /* 0x0000008900c67202 */ /* 0x000fe20000000f00 */
[----:B------:R-:W-:-:S04]  /*2cd80*/  IMAD.MOV.U32 R199, RZ, RZ, R139 ;  /* 0x000000ffffc77224 */ /* 0x000fc800078e008b */
        /* <DEDUP_REMOVED lines=50> */
[----:B------:R-:W1:Y:S01]  /*2d0b0*/  LDS.128 R220, [R251] ;  /* 0x00000000fbdc7984 */ /* 0x000e620000000c00 */
[----:B------:R-:W-:Y:S06]  /*2d0c0*/  BAR.SYNC.DEFER_BLOCKING 0x0 ;  /* 0x0000000000007b1d */ /* 0x000fec0000010000 */
[----:B----4-:R4:W-:Y:S04]  /*2d0d0*/  STSM.16.M88.4 [R0], R208 ;  /* 0x000000d000007844 */ /* 0x0109e80000000200 */
[----:B----4-:R-:W4:Y:S04]  /*2d0e0*/  LDL.LU R208, [R1+0x1e4] ;  /* 0x0001e40001d07983 */ /* 0x010f280000300800 */
[----:B------:R-:W4:Y:S04]  /*2d0f0*/  LDL.LU R209, [R1+0x1ec] ;  /* 0x0001ec0001d17983 */ /* 0x000f280000300800 */
[----:B------:R-:W3:Y:S04]  /*2d100*/  LDL.LU R224, [R1+0x5f0] ;  /* 0x0005f00001e07983 */ /* 0x000ee80000300800 */
[----:B------:R-:W3:Y:S04]  /*2d110*/  LDL.LU R225, [R1+0x5f8] ;  /* 0x0005f80001e17983 */ /* 0x000ee80000300800 */
[----:B------:R-:W3:Y:S04]  /*2d120*/  LDL.LU R226, [R1+0x3f0] ;  /* 0x0003f00001e27983 */ /* 0x000ee80000300800 */
[----:B------:R-:W3:Y:S01]  /*2d130*/  LDL.LU R227, [R1+0x3f8] ;  /* 0x0003f80001e37983 */ /* 0x000ee20000300800 */
[----:B------:R-:W-:Y:S01]  /*2d140*/  BAR.SYNC.DEFER_BLOCKING 0x0 ;  /* 0x0000000000007b1d */ /* 0x000fe20000010000 */
[----:B------:R-:W-:Y:S01]  /*2d150*/  IMAD.MOV.U32 R210, RZ, RZ, R145 ;  /* 0x000000ffffd27224 */ /* 0x000fe200078e0091 */
[----:B------:R-:W-:-:S04]  /*2d160*/  MOV R211, R147 ;  /* 0x0000009300d37202 */ /* 0x000fc80000000f00 */
[----:B------:R-:W1:Y:S02]  /*2d170*/  LDS.128 R144, [R251] ;  /* 0x00000000fb907984 */ /* 0x000e640000000c00 */
[----:B------:R-:W-:Y:S06]  /*2d180*/  BAR.SYNC.DEFER_BLOCKING 0x0 ;  /* 0x0000000000007b1d */ /* 0x000fec0000010000 */
[----:B----4-:R-:W-:Y:S02]  /*2d190*/  STSM.16.M88.4 [R0], R208 ;  /* 0x000000d000007844 */ /* 0x010fe40000000200 */
[----:B------:R-:W-:Y:S06]  /*2d1a0*/  BAR.SYNC.DEFER_BLOCKING 0x0 ;  /* 0x0000000000007b1d */ /* 0x000fec0000010000 */
[----:B------:R-:W4:Y:S02]  /*2d1b0*/  LDS.128 R208, [R251] ;  /* 0x00000000fbd07984 */ /* 0x000f240000000c00 */
[----:B------:R-:W-:Y:S06]  /*2d1c0*/  BAR.SYNC.DEFER_BLOCKING 0x0 ;  /* 0x0000000000007b1d */ /* 0x000fec0000010000 */
[----:B---3--:R3:W-:Y:S02]  /*2d1d0*/  STSM.16.M88.4 [R0], R224 ;  /* 0x000000e000007844 */ /* 0x0087e40000000200 */
[----:B------:R-:W-:Y:S06]  /*2d1e0*/  BAR.SYNC.DEFER_BLOCKING 0x0 ;  /* 0x0000000000007b1d */ /* 0x000fec0000010000 */
[----:B---3--:R-:W3:Y:S04]  /*2d1f0*/  LDL.LU R224, [R1+0x1f0] ;  /* 0x0001f00001e07983 */ /* 0x008ee80000300800 */
[----:B------:R-:W3:Y:S04]  /*2d200*/  LDL.LU R225, [R1+0x1f8] ;  /* 0x0001f80001e17983 */ /* 0x000ee80000300800 */
[----:B------:R-:W4:Y:S01]  /*2d210*/  LDS.128 R228, [R251] ;  /* 0x00000000fbe47984 */ /* 0x000f220000000c00 */
[----:B------:R-:W-:-:S02]  /*2d220*/  IMAD.MOV.U32 R226, RZ, RZ, R148 ;  /* 0x000000ffffe27224 */ /* 0x000fc400078e0094 */
[----:B------:R-:W-:Y:S01]  /*2d230*/  IMAD.MOV.U32 R227, RZ, RZ, R150 ;  /* 0x000000ffffe37224 */ /* 0x000fe200078e0096 */
[----:B------:R-:W-:Y:S06]  /*2d240*/  BAR.SYNC.DEFER_BLOCKING 0x0 ;  /* 0x0000000000007b1d */ /* 0x000fec0000010000 */
[----:B---3--:R3:W-:Y:S02]  /*2d250*/  STSM.16.M88.4 [R0], R224 ;  /* 0x000000e000007844 */ /* 0x0087e40000000200 */
[----:B------:R-:W-:Y:S06]  /*2d260*/  BAR.SYNC.DEFER_BLOCKING 0x0 ;  /* 0x0000000000007b1d */ /* 0x000fec0000010000 */
[----:B---3--:R-:W3:Y:S04]  /*2d270*/  LDL.LU R224, [R1+0x5f4] ;  /* 0x0005f40001e07983 */ /* 0x008ee80000300800 */
[----:B------:R-:W3:Y:S04]  /*2d280*/  LDL.LU R225, [R1+0x5fc] ;  /* 0x0005fc0001e17983 */ /* 0x000ee80000300800 */
[----:B------:R-:W3:Y:S04]  /*2d290*/  LDL.LU R226, [R1+0x3f4] ;  /* 0x0003f40001e27983 */ /* 0x000ee80000300800 */
[----:B------:R-:W3:Y:S04]  /*2d2a0*/  LDL.LU R227, [R1+0x3fc] ;  /* 0x0003fc0001e37983 */ /* 0x000ee80000300800 */
[----:B------:R-:W4:Y:S01]  /*2d2b0*/  LDS.128 R236, [R251] ;  /* 0x00000000fbec7984 */ /* 0x000f220000000c00 */
[----:B------:R-:W-:Y:S06]  /*2d2c0*/  BAR.SYNC.DEFER_BLOCKING 0x0 ;  /* 0x0000000000007b1d */ /* 0x000fec0000010000 */
[----:B---3--:R3:W-:Y:S04]  /*2d2d0*/  STSM.16.M88.4 [R0], R224 ;  /* 0x000000e000007844 */ /* 0x0087e80000000200 */
[----:B---3--:R-:W3:Y:S04]  /*2d2e0*/  LDL.LU R224, [R1+0x1f4] ;  /* 0x0001f40001e07983 */ /* 0x008ee80000300800 */
[----:B------:R-:W3:Y:S01]  /*2d2f0*/  LDL.LU R225, [R1+0x1fc] ;  /* 0x0001fc0001e17983 */ /* 0x000ee20000300800 */
[----:B------:R-:W-:-:S02]  /*2d300*/  IMAD.MOV.U32 R226, RZ, RZ, R149 ;  /* 0x000000ffffe27224 */ /* 0x000fc400078e0095 */
[----:B------:R-:W-:Y:S01]  /*2d310*/  IMAD.MOV.U32 R227, RZ, RZ, R151 ;  /* 0x000000ffffe37224 */ /* 0x000fe200078e0097 */
[----:B------:R-:W-:Y:S06]  /*2d320*/  BAR.SYNC.DEFER_BLOCKING 0x0 ;  /* 0x0000000000007b1d */ /* 0x000fec0000010000 */
[----:B------:R-:W2:Y:S04]  /*2d330*/  LDL.LU R235, [R1+0x200] ;  /* 0x0002000001eb7983 */ /* 0x000ea80000300800 */
[----:B------:R-:W4:Y:S04]  /*2d340*/  LDL.LU R234, [R1+0x604] ;  /* 0x0006040001ea7983 */ /* 0x000f280000300800 */
[----:B------:R-:W4:Y:S04]  /*2d350*/  LDL.LU R233, [R1+0x4] ;  /* 0x0000040001e97983 */ /* 0x000f280000300800 */
[----:B------:R-:W4:Y:S04]  /*2d360*/  LDL.LU R232, [R1+0x404] ;  /* 0x0004040001e87983 */ /* 0x000f280000300800 */
[----:B------:R-:W1:Y:S01]  /*2d370*/  LDS.128 R148, [R251] ;  /* 0x00000000fb947984 */ /* 0x000e620000000c00 */
[----:B------:R-:W-:Y:S06]  /*2d380*/  BAR.SYNC.DEFER_BLOCKING 0x0 ;  /* 0x0000000000007b1d */ /* 0x000fec0000010000 */
[----:B------:R-:W4:Y:S04]  /*2d390*/  LDL.LU R243, [R1+0x204] ;  /* 0x0002040001f37983 */ /* 0x000f280000300800 */
        /* <DEDUP_REMOVED lines=8> */
[----:B---3--:R3:W-:Y:S04]  /*2d420*/  STSM.16.M88.4 [R0], R224 ;  /* 0x000000e000007844 */ /* 0x0087e80000000200 */
[----:B---3--:R-:W3:Y:S01]  /*2d430*/  LDL.LU R0, [R1+0x600] ;  /* 0x0006000001007983 */ /* 0x008ee20000300800 */
[----:B------:R-:W-:Y:S01]  /*2d440*/  IMAD R3, R7, R5, RZ ;  /* 0x0000000507037224 */ /* 0x000fe200078e02ff */
[----:B------:R-:W-:Y:S04]  /*2d450*/  BAR.SYNC.DEFER_BLOCKING 0x0 ;  /* 0x0000000000007b1d */ /* 0x000fe80000010000 */
[----:B------:R-:W-:-:S02]  /*2d460*/  LEA R2, P1, R3, UR4, 0x2 ;  /* 0x0000000403027c11 */ /* 0x000fc4000f8210ff */
[----:B------:R-:W-:Y:S02]  /*2d470*/  LEA R5, R5, R3, 0x7 ;  /* 0x0000000305057211 */ /* 0x000fe400078e38ff */
[----:B------:R-:W-:Y:S02]  /*2d480*/  LEA.HI.X.SX32 R3, R3, UR5, 0x2, P1 ;  /* 0x0000000503037c11 */ /* 0x000fe400088f16ff */
[C---:B------:R-:W-:Y:S01]  /*2d490*/  ISETP.GE.AND P1, PT, R6.reuse, UR7, PT ;  /* 0x0000000706007c0c */ /* 0x040fe2000bf26270 */
[----:B------:R-:W-:Y:S01]  /*2d4a0*/  ULDC.64 UR6, c[0x0][0x228] ;  /* 0x00008a0000067ab9 */ /* 0x000fe20000000a00 */
[----:B------:R-:W-:Y:S02]  /*2d4b0*/  ISETP.LT.AND P2, PT, R6, UR27, !P2 ;  /* 0x0000001b06007c0c */ /* 0x000fe4000d741270 */
[----:B------:R-:W-:Y:S01]  /*2d4c0*/  LEA R4, P6, R5, UR4, 0x2 ;  /* 0x0000000405047c11 */ /* 0x000fe2000f8c10ff */
[----:B------:R-:W-:Y:S01]  /*2d4d0*/  IMAD.WIDE R248, R9, 0x4, R2 ;  /* 0x0000000409f87825 */ /* 0x000fe200078e0202 */
[----:B------:R-:W-:Y:S01]  /*2d4e0*/  ISETP.LT.AND P1, PT, R8, UR22, !P1 ;  /* 0x0000001608007c0c */ /* 0x000fe2000cf21270 */
[----:B------:R-:W-:Y:S01]  /*2d4f0*/  ULDC UR4, c[0x0][0x22c] ;  /* 0x00008b0000047ab9 */ /* 0x000fe20000000800 */
[----:B------:R-:W-:-:S03]  /*2d500*/  LEA.HI.X.SX32 R5, R5, UR5, 0x2, P6 ;  /* 0x0000000505057c11 */ /* 0x000fc6000b0f16ff */
[----:B------:R-:W-:-:S04]  /*2d510*/  IMAD.WIDE R10, R9, 0x4, R4 ;  /* 0x00000004090a7825 */ /* 0x000fc800078e0204 */
[----:B------:R-:W-:-:S04]  /*2d520*/  VIADD R9, R9, UR28 ;  /* 0x0000001c09097c36 */ /* 0x000fc80008000000 */
[----:B------:R-:W-:Y:S01]  /*2d530*/  IMAD.WIDE R224, R9, 0x4, R4 ;  /* 0x0000000409e07825 */ /* 0x000fe200078e0204 */
[----:B---3--:R3:W-:Y:S04]  /*2d540*/  @P2 STG.E desc[UR16][R248.64], R0 ;  /* 0x00000000f8002986 */ /* 0x0087e8000c101910 */
[----:B------:R1:W-:Y:S01]  /*2d550*/  @P1 STG.E desc[UR16][R10.64], R250 ;  /* 0x000000fa0a001986 */ /* 0x0003e2000c101910 */
[----:B---3--:R-:W-:-:S04]  /*2d560*/  IADD3 R0, R6, 0x5, RZ ;  /* 0x0000000506007810 */ /* 0x008fc80007ffe0ff */
[----:B------:R-:W-:Y:S01]  /*2d570*/  ISETP.GE.AND P1, PT, R0, UR4, PT ;  /* 0x0000000400007c0c */ /* 0x000fe2000bf26270 */
[----:B------:R-:W-:Y:S01]  /*2d580*/  VIADD R0, R9, UR28 ;  /* 0x0000001c09007c36 */ /* 0x000fe20008000000 */
[----:B------:R-:W-:Y:S01]  /*2d590*/  ISETP.LT.AND P2, PT, R7, UR24, !P0 ;  /* 0x0000001807007c0c */ /* 0x000fe2000c741270 */
[--C-:B-1----:R-:W-:Y:S01]  /*2d5a0*/  IMAD.WIDE R10, R9, 0x4, R2.reuse ;  /* 0x00000004090a7825 */ /* 0x102fe200078e0202 */
[----:B------:R-:W-:Y:S01]  /*2d5b0*/  ISETP.LT.AND P6, PT, R7, UR20, !P4 ;  /* 0x0000001407007c0c */ /* 0x000fe2000e7c1270 */
[----:B------:R-:W3:Y:S01]  /*2d5c0*/  LDL.LU R9, [R1+0x400] ;  /* 0x0004000001097983 */ /* 0x000ee20000300800 */
[----:B------:R-:W-:Y:S01]  /*2d5d0*/  ISETP.LT.AND P0, PT, R8, UR18, !P0 ;  /* 0x0000001208007c0c */ /* 0x000fe2000c701270 */
[----:B------:R-:W-:Y:S01]  /*2d5e0*/  IMAD.WIDE R226, R0, 0x4, R2 ;  /* 0x0000000400e27825 */ /* 0x000fe200078e0202 */
[----:B------:R-:W-:Y:S01]  /*2d5f0*/  ISETP.LT.AND P4, PT, R8, UR12, !P4 ;  /* 0x0000000c08007c0c */ /* 0x000fe2000e781270 */
[----:B------:R-:W-:Y:S01]  /*2d600*/  ULDC UR4, c[0x0][0x22c] ;  /* 0x00008b0000047ab9 */ /* 0x000fe20000000800 */
[----:B------:R-:W-:Y:S01]  /*2d610*/  IADD3 R250, R6, 0x6, RZ ;  /* 0x0000000606fa7810 */ /* 0x000fe20007ffe0ff */
[----:B------:R-:W-:Y:S01]  /*2d620*/  IMAD.WIDE R248, R0, 0x4, R4 ;  /* 0x0000000400f87825 */ /* 0x000fe200078e0204 */
[----:B------:R-:W-:Y:S01]  /*2d630*/  ULDC UR12, c[0x0][0x228] ;  /* 0x00008a00000c7ab9 */ /* 0x000fe20000000800 */
[----:B------:R-:W-:-:S02]  /*2d640*/  ULDC UR18, c[0x0][0x228] ;  /* 0x00008a0000127ab9 */ /* 0x000fc40000000800 */
[----:B---3--:R1:W-:Y:S01]  /*2d650*/  @P2 STG.E desc[UR16][R10.64], R9 ;  /* 0x000000090a002986 */ /* 0x0083e2000c101910 */
[----:B------:R-:W-:Y:S01]  /*2d660*/  ISETP.GE.AND P2, PT, R250, UR4, PT ;  /* 0x00000004fa007c0c */ /* 0x000fe2000bf46270 */
[----:B------:R-:W-:Y:S02]  /*2d670*/  ULDC.64 UR4, c[0x0][0x228] ;  /* 0x00008a0000047ab9 */ /* 0x000fe40000000a00 */
[----:B--2---:R2:W-:Y:S04]  /*2d680*/  @P0 STG.E desc[UR16][R224.64], R235 ;  /* 0x000000ebe0000986 */ /* 0x0045e8000c101910 */
[----:B----4-:R3:W-:Y:S01]  /*2d690*/  @P6 STG.E desc[UR16][R226.64], R234 ;  /* 0x000000eae2006986 */ /* 0x0107e2000c101910 */
[----:B------:R-:W-:Y:S01]  /*2d6a0*/  ISETP.LT.AND P6, PT, R7, UR4, !P5 ;  /* 0x0000000407007c0c */ /* 0x000fe2000efc1270 */
[----:B-1----:R-:W-:-:S02]  /*2d6b0*/  VIADD R9, R0, UR28 ;  /* 0x0000001c00097c36 */ /* 0x002fc40008000000 */
[----:B------:R1:W-:Y:S01]  /*2d6c0*/  @P4 STG.E desc[UR16][R248.64], R233 ;  /* 0x000000e9f8004986 */ /* 0x0003e2000c101910 */
[----:B------:R-:W-:Y:S01]  /*2d6d0*/  ISETP.LT.AND P4, PT, R7, UR14, !P3 ;  /* 0x0000000e07007c0c */ /* 0x000fe2000df81270 */
[----:B------:R-:W-:Y:S01]  /*2d6e0*/  VIADD R10, R6, 0x7 ;  /* 0x00000007060a7836 */ /* 0x000fe20000000000 */
[----:B------:R-:W-:Y:S01]  /*2d6f0*/  ISETP.LT.AND P3, PT, R8, UR10, !P3 ;  /* 0x0000000a08007c0c */ /* 0x000fe2000df61270 */
[----:B------:R-:W-:Y:S01]  /*2d700*/  VIADD R250, R6, 0x8 ;  /* 0x0000000806fa7836 */ /* 0x000fe20000000000 */
[----:B------:R-:W-:Y:S01]  /*2d710*/  ISETP.LT.AND P5, PT, R8, UR6, !P5 ;  /* 0x0000000608007c0c */ /* 0x000fe2000efa1270 */
[C---:B--2---:R-:W-:Y:S01]  /*2d720*/  IMAD.WIDE R224, R9.reuse, 0x4, R4 ;  /* 0x0000000409e07825 */ /* 0x044fe200078e0204 */
[C---:B------:R-:W-:Y:S01]  /*2d730*/  IADD3 R0, R9.reuse, UR28, RZ ;  /* 0x0000001c09007c10 */ /* 0x040fe2000fffe0ff */
[----:B------:R-:W-:Y:S01]  /*2d740*/  ULDC UR6, c[0x0][0x228] ;  /* 0x00008a0000067ab9 */ /* 0x000fe20000000800 */
[----:B------:R-:W-:Y:S01]  /*2d750*/  ISETP.GE.AND P0, PT, R10, UR8, PT ;  /* 0x000000080a007c0c */ /* 0x000fe2000bf06270 */
[--C-:B------:R-:W-:Y:S01]  /*2d760*/  IMAD.WIDE R10, R9, 0x4, R2.reuse ;  /* 0x00000004090a7825 */ /* 0x100fe200078e0202 */
[----:B------:R-:W-:Y:S01]  /*2d770*/  ULDC.64 UR8, c[0x0][0x228] ;  /* 0x00008a0000087ab9 */ /* 0x000fe20000000a00 */
[----:B------:R-:W-:Y:S01]  /*2d780*/  ULDC UR4, c[0x0][0x22c] ;  /* 0x00008b0000047ab9 */ /* 0x000fe20000000800 */
[----:B------:R-:W-:Y:S01]  /*2d790*/  ULDC UR10, c[0x0][0x228] ;  /* 0x00008a00000a7ab9 */ /* 0x000fe20000000800 */
[----:B---3--:R-:W-:Y:S01]  /*2d7a0*/  IMAD.WIDE R226, R0, 0x4, R2 ;  /* 0x0000000400e27825 */ /* 0x008fe200078e0202 */
[----:B------:R2:W-:Y:S01]  /*2d7b0*/  @P4 STG.E desc[UR16][R10.64], R232 ;  /* 0x000000e80a004986 */ /* 0x0005e2000c101910 */
[----:B------:R-:W-:-:S02]  /*2d7c0*/  ULDC UR14, c[0x0][0x228] ;  /* 0x00008a00000e7ab9 */ /* 0x000fc40000000800 */
[----:B-1----:R-:W-:Y:S01]  /*2d7d0*/  IMAD.WIDE R248, R0, 0x4, R4 ;  /* 0x0000000400f87825 */ /* 0x002fe200078e0204 */
[----:B------:R1:W-:Y:S04]  /*2d7e0*/  @P3 STG.E desc[UR16][R224.64], R243 ;  /* 0x000000f3e0003986 */ /* 0x0003e8000c101910 */
[----:B------:R3:W-:Y:S01]  /*2d7f0*/  @P6 STG.E desc[UR16][R226.64], R242 ;  /* 0x000000f2e2006986 */ /* 0x0007e2000c101910 */
[C---:B------:R-:W-:Y:S01]  /*2d800*/  ISETP.LT.AND P6, PT, R7.reuse, UR26, !P2 ;  /* 0x0000001a07007c0c */ /* 0x040fe2000d7c1270 */
[----:B------:R-:W-:Y:S02]  /*2d810*/  ULDC.64 UR26, c[0x0][0x228] ;  /* 0x00008a00001a7ab9 */ /* 0x000fe40000000a00 */
[----:B------:R4:W-:Y:S01]  /*2d820*/  @P5 STG.E desc[UR16][R248.64], R241 ;  /* 0x000000f1f8005986 */ /* 0x0009e2000c101910 */
[----:B------:R-:W-:Y:S01]  /*2d830*/  ISETP.LT.AND P5, PT, R7, UR8, !P1 ;  /* 0x0000000807007c0c */ /* 0x000fe2000cfa1270 */
[----:B--2---:R-:W-:Y:S01]  /*2d840*/  VIADD R10, R6, 0x9 ;  /* 0x00000009060a7836 */ /* 0x004fe20000000000 */
[----:B------:R-:W-:Y:S01]  /*2d850*/  ISETP.LT.AND P1, PT, R8, UR26, !P1 ;  /* 0x0000001a08007c0c */ /* 0x000fe2000cf21270 */
[----:B------:R-:W-:Y:S01]  /*2d860*/  ULDC UR8, c[0x0][0x228] ;  /* 0x00008a0000087ab9 */ /* 0x000fe20000000800 */
[----:B------:R-:W-:-:S02]  /*2d870*/  IADD3 R9, R0, UR28, RZ ;  /* 0x0000001c00097c10 */ /* 0x000fc4000fffe0ff */
[----:B------:R-:W-:Y:S01]  /*2d880*/  ISETP.LT.AND P2, PT, R8, UR6, !P2 ;  /* 0x0000000608007c0c */ /* 0x000fe2000d741270 */
[----:B------:R-:W-:Y:S01]  /*2d890*/  ULDC UR6, c[0x0][0x228] ;  /* 0x00008a0000067ab9 */ /* 0x000fe20000000800 */
[----:B------:R-:W-:Y:S01]  /*2d8a0*/  ISETP.GE.AND P4, PT, R250, UR4, PT ;  /* 0x00000004fa007c0c */ /* 0x000fe2000bf86270 */
[----:B------:R-:W-:Y:S01]  /*2d8b0*/  ULDC UR4, c[0x0][0x22c] ;  /* 0x00008b0000047ab9 */ /* 0x000fe20000000800 */
[C---:B------:R-:W-:Y:S01]  /*2d8c0*/  VIADD R0, R9.reuse, UR28 ;  /* 0x0000001c09007c36 */ /* 0x040fe20008000000 */
[----:B------:R-:W-:Y:S01]  /*2d8d0*/  ISETP.GE.AND P3, PT, R10, UR4, PT ;  /* 0x000000040a007c0c */ /* 0x000fe2000bf66270 */
[----:B------:R-:W-:Y:S01]  /*2d8e0*/  IMAD.WIDE R10, R9, 0x4, R2 ;  /* 0x00000004090a7825 */ /* 0x000fe200078e0202 */
[----:B------:R-:W-:-:S03]  /*2d8f0*/  ULDC UR4, c[0x0][0x22c] ;  /* 0x00008b0000047ab9 */ /* 0x000fc60000000800 */
[----:B-1----:R-:W-:Y:S01]  /*2d900*/  IMAD.WIDE R224, R9, 0x4, R4 ;  /* 0x0000000409e07825 */ /* 0x002fe200078e0204 */
[----:B------:R1:W-:Y:S03]  /*2d910*/  @P5 STG.E desc[UR16][R10.64], R240 ;  /* 0x000000f00a005986 */ /* 0x0003e6000c101910 */
[C---:B---3--:R-:W-:Y:S01]  /*2d920*/  IMAD.WIDE R226, R0.reuse, 0x4, R2 ;  /* 0x0000000400e27825 */ /* 0x048fe200078e0202 */
[----:B------:R2:W-:Y:S03]  /*2d930*/  @P1 STG.E desc[UR16][R224.64], R247 ;  /* 0x000000f7e0001986 */ /* 0x0005e6000c101910 */
[----:B----4-:R-:W-:Y:S01]  /*2d940*/  IMAD.WIDE R248, R0, 0x4, R4 ;  /* 0x0000000400f87825 */ /* 0x010fe200078e0204 */
[----:B------:R3:W-:Y:S03]  /*2d950*/  @P6 STG.E desc[UR16][R226.64], R246 ;  /* 0x000000f6e2006986 */ /* 0x0007e6000c101910 */
[----:B------:R-:W-:Y:S01]  /*2d960*/  VIADD R250, R6, 0xa ;  /* 0x0000000a06fa7836 */ /* 0x000fe20000000000 */
[----:B------:R-:W-:Y:S01]  /*2d970*/  @P2 STG.E desc[UR16][R248.64], R245 ;  /* 0x000000f5f8002986 */ /* 0x000fe2000c101910 */
[----:B------:R-:W-:Y:S01]  /*2d980*/  ISETP.LT.AND P2, PT, R7, UR6, !P0 ;  /* 0x0000000607007c0c */ /* 0x000fe2000c741270 */
[----:B------:R-:W-:Y:S01]  /*2d990*/  VIADD R9, R0, UR28 ;  /* 0x0000001c00097c36 */ /* 0x000fe20008000000 */
[----:B-1----:R-:W-:Y:S01]  /*2d9a0*/  IADD3 R10, R6, 0xb, RZ ;  /* 0x0000000b060a7810 */ /* 0x002fe20007ffe0ff */
[----:B------:R-:W-:Y:S01]  /*2d9b0*/  ULDC UR6, c[0x0][0x228] ;  /* 0x00008a0000067ab9 */ /* 0x000fe20000000800 */
[----:B------:R-:W-:Y:S01]  /*2d9c0*/  ISETP.GE.AND P5, PT, R250, UR4, PT ;  /* 0x00000004fa007c0c */ /* 0x000fe2000bfa6270 */
[----:B------:R-:W-:-:S02]  /*2d9d0*/  ULDC UR4, c[0x0][0x22c] ;  /* 0x00008b0000047ab9 */ /* 0x000fc40000000800 */
[----:B------:R-:W-:Y:S01]  /*2d9e0*/  ISETP.GE.AND P1, PT, R10, UR4, PT ;  /* 0x000000040a007c0c */ /* 0x000fe2000bf26270 */
[----:B------:R-:W-:-:S04]  /*2d9f0*/  IMAD.WIDE R10, R9, 0x4, R2 ;  /* 0x00000004090a7825 */ /* 0x000fc800078e0202 */
[C---:B------:R-:W-:Y:S01]  /*2da00*/  VIADD R0, R9.reuse, UR28 ;  /* 0x0000001c09007c36 */ /* 0x040fe20008000000 */
[----:B------:R1:W-:Y:S01]  /*2da10*/  @P2 STG.E desc[UR16][R10.64], R244 ;  /* 0x000000f40a002986 */ /* 0x0003e2000c101910 */
[----:B--2---:R-:W-:Y:S01]  /*2da20*/  IMAD.WIDE R224, R9, 0x4, R4 ;  /* 0x0000000409e07825 */ /* 0x004fe200078e0204 */
[----:B------:R-:W-:Y:S01]  /*2da30*/  ISETP.LT.AND P0, PT, R8, UR8, !P0 ;  /* 0x0000000808007c0c */ /* 0x000fe2000c701270 */
[----:B------:R-:W-:Y:S01]  /*2da40*/  ULDC UR4, c[0x0][0x22c] ;  /* 0x00008b0000047ab9 */ /* 0x000fe20000000800 */
[----:B------:R-:W2:Y:S01]  /*2da50*/  LDL.LU R9, [R1+0x10] ;  /* 0x0000100001097983 */ /* 0x000ea20000300800 */
[----:B------:R-:W-:Y:S01]  /*2da60*/  ISETP.LT.AND P6, PT, R7, UR10, !P4 ;  /* 0x0000000a07007c0c */ /* 0x000fe2000e7c1270 */
[----:B---3--:R-:W-:Y:S01]  /*2da70*/  IMAD.WIDE R226, R0, 0x4, R2 ;  /* 0x0000000400e27825 */ /* 0x008fe200078e0202 */
[----:B------:R-:W-:Y:S01]  /*2da80*/  IADD3 R250, R6, 0xc, RZ ;  /* 0x0000000c06fa7810 */ /* 0x000fe20007ffe0ff */
[----:B------:R-:W-:Y:S01]  /*2da90*/  ULDC UR8, c[0x0][0x228] ;  /* 0x00008a0000087ab9 */ /* 0x000fe20000000800 */
[----:B-1----:R-:W3:Y:S01]  /*2daa0*/  LDL.LU R11, [R1+0x610] ;  /* 0x00061000010b7983 */ /* 0x002ee20000300800 */
[----:B------:R-:W-:Y:S01]  /*2dab0*/  ISETP.LT.AND P4, PT, R8, UR12, !P4 ;  /* 0x0000000c08007c0c */ /* 0x000fe2000e781270 */
[----:B------:R-:W-:-:S04]  /*2dac0*/  IMAD.WIDE R248, R0, 0x4, R4 ;  /* 0x0000000400f87825 */ /* 0x000fc800078e0204 */
[----:B------:R-:W-:Y:S01]  /*2dad0*/  @P0 STG.E desc[UR16][R224.64], R252 ;  /* 0x000000fce0000986 */ /* 0x000fe2000c101910 */
[----:B------:R-:W-:Y:S01]  /*2dae0*/  VIADD R10, R6, 0xd ;  /* 0x0000000d060a7836 */ /* 0x000fe20000000000 */
[----:B------:R-:W-:Y:S02]  /*2daf0*/  ISETP.GE.AND P2, PT, R250, UR4, PT ;  /* 0x00000004fa007c0c */ /* 0x000fe4000bf46270 */
[----:B------:R-:W4:Y:S01]  /*2db00*/  LDL.LU R235, [R1+0x210] ;  /* 0x0002100001eb7983 */ /* 0x000f220000300800 */
[----:B------:R-:W-:Y:S01]  /*2db10*/  ULDC UR4, c[0x0][0x22c] ;  /* 0x00008b0000047ab9 */ /* 0x000fe20000000800 */
[----:B------:R-:W-:Y:S01]  /*2db20*/  ULDC UR10, c[0x0][0x228] ;  /* 0x00008a00000a7ab9 */ /* 0x000fe20000000800 */
[----:B------:R-:W-:Y:S01]  /*2db30*/  ULDC UR12, c[0x0][0x228] ;  /* 0x00008a00000c7ab9 */ /* 0x000fe20000000800 */
[----:B------:R-:W4:Y:S04]  /*2db40*/  LDL.LU R234, [R1+0x614] ;  /* 0x0006140001ea7983 */ /* 0x000f280000300800 */
[----:B------:R-:W4:Y:S04]  /*2db50*/  LDL.LU R233, [R1+0x14] ;  /* 0x0000140001e97983 */ /* 0x000f280000300800 */
[----:B------:R-:W4:Y:S04]  /*2db60*/  LDL.LU R232, [R1+0x414] ;  /* 0x0004140001e87983 */ /* 0x000f280000300800 */
[----:B------:R-:W4:Y:S04]  /*2db70*/  LDL.LU R243, [R1+0x214] ;  /* 0x0002140001f37983 */ /* 0x000f280000300800 */
[----:B------:R-:W4:Y:S04]  /*2db80*/  LDL.LU R242, [R1+0x618] ;  /* 0x0006180001f27983 */ /* 0x000f280000300800 */
[----:B------:R-:W4:Y:S04]  /*2db90*/  LDL.LU R241, [R1+0x18] ;  /* 0x0000180001f17983 */ /* 0x000f280000300800 */
[----:B------:R-:W4:Y:S01]  /*2dba0*/  LDL.LU R240, [R1+0x418] ;  /* 0x0004180001f07983 */ /* 0x000f220000300800 */
[----:B------:R-:W-:-:S03]  /*2dbb0*/  ISETP.GE.AND P0, PT, R10, UR4, PT ;  /* 0x000000040a007c0c */ /* 0x000fc6000bf06270 */
[----:B---3--:R-:W-:Y:S01]  /*2dbc0*/  @P6 STG.E desc[UR16][R226.64], R11 ;  /* 0x0000000be2006986 */ /* 0x008fe2000c101910 */
[----:B------:R-:W-:Y:S01]  /*2dbd0*/  VIADD R250, R6, 0xe ;  /* 0x0000000e06fa7836 */ /* 0x000fe20000000000 */
[----:B------:R-:W-:Y:S02]  /*2dbe0*/  ULDC UR4, c[0x0][0x22c] ;  /* 0x00008b0000047ab9 */ /* 0x000fe40000000800 */
[----:B--2---:R1:W-:Y:S04]  /*2dbf0*/  @P4 STG.E desc[UR16][R248.64], R9 ;  /* 0x00000009f8004986 */ /* 0x0043e8000c101910 */
[----:B------:R-:W2:Y:S04]  /*2dc00*/  LDL.LU R247, [R1+0x218] ;  /* 0x0002180001f77983 */ /* 0x000ea80000300800 */
[----:B------:R-:W3:Y:S01]  /*2dc10*/  LDL.LU R246, [R1+0x61c] ;  /* 0x00061c0001f67983 */ /* 0x000ee20000300800 */
[----:B-1----:R-:W-:-:S03]  /*2dc20*/  VIADD R9, R0, UR28 ;  /* 0x0000001c00097c36 */ /* 0x002fc60008000000 */
[----:B------:R-:W3:Y:S01]  /*2dc30*/  LDL.LU R245, [R1+0x1c] ;  /* 0x00001c0001f57983 */ /* 0x000ee20000300800 */
[----:B------:R-:W-:-:S03]  /*2dc40*/  IMAD.WIDE R10, R9, 0x4, R2 ;  /* 0x00000004090a7825 */ /* 0x000fc600078e0202 */
[----:B------:R-:W3:Y:S01]  /*2dc50*/  LDL.LU R244, [R1+0x41c] ;  /* 0x00041c0001f47983 */ /* 0x000ee20000300800 */
[C---:B------:R-:W-:Y:S01]  /*2dc60*/  IADD3 R0, R9.reuse, UR28, RZ ;  /* 0x0000001c09007c10 */ /* 0x040fe2000fffe0ff */
[----:B------:R-:W-:Y:S02]  /*2dc70*/  IMAD.WIDE R224, R9, 0x4, R4 ;  /* 0x0000000409e07825 */ /* 0x000fe400078e0204 */
[----:B------:R-:W3:Y:S04]  /*2dc80*/  LDL.LU R252, [R1+0x21c] ;  /* 0x00021c0001fc7983 */ /* 0x000ee80000300800 */
[----:B------:R-:W4:Y:S01]  /*2dc90*/  LDL.LU R9, [R1+0x410] ;  /* 0x0004100001097983 */ /* 0x000f220000300800 */
[C---:B------:R-:W-:Y:S02]  /*2dca0*/  ISETP.LT.AND P4, PT, R7.reuse, UR6, !P3 ;  /* 0x0000000607007c0c */ /* 0x040fe4000df81270 */
[----:B------:R-:W-:Y:S01]  /*2dcb0*/  ISETP.LT.AND P6, PT, R7, UR10, !P5 ;  /* 0x0000000a07007c0c */ /* 0x000fe2000efc1270 */
[----:B------:R-:W-:Y:S01]  /*2dcc0*/  IMAD.WIDE R226, R0, 0x4, R2 ;  /* 0x0000000400e27825 */ /* 0x000fe200078e0202 */
[C---:B------:R-:W-:Y:S01]  /*2dcd0*/  ISETP.LT.AND P3, PT, R8.reuse, UR8, !P3 ;  /* 0x0000000808007c0c */ /* 0x040fe2000df61270 */
[----:B------:R-:W-:Y:S01]  /*2dce0*/  ULDC UR6, c[0x0][0x228] ;  /* 0x00008a0000067ab9 */ /* 0x000fe20000000800 */
[----:B------:R-:W-:Y:S01]  /*2dcf0*/  ISETP.LT.AND P5, PT, R8, UR12, !P5 ;  /* 0x0000000c08007c0c */ /* 0x000fe2000efa1270 */
[----:B------:R-:W-:Y:S01]  /*2dd00*/  IMAD.WIDE R248, R0, 0x4, R4 ;  /* 0x0000000400f87825 */ /* 0x000fe200078e0204 */
[----:B------:R-:W-:Y:S01]  /*2dd10*/  ULDC UR8, c[0x0][0x228] ;  /* 0x00008a0000087ab9 */ /* 0x000fe20000000800 */
[----:B------:R-:W-:Y:S01]  /*2dd20*/  ULDC UR10, c[0x0][0x228] ;  /* 0x00008a00000a7ab9 */ /* 0x000fe20000000800 */
[----:B------:R-:W-:-:S03]  /*2dd30*/  ULDC UR12, c[0x0][0x228] ;  /* 0x00008a00000c7ab9 */ /* 0x000fc60000000800 */
[----:B----4-:R1:W-:Y:S04]  /*2dd40*/  @P4 STG.E desc[UR16][R10.64], R9 ;  /* 0x000000090a004986 */ /* 0x0103e8000c101910 */
[----:B------:R4:W-:Y:S04]  /*2dd50*/  @P3 STG.E desc[UR16][R224.64], R235 ;  /* 0x000000ebe0003986 */ /* 0x0009e8000c101910 */
[----:B------:R2:W-:Y:S01]  /*2dd60*/  @P6 STG.E desc[UR16][R226.64], R234 ;  /* 0x000000eae2006986 */ /* 0x0005e2000c101910 */
[----:B------:R-:W-:Y:S01]  /*2dd70*/  ISETP.LT.AND P6, PT, R7, UR10, !P2 ;  /* 0x0000000a07007c0c */ /* 0x000fe2000d7c1270 */
[----:B------:R-:W-:-:S02]  /*2dd80*/  ULDC UR10, c[0x0][0x228] ;  /* 0x00008a00000a7ab9 */ /* 0x000fc40000000800 */
[----:B------:R3:W-:Y:S01]  /*2dd90*/  @P5 STG.E desc[UR16][R248.64], R233 ;  /* 0x000000e9f8005986 */ /* 0x0007e2000c101910 */
[----:B------:R-:W-:Y:S01]  /*2dda0*/  ISETP.LT.AND P5, PT, R7, UR6, !P1 ;  /* 0x0000000607007c0c */ /* 0x000fe2000cfa1270 */
[----:B-1----:R-:W-:Y:S01]  /*2ddb0*/  VIADD R10, R6, 0xf ;  /* 0x0000000f060a7836 */ /* 0x002fe20000000000 */
[----:B------:R-:W-:Y:S01]  /*2ddc0*/  ISETP.LT.AND P1, PT, R8, UR8, !P1 ;  /* 0x0000000808007c0c */ /* 0x000fe2000cf21270 */
[----:B------:R-:W-:Y:S01]  /*2ddd0*/  ULDC UR6, c[0x0][0x228] ;  /* 0x00008a0000067ab9 */ /* 0x000fe20000000800 */
[----:B------:R-:W-:Y:S01]  /*2dde0*/  IADD3 R9, R0, UR28, RZ ;  /* 0x0000001c00097c10 */ /* 0x000fe2000fffe0ff */
[----:B------:R-:W-:Y:S01]  /*2ddf0*/  ULDC UR8, c[0x0][0x228] ;  /* 0x00008a0000087ab9 */ /* 0x000fe20000000800 */
        /* <DEDUP_REMOVED lines=8> */
[----:B----4-:R-:W-:Y:S01]  /*2de80*/  IMAD.WIDE R224, R9, 0x4, R4 ;  /* 0x0000000409e07825 */ /* 0x010fe200078e0204 */
[----:B------:R1:W-:Y:S03]  /*2de90*/  @P5 STG.E desc[UR16][R10.64], R232 ;  /* 0x000000e80a005986 */ /* 0x0003e6000c101910 */
[C---:B--2---:R-:W-:Y:S01]  /*2dea0*/  IMAD.WIDE R226, R0.reuse, 0x4, R2 ;  /* 0x0000000400e27825 */ /* 0x044fe200078e0202 */
[----:B------:R2:W-:Y:S03]  /*2deb0*/  @P1 STG.E desc[UR16][R224.64], R243 ;  /* 0x000000f3e0001986 */ /* 0x0005e6000c101910 */
[----:B---3--:R-:W-:Y:S01]  /*2dec0*/  IMAD.WIDE R248, R0, 0x4, R4 ;  /* 0x0000000400f87825 */ /* 0x008fe200078e0204 */
[----:B------:R3:W-:Y:S03]  /*2ded0*/  @P6 STG.E desc[UR16][R226.64], R242 ;  /* 0x000000f2e2006986 */ /* 0x0007e6000c101910 */
[----:B------:R-:W-:Y:S01]  /*2dee0*/  VIADD R250, R6, 0x10 ;  /* 0x0000001006fa7836 */ /* 0x000fe20000000000 */
[----:B------:R4:W-:Y:S01]  /*2def0*/  @P2 STG.E desc[UR16][R248.64], R241 ;  /* 0x000000f1f8002986 */ /* 0x0009e2000c101910 */
[C---:B------:R-:W-:Y:S01]  /*2df00*/  ISETP.LT.AND P2, PT, R7.reuse, UR6, !P0 ;  /* 0x0000000607007c0c */ /* 0x040fe2000c741270 */
[----:B------:R-:W-:Y:S01]  /*2df10*/  VIADD R9, R0, UR28 ;  /* 0x0000001c00097c36 */ /* 0x000fe20008000000 */
[----:B------:R-:W-:Y:S01]  /*2df20*/  ISETP.LT.AND P0, PT, R8, UR8, !P0 ;  /* 0x0000000808007c0c */ /* 0x000fe2000c701270 */
[----:B------:R-:W-:Y:S01]  /*2df30*/  ULDC UR6, c[0x0][0x228] ;  /* 0x00008a0000067ab9 */ /* 0x000fe20000000800 */
[----:B------:R-:W-:-:S02]  /*2df40*/  ISETP.LT.AND P6, PT, R7, UR10, !P4 ;  /* 0x0000000a07007c0c */ /* 0x000fc4000e7c1270 */
[----:B-1----:R-:W-:Y:S02]  /*2df50*/  IADD3 R10, R6, 0x11, RZ ;  /* 0x00000011060a7810 */ /* 0x002fe40007ffe0ff */
[----:B------:R-:W-:Y:S01]  /*2df60*/  ISETP.GE.AND P5, PT, R250, UR4, PT ;  /* 0x00000004fa007c0c */ /* 0x000fe2000bfa6270 */
[----:B------:R-:W-:Y:S01]  /*2df70*/  ULDC UR4, c[0x0][0x22c] ;  /* 0x00008b0000047ab9 */ /* 0x000fe20000000800 */
[----:B------:R-:W-:Y:S01]  /*2df80*/  ISETP.LT.AND P4, PT, R8, UR12, !P4 ;  /* 0x0000000c08007c0c */ /* 0x000fe2000e781270 */
[C---:B------:R-:W-:Y:S01]  /*2df90*/  VIADD R0, R9.reuse, UR28 ;  /* 0x0000001c09007c36 */ /* 0x040fe20008000000 */
[----:B------:R-:W-:Y:S01]  /*2dfa0*/  ISETP.GE.AND P1, PT, R10, UR4, PT ;  /* 0x000000040a007c0c */ /* 0x000fe2000bf26270 */
[----:B------:R-:W-:-:S04]  /*2dfb0*/  IMAD.WIDE R10, R9, 0x4, R2 ;  /* 0x00000004090a7825 */ /* 0x000fc800078e0202 */
[----:B--2---:R-:W-:Y:S01]  /*2dfc0*/  IMAD.WIDE R224, R9, 0x4, R4 ;  /* 0x0000000409e07825 */ /* 0x004fe200078e0204 */
[----:B------:R1:W-:Y:S01]  /*2dfd0*/  @P2 STG.E desc[UR16][R10.64], R240 ;  /* 0x000000f00a002986 */ /* 0x0003e2000c101910 */
[----:B------:R-:W-:Y:S01]  /*2dfe0*/  IADD3 R250, R6, 0x12, RZ ;  /* 0x0000001206fa7810 */ /* 0x000fe20007ffe0ff */
[----:B------:R-:W-:Y:S01]  /*2dff0*/  ULDC UR4, c[0x0][0x22c] ;  /* 0x00008b0000047ab9 */ /* 0x000fe20000000800 */
[C---:B---3--:R-:W-:Y:S01]  /*2e000*/  IMAD.WIDE R226, R0.reuse, 0x4, R2 ;  /* 0x0000000400e27825 */ /* 0x048fe200078e0202 */
[----:B------:R2:W-:Y:S01]  /*2e010*/  @P0 STG.E desc[UR16][R224.64], R247 ;  /* 0x000000f7e0000986 */ /* 0x0005e2000c101910 */
[----:B------:R-:W-:Y:S01]  /*2e020*/  ULDC UR8, c[0x0][0x228] ;  /* 0x00008a0000087ab9 */ /* 0x000fe20000000800 */
[----:B------:R-:W-:Y:S01]  /*2e030*/  ULDC UR10, c[0x0][0x228] ;  /* 0x00008a00000a7ab9 */ /* 0x000fe20000000800 */
[----:B----4-:R-:W-:Y:S01]  /*2e040*/  IMAD.WIDE R248, R0, 0x4, R4 ;  /* 0x0000000400f87825 */ /* 0x010fe200078e0204 */
[----:B------:R3:W-:Y:S01]  /*2e050*/  @P6 STG.E desc[UR16][R226.64], R246 ;  /* 0x000000f6e2006986 */ /* 0x0007e2000c101910 */
[----:B------:R-:W-:-:S03]  /*2e060*/  ULDC UR12, c[0x0][0x228] ;  /* 0x00008a00000c7ab9 */ /* 0x000fc60000000800 */
[----:B------:R-:W-:Y:S01]  /*2e070*/  @P4 STG.E desc[UR16][R248.64], R245 ;  /* 0x000000f5f8004986 */ /* 0x000fe2000c101910 */
[C---:B------:R-:W-:Y:S01]  /*2e080*/  ISETP.LT.AND P4, PT, R7.reuse, UR6, !P3 ;  /* 0x0000000607007c0c */ /* 0x040fe2000df81270 */
[----:B-1----:R-:W-:Y:S01]  /*2e090*/  VIADD R10, R6, 0x13 ;  /* 0x00000013060a7836 */ /* 0x002fe20000000000 */
[----:B------:R-:W-:Y:S01]  /*2e0a0*/  ISETP.GE.AND P2, PT, R250, UR4, PT ;  /* 0x00000004fa007c0c */ /* 0x000fe2000bf46270 */
[----:B------:R-:W-:Y:S01]  /*2e0b0*/  VIADD R9, R0, UR28 ;  /* 0x0000001c00097c36 */ /* 0x000fe20008000000 */
[----:B------:R-:W-:Y:S01]  /*2e0c0*/  ULDC UR4, c[0x0][0x22c] ;  /* 0x00008b0000047ab9 */ /* 0x000fe20000000800 */
[----:B------:R-:W-:Y:S01]  /*2e0d0*/  ISETP.LT.AND P6, PT, R7, UR10, !P5 ;  /* 0x0000000a07007c0c */ /* 0x000fe2000efc1270 */
[----:B------:R-:W-:Y:S01]  /*2e0e0*/  ULDC UR6, c[0x0][0x248] ;  /* 0x0000920000067ab9 */ /* 0x000fe20000000800 */
[----:B------:R-:W-:Y:S01]  /*2e0f0*/  ISETP.GE.AND P0, PT, R10, UR4, PT ;  /* 0x000000040a007c0c */ /* 0x000fe2000bf06270 */
[C---:B------:R-:W-:Y:S01]  /*2e100*/  IMAD.WIDE R10, R9.reuse, 0x4, R2 ;  /* 0x00000004090a7825 */ /* 0x040fe200078e0202 */
[C---:B------:R-:W-:Y:S01]  /*2e110*/  IADD3 R0, R9.reuse, UR28, RZ ;  /* 0x0000001c09007c10 */ /* 0x040fe2000fffe0ff */
[----:B------:R-:W-:Y:S01]  /*2e120*/  ULDC UR4, c[0x0][0x22c] ;  /* 0x00008b0000047ab9 */ /* 0x000fe20000000800 */
[C---:B------:R-:W-:Y:S01]  /*2e130*/  ISETP.LT.AND P3, PT, R8.reuse, UR8, !P3 ;  /* 0x0000000808007c0c */ /* 0x040fe2000df61270 */
[----:B--2---:R-:W-:Y:S01]  /*2e140*/  IMAD.WIDE R224, R9, 0x4, R4 ;  /* 0x0000000409e07825 */ /* 0x004fe200078e0204 */
[----:B------:R1:W-:Y:S01]  /*2e150*/  @P4 STG.E desc[UR16][R10.64], R244 ;  /* 0x000000f40a004986 */ /* 0x0003e2000c101910 */
[----:B------:R-:W-:Y:S01]  /*2e160*/  ISETP.LT.AND P5, PT, R8, UR12, !P5 ;  /* 0x0000000c08007c0c */ /* 0x000fe2000efa1270 */
[----:B------:R-:W-:Y:S01]  /*2e170*/  ULDC UR8, c[0x0][0x22c] ;  /* 0x00008b0000087ab9 */ /* 0x000fe20000000800 */
[----:B------:R-:W-:Y:S01]  /*2e180*/  VIADD R250, R6, 0x14 ;  /* 0x0000001406fa7836 */ /* 0x000fe20000000000 */
[----:B------:R-:W2:Y:S01]  /*2e190*/  LDL.LU R9, [R1+0x20] ;  /* 0x0000200001097983 */ /* 0x000ea20000300800 */
[C---:B---3--:R-:W-:Y:S01]  /*2e1a0*/  IMAD.WIDE R226, R0.reuse, 0x4, R2 ;  /* 0x0000000400e27825 */ /* 0x048fe200078e0202 */
[----:B------:R-:W-:Y:S01]  /*2e1b0*/  ULDC UR10, c[0x0][0x228] ;  /* 0x00008a00000a7ab9 */ /* 0x000fe20000000800 */
[----:B------:R-:W-:Y:S01]  /*2e1c0*/  ULDC UR12, c[0x0][0x228] ;  /* 0x00008a00000c7ab9 */ /* 0x000fe20000000800 */
[----:B-1----:R-:W3:Y:S01]  /*2e1d0*/  LDL.LU R11, [R1+0x620] ;  /* 0x00062000010b7983 */ /* 0x002ee20000300800 */
[----:B------:R-:W-:-:S03]  /*2e1e0*/  IMAD.WIDE R248, R0, 0x4, R4 ;  /* 0x0000000400f87825 */ /* 0x000fc600078e0204 */
[----:B------:R-:W4:Y:S01]  /*2e1f0*/  LDL.LU R235, [R1+0x220] ;  /* 0x0002200001eb7983 */ /* 0x000f220000300800 */
[----:B------:R-:W-:Y:S01]  /*2e200*/  ISETP.GE.AND P4, PT, R250, UR4, PT ;  /* 0x00000004fa007c0c */ /* 0x000fe2000bf86270 */
[----:B------:R-:W-:Y:S02]  /*2e210*/  ULDC UR4, c[0x0][0x248] ;  /* 0x0000920000047ab9 */ /* 0x000fe40000000800 */
[----:B------:R-:W4:Y:S04]  /*2e220*/  LDL.LU R234, [R1+0x624] ;  /* 0x0006240001ea7983 */ /* 0x000f280000300800 */
[----:B------:R-:W4:Y:S01]  /*2e230*/  LDL.LU R233, [R1+0x24] ;  /* 0x0000240001e97983 */ /* 0x000f220000300800 */
[----:B------:R-:W-:-:S03]  /*2e240*/  VIADD R10, R6, 0x15 ;  /* 0x00000015060a7836 */ /* 0x000fc60000000000 */
[----:B------:R-:W4:Y:S04]  /*2e250*/  LDL.LU R232, [R1+0x424] ;  /* 0x0004240001e87983 */ /* 0x000f280000300800 */
[----:B------:R1:W-:Y:S04]  /*2e260*/  @P3 STG.E desc[UR16][R224.64], R252 ;  /* 0x000000fce0003986 */ /* 0x0003e8000c101910 */
[----:B------:R-:W4:Y:S04]  /*2e270*/  LDL.LU R243, [R1+0x224] ;  /* 0x0002240001f37983 */ /* 0x000f280000300800 */
[----:B------:R-:W4:Y:S04]  /*2e280*/  LDL.LU R242, [R1+0x628] ;  /* 0x0006280001f27983 */ /* 0x000f280000300800 */
[----:B------:R-:W4:Y:S04]  /*2e290*/  LDL.LU R241, [R1+0x28] ;  /* 0x0000280001f17983 */ /* 0x000f280000300800 */
[----:B------:R-:W4:Y:S01]  /*2e2a0*/  LDL.LU R240, [R1+0x428] ;  /* 0x0004280001f07983 */ /* 0x000f220000300800 */
[----:B------:R-:W-:Y:S01]  /*2e2b0*/  ISETP.GE.AND P3, PT, R10, UR8, PT ;  /* 0x000000080a007c0c */ /* 0x000fe2000bf66270 */
[----:B------:R-:W-:Y:S01]  /*2e2c0*/  VIADD R250, R6, 0x16 ;  /* 0x0000001606fa7836 */ /* 0x000fe20000000000 */
[----:B------:R-:W-:Y:S01]  /*2e2d0*/  ULDC UR8, c[0x0][0x22c] ;  /* 0x00008b0000087ab9 */ /* 0x000fe20000000800 */
[----:B------:R-:W4:Y:S04]  /*2e2e0*/  LDL.LU R247, [R1+0x228] ;  /* 0x0002280001f77983 */ /* 0x000f280000300800 */
[----:B------:R-:W4:Y:S04]  /*2e2f0*/  LDL.LU R246, [R1+0x62c] ;  /* 0x00062c0001f67983 */ /* 0x000f280000300800 */
[----:B------:R-:W4:Y:S04]  /*2e300*/  LDL.LU R245, [R1+0x2c] ;  /* 0x00002c0001f57983 */ /* 0x000f280000300800 */
[----:B------:R-:W4:Y:S04]  /*2e310*/  LDL.LU R244, [R1+0x42c] ;  /* 0x00042c0001f47983 */ /* 0x000f280000300800 */
[----:B-1----:R-:W4:Y:S04]  /*2e320*/  LDL.LU R252, [R1+0x22c] ;  /* 0x00022c0001fc7983 */ /* 0x002f280000300800 */
[----:B---3--:R-:W-:Y:S04]  /*2e330*/  @P6 STG.E desc[UR16][R226.64], R11 ;  /* 0x0000000be2006986 */ /* 0x008fe8000c101910 */
[----:B--2---:R1:W-:Y:S02]  /*2e340*/  @P5 STG.E desc[UR16][R248.64], R9 ;  /* 0x00000009f8005986 */ /* 0x0043e4000c101910 */
[----:B-1----:R-:W-:Y:S01]  /*2e350*/  IADD3 R9, R0, UR4, RZ ;  /* 0x0000000400097c10 */ /* 0x002fe2000fffe0ff */
[----:B------:R-:W-:-:S04]  /*2e360*/  ULDC UR4, c[0x0][0x22c] ;  /* 0x00008b0000047ab9 */ /* 0x000fc80000000800 */
[----:B------:R-:W-:Y:S01]  /*2e370*/  VIADD R0, R9, UR6 ;  /* 0x0000000609007c36 */ /* 0x000fe20008000000 */
[----:B------:R-:W-:Y:S01]  /*2e380*/  ISETP.LT.AND P5, PT, R7, UR10, !P1 ;  /* 0x0000000a07007c0c */ /* 0x000fe2000cfa1270 */
[----:B------:R-:W-:-:S04]  /*2e390*/  IMAD.WIDE R10, R9, 0x4, R2 ;  /* 0x00000004090a7825 */ /* 0x000fc800078e0202 */
[----:B------:R-:W-:Y:S01]  /*2e3a0*/  IMAD.WIDE R224, R9, 0x4, R4 ;  /* 0x0000000409e07825 */ /* 0x000fe200078e0204 */
[----:B------:R-:W-:Y:S01]  /*2e3b0*/  ISETP.LT.AND P6, PT, R7, UR14, !P2 ;  /* 0x0000000e07007c0c */ /* 0x000fe2000d7c1270 */
[----:B------:R-:W2:Y:S01]  /*2e3c0*/  LDL.LU R9, [R1+0x420] ;  /* 0x0004200001097983 */ /* 0x000ea20000300800 */
[----:B------:R-:W-:Y:S01]  /*2e3d0*/  ISETP.LT.AND P1, PT, R8, UR12, !P1 ;  /* 0x0000000c08007c0c */ /* 0x000fe2000cf21270 */
[----:B------:R-:W-:Y:S01]  /*2e3e0*/  IMAD.WIDE R226, R0, 0x4, R2 ;  /* 0x0000000400e27825 */ /* 0x000fe200078e0202 */
[----:B------:R-:W-:Y:S01]  /*2e3f0*/  ISETP.LT.AND P2, PT, R8, UR18, !P2 ;  /* 0x0000001208007c0c */ /* 0x000fe2000d741270 */
[----:B------:R-:W-:Y:S01]  /*2e400*/  ULDC UR10, c[0x0][0x228] ;  /* 0x00008a00000a7ab9 */ /* 0x000fe20000000800 */
[----:B------:R-:W-:Y:S01]  /*2e410*/  ULDC UR12, c[0x0][0x228] ;  /* 0x00008a00000c7ab9 */ /* 0x000fe20000000800 */
[----:B------:R-:W-:Y:S01]  /*2e420*/  IMAD.WIDE R248, R0, 0x4, R4 ;  /* 0x0000000400f87825 */ /* 0x000fe200078e0204 */
[----:B------:R-:W-:Y:S01]  /*2e430*/  ULDC UR14, c[0x0][0x228] ;  /* 0x00008a00000e7ab9 */ /* 0x000fe20000000800 */
[----:B------:R-:W-:Y:S01]  /*2e440*/  ULDC UR18, c[0x0][0x228] ;  /* 0x00008a0000127ab9 */ /* 0x000fe20000000800 */
[----:B------:R-:W-:Y:S01]  /*2e450*/  ULDC UR6, c[0x0][0x248] ;  /* 0x0000920000067ab9 */ /* 0x000fe20000000800 */
[----:B--2---:R1:W-:Y:S01]  /*2e460*/  @P5 STG.E desc[UR16][R10.64], R9 ;  /* 0x000000090a005986 */ /* 0x0043e2000c101910 */
[----:B------:R-:W-:Y:S01]  /*2e470*/  ISETP.GE.AND P5, PT, R250, UR4, PT ;  /* 0x00000004fa007c0c */ /* 0x000fe2000bfa6270 */
[----:B------:R-:W-:-:S02]  /*2e480*/  ULDC UR4, c[0x0][0x248] ;  /* 0x0000920000047ab9 */ /* 0x000fc40000000800 */
[----:B----4-:R2:W-:Y:S04]  /*2e490*/  @P1 STG.E desc[UR16][R224.64], R235 ;  /* 0x000000ebe0001986 */ /* 0x0105e8000c101910 */
[----:B------:R3:W-:Y:S01]  /*2e4a0*/  @P6 STG.E desc[UR16][R226.64], R234 ;  /* 0x000000eae2006986 */ /* 0x0007e2000c101910 */
[C---:B------:R-:W-:Y:S01]  /*2e4b0*/  ISETP.LT.AND P6, PT, R7.reuse, UR14, !P4 ;  /* 0x0000000e07007c0c */ /* 0x040fe2000e7c1270 */
[----:B------:R-:W-:Y:S02]  /*2e4c0*/  ULDC UR14, c[0x0][0x228] ;  /* 0x00008a00000e7ab9 */ /* 0x000fe40000000800 */
[----:B------:R4:W-:Y:S01]  /*2e4d0*/  @P2 STG.E desc[UR16][R248.64], R233 ;  /* 0x000000e9f8002986 */ /* 0x0009e2000c101910 */
[----:B------:R-:W-:Y:S01]  /*2e4e0*/  ISETP.LT.AND P2, PT, R7, UR10, !P0 ;  /* 0x0000000a07007c0c */ /* 0x000fe2000c741270 */
[----:B-1----:R-:W-:Y:S01]  /*2e4f0*/  VIADD R9, R0, UR4 ;  /* 0x0000000400097c36 */ /* 0x002fe20008000000 */
[----:B------:R-:W-:Y:S01]  /*2e500*/  ISETP.LT.AND P0, PT, R8, UR12, !P0 ;  /* 0x0000000c08007c0c */ /* 0x000fe2000c701270 */
[----:B------:R-:W-:Y:S01]  /*2e510*/  ULDC UR4, c[0x0][0x22c] ;  /* 0x00008b0000047ab9 */ /* 0x000fe20000000800 */
[----:B------:R-:W-:-:S02]  /*2e520*/  IADD3 R10, R6, 0x17, RZ ;  /* 0x00000017060a7810 */ /* 0x000fc40007ffe0ff */
[----:B------:R-:W-:Y:S01]  /*2e530*/  ISETP.LT.AND P4, PT, R8, UR18, !P4 ;  /* 0x0000001208007c0c */ /* 0x000fe2000e781270 */
[C---:B------:R-:W-:Y:S01]  /*2e540*/  VIADD R0, R9.reuse, UR6 ;  /* 0x0000000609007c36 */ /* 0x040fe20008000000 */
[----:B------:R-:W-:Y:S01]  /*2e550*/  ISETP.GE.AND P1, PT, R10, UR8, PT ;  /* 0x000000080a007c0c */ /* 0x000fe2000bf26270 */
[C---:B------:R-:W-:Y:S01]  /*2e560*/  IMAD.WIDE R10, R9.reuse, 0x4, R2 ;  /* 0x00000004090a7825 */ /* 0x040fe200078e0202 */
[----:B------:R-:W-:Y:S01]  /*2e570*/  IADD3 R250, R6, 0x18, RZ ;  /* 0x0000001806fa7810 */ /* 0x000fe20007ffe0ff */
[----:B------:R-:W-:Y:S01]  /*2e580*/  ULDC UR10, c[0x0][0x228] ;  /* 0x00008a00000a7ab9 */ /* 0x000fe20000000800 */
[----:B------:R-:W-:Y:S01]  /*2e590*/  ULDC UR12, c[0x0][0x228] ;  /* 0x00008a00000c7ab9 */ /* 0x000fe20000000800 */
[----:B--2---:R-:W-:Y:S01]  /*2e5a0*/  IMAD.WIDE R224, R9, 0x4, R4 ;  /* 0x0000000409e07825 */ /* 0x004fe200078e0204 */
[----:B------:R1:W-:Y:S01]  /*2e5b0*/  @P2 STG.E desc[UR16][R10.64], R232 ;  /* 0x000000e80a002986 */ /* 0x0003e2000c101910 */
[----:B------:R-:W-:Y:S01]  /*2e5c0*/  ULDC UR18, c[0x0][0x228] ;  /* 0x00008a0000127ab9 */ /* 0x000fe20000000800 */
[----:B------:R-:W-:Y:S01]  /*2e5d0*/  ULDC UR6, c[0x0][0x248] ;  /* 0x0000920000067ab9 */ /* 0x000fe20000000800 */
[----:B---3--:R-:W-:Y:S01]  /*2e5e0*/  IMAD.WIDE R226, R0, 0x4, R2 ;  /* 0x0000000400e27825 */ /* 0x008fe200078e0202 */
[----:B------:R-:W-:-:S03]  /*2e5f0*/  ISETP.GE.AND P2, PT, R250, UR4, PT ;  /* 0x00000004fa007c0c */ /* 0x000fc6000bf46270 */
[C-C-:B----4-:R-:W-:Y:S01]  /*2e600*/  IMAD.WIDE R248, R0.reuse, 0x4, R4.reuse ;  /* 0x0000000400f87825 */ /* 0x150fe200078e0204 */
[----:B------:R2:W-:Y:S01]  /*2e610*/  @P0 STG.E desc[UR16][R224.64], R243 ;  /* 0x000000f3e0000986 */ /* 0x0005e2000c101910 */
[----:B------:R-:W-:Y:S01]  /*2e620*/  ULDC UR4, c[0x0][0x248] ;  /* 0x0000920000047ab9 */ /* 0x000fe20000000800 */
[----:B------:R-:W-:Y:S02]  /*2e630*/  ULDC UR8, c[0x0][0x22c] ;  /* 0x00008b0000087ab9 */ /* 0x000fe40000000800 */
[----:B------:R3:W-:Y:S01]  /*2e640*/  @P6 STG.E desc[UR16][R226.64], R242 ;  /* 0x000000f2e2006986 */ /* 0x0007e2000c101910 */
[----:B------:R-:W-:Y:S01]  /*2e650*/  VIADD R9, R0, UR4 ;  /* 0x0000000400097c36 */ /* 0x000fe20008000000 */
[C---:B------:R-:W-:Y:S01]  /*2e660*/  ISETP.LT.AND P6, PT, R7.reuse, UR14, !P5 ;  /* 0x0000000e07007c0c */ /* 0x040fe2000efc1270 */
[C---:B-1----:R-:W-:Y:S01]  /*2e670*/  VIADD R10, R6.reuse, 0x19 ;  /* 0x00000019060a7836 */ /* 0x042fe20000000000 */
[----:B------:R1:W-:Y:S01]  /*2e680*/  @P4 STG.E desc[UR16][R248.64], R241 ;  /* 0x000000f1f8004986 */ /* 0x0003e2000c101910 */
[----:B------:R-:W-:Y:S01]  /*2e690*/  ISETP.LT.AND P4, PT, R7, UR10, !P3 ;  /* 0x0000000a07007c0c */ /* 0x000fe2000df81270 */
[----:B------:R-:W-:Y:S01]  /*2e6a0*/  VIADD R250, R6, 0x1a ;  /* 0x0000001a06fa7836 */ /* 0x000fe20000000000 */
[C---:B------:R-:W-:Y:S01]  /*2e6b0*/  ISETP.LT.AND P3, PT, R8.reuse, UR12, !P3 ;  /* 0x0000000c08007c0c */ /* 0x040fe2000df61270 */
[C---:B--2---:R-:W-:Y:S01]  /*2e6c0*/  IMAD.WIDE R224, R9.reuse, 0x4, R4 ;  /* 0x0000000409e07825 */ /* 0x044fe200078e0204 */
[----:B------:R-:W-:Y:S01]  /*2e6d0*/  ISETP.LT.AND P5, PT, R8, UR18, !P5 ;  /* 0x0000001208007c0c */ /* 0x000fe2000efa1270 */
[----:B------:R-:W-:Y:S01]  /*2e6e0*/  ULDC UR4, c[0x0][0x22c] ;  /* 0x00008b0000047ab9 */ /* 0x000fe20000000800 */
[C---:B------:R-:W-:Y:S01]  /*2e6f0*/  IADD3 R0, R9.reuse, UR6, RZ ;  /* 0x0000000609007c10 */ /* 0x040fe2000fffe0ff */
[----:B------:R-:W-:Y:S01]  /*2e700*/  ULDC UR10, c[0x0][0x228] ;  /* 0x00008a00000a7ab9 */ /* 0x000fe20000000800 */
[----:B------:R-:W-:Y:S01]  /*2e710*/  ISETP.GE.AND P0, PT, R10, UR8, PT ;  /* 0x000000080a007c0c */ /* 0x000fe2000bf06270 */
[--C-:B------:R-:W-:Y:S01]  /*2e720*/  IMAD.WIDE R10, R9, 0x4, R2.reuse ;  /* 0x00000004090a7825 */ /* 0x100fe200078e0202 */
[----:B------:R-:W-:Y:S01]  /*2e730*/  ULDC UR8, c[0x0][0x22c] ;  /* 0x00008b0000087ab9 */ /* 0x000fe20000000800 */
[----:B------:R-:W-:Y:S01]  /*2e740*/  ULDC UR6, c[0x0][0x248] ;  /* 0x0000920000067ab9 */ /* 0x000fe20000000800 */
[----:B------:R-:W-:Y:S01]  /*2e750*/  ULDC UR12, c[0x0][0x228] ;  /* 0x00008a00000c7ab9 */ /* 0x000fe20000000800 */
[C---:B---3--:R-:W-:Y:S01]  /*2e760*/  IMAD.WIDE R226, R0.reuse, 0x4, R2 ;  /* 0x0000000400e27825 */ /* 0x048fe200078e0202 */
[----:B------:R2:W-:Y:S01]  /*2e770*/  @P4 STG.E desc[UR16][R10.64], R240 ;  /* 0x000000f00a004986 */ /* 0x0005e2000c101910 */
[----:B------:R-:W-:Y:S01]  /*2e780*/  ULDC UR14, c[0x0][0x228] ;  /* 0x00008a00000e7ab9 */ /* 0x000fe20000000800 */
[----:B------:R-:W-:Y:S01]  /*2e790*/  ULDC UR18, c[0x0][0x228] ;  /* 0x00008a0000127ab9 */ /* 0x000fe20000000800 */
[----:B-1----:R-:W-:Y:S01]  /*2e7a0*/  IMAD.WIDE R248, R0, 0x4, R4 ;  /* 0x0000000400f87825 */ /* 0x002fe200078e0204 */
[----:B------:R1:W-:Y:S01]  /*2e7b0*/  @P3 STG.E desc[UR16][R224.64], R247 ;  /* 0x000000f7e0003986 */ /* 0x0003e2000c101910 */
[----:B------:R-:W-:Y:S01]  /*2e7c0*/  ISETP.GE.AND P4, PT, R250, UR4, PT ;  /* 0x00000004fa007c0c */ /* 0x000fe2000bf86270 */
[----:B------:R-:W-:-:S02]  /*2e7d0*/  ULDC UR4, c[0x0][0x248] ;  /* 0x0000920000047ab9 */ /* 0x000fc40000000800 */
[----:B------:R3:W-:Y:S04]  /*2e7e0*/  @P6 STG.E desc[UR16][R226.64], R246 ;  /* 0x000000f6e2006986 */ /* 0x0007e8000c101910 */
[----:B------:R4:W-:Y:S01]  /*2e7f0*/  @P5 STG.E desc[UR16][R248.64], R245 ;  /* 0x000000f5f8005986 */ /* 0x0009e2000c101910 */
[----:B------:R-:W-:Y:S01]  /*2e800*/  ISETP.LT.AND P5, PT, R7, UR10, !P1 ;  /* 0x0000000a07007c0c */ /* 0x000fe2000cfa1270 */
[----:B--2---:R-:W-:Y:S01]  /*2e810*/  VIADD R10, R6, 0x1b ;  /* 0x0000001b060a7836 */ /* 0x004fe20000000000 */
[----:B------:R-:W-:Y:S01]  /*2e820*/  IADD3 R9, R0, UR4, RZ ;  /* 0x0000000400097c10 */ /* 0x000fe2000fffe0ff */
[----:B------:R-:W-:Y:S01]  /*2e830*/  VIADD R250, R6, 0x1c ;  /* 0x0000001c06fa7836 */ /* 0x000fe20000000000 */
[----:B------:R-:W-:Y:S01]  /*2e840*/  ISETP.LT.AND P1, PT, R8, UR12, !P1 ;  /* 0x0000000c08007c0c */ /* 0x000fe2000cf21270 */
[----:B------:R-:W-:Y:S01]  /*2e850*/  ULDC UR4, c[0x0][0x22c] ;  /* 0x00008b0000047ab9 */ /* 0x000fe20000000800 */
[----:B------:R-:W-:Y:S01]  /*2e860*/  ISETP.GE.AND P3, PT, R10, UR8, PT ;  /* 0x000000080a007c0c */ /* 0x000fe2000bf66270 */
[----:B------:R-:W-:Y:S01]  /*2e870*/  IMAD.WIDE R10, R9, 0x4, R2 ;  /* 0x00000004090a7825 */ /* 0x000fe200078e0202 */
[----:B------:R-:W-:Y:S01]  /*2e880*/  ISETP.LT.AND P6, PT, R7, UR14, !P2 ;  /* 0x0000000e07007c0c */ /* 0x000fe2000d7c1270 */
[----:B------:R-:W-:Y:S01]  /*2e890*/  ULDC UR8, c[0x0][0x22c] ;  /* 0x00008b0000087ab9 */ /* 0x000fe20000000800 */
[----:B------:R-:W-:Y:S01]  /*2e8a0*/  ULDC UR10, c[0x0][0x228] ;  /* 0x00008a00000a7ab9 */ /* 0x000fe20000000800 */
[C---:B------:R-:W-:Y:S01]  /*2e8b0*/  VIADD R0, R9.reuse, UR6 ;  /* 0x0000000609007c36 */ /* 0x040fe20008000000 */
[----:B------:R-:W-:Y:S01]  /*2e8c0*/  ULDC UR12, c[0x0][0x228] ;  /* 0x00008a00000c7ab9 */ /* 0x000fe20000000800 */
[----:B-1----:R-:W-:Y:S01]  /*2e8d0*/  IMAD.WIDE R224, R9, 0x4, R4 ;  /* 0x0000000409e07825 */ /* 0x002fe200078e0204 */
[----:B------:R1:W-:Y:S01]  /*2e8e0*/  @P5 STG.E desc[UR16][R10.64], R244 ;  /* 0x000000f40a005986 */ /* 0x0003e2000c101910 */
[----:B------:R-:W-:Y:S01]  /*2e8f0*/  ISETP.LT.AND P2, PT, R8, UR18, !P2 ;  /* 0x0000001208007c0c */ /* 0x000fe2000d741270 */
[----:B------:R-:W-:Y:S01]  /*2e900*/  ULDC UR6, c[0x0][0x248] ;  /* 0x0000920000067ab9 */ /* 0x000fe20000000800 */
[----:B------:R-:W-:Y:S01]  /*2e910*/  ULDC UR14, c[0x0][0x228] ;  /* 0x00008a00000e7ab9 */ /* 0x000fe20000000800 */
[----:B------:R-:W2:Y:S01]  /*2e920*/  LDL.LU R9, [R1+0x30] ;  /* 0x0000300001097983 */ /* 0x000ea20000300800 */
[----:B---3--:R-:W-:Y:S01]  /*2e930*/  IMAD.WIDE R226, R0, 0x4, R2 ;  /* 0x0000000400e27825 */ /* 0x008fe200078e0202 */
[----:B------:R-:W-:Y:S01]  /*2e940*/  ISETP.GE.AND P5, PT, R250, UR4, PT ;  /* 0x00000004fa007c0c */ /* 0x000fe2000bfa6270 */
[----:B------:R-:W-:-:S02]  /*2e950*/  ULDC UR4, c[0x0][0x248] ;  /* 0x0000920000047ab9 */ /* 0x000fc40000000800 */
[----:B----4-:R-:W-:Y:S01]  /*2e960*/  IMAD.WIDE R248, R0, 0x4, R4 ;  /* 0x0000000400f87825 */ /* 0x010fe200078e0204 */
[----:B------:R3:W-:Y:S01]  /*2e970*/  @P1 STG.E desc[UR16][R224.64], R252 ;  /* 0x000000fce0001986 */ /* 0x0007e2000c101910 */
[----:B------:R-:W-:-:S03]  /*2e980*/  ULDC UR18, c[0x0][0x228] ;  /* 0x00008a0000127ab9 */ /* 0x000fc60000000800 */
[----:B-1----:R-:W4:Y:S04]  /*2e990*/  LDL.LU R11, [R1+0x630] ;  /* 0x00063000010b7983 */ /* 0x002f280000300800 */
[----:B------:R-:W2:Y:S04]  /*2e9a0*/  LDL.LU R235, [R1+0x230] ;  /* 0x0002300001eb7983 */ /* 0x000ea80000300800 */
[----:B------:R-:W2:Y:S04]  /*2e9b0*/  LDL.LU R234, [R1+0x634] ;  /* 0x0006340001ea7983 */ /* 0x000ea80000300800 */
[----:B------:R-:W2:Y:S04]  /*2e9c0*/  LDL.LU R233, [R1+0x34] ;  /* 0x0000340001e97983 */ /* 0x000ea80000300800 */
[----:B------:R-:W2:Y:S01]  /*2e9d0*/  LDL.LU R232, [R1+0x434] ;  /* 0x0004340001e87983 */ /* 0x000ea20000300800 */
[----:B------:R-:W-:-:S03]  /*2e9e0*/  IADD3 R10, R6, 0x1d, RZ ;  /* 0x0000001d060a7810 */ /* 0x000fc60007ffe0ff */
[----:B------:R-:W2:Y:S04]  /*2e9f0*/  LDL.LU R243, [R1+0x234] ;  /* 0x0002340001f37983 */ /* 0x000ea80000300800 */
[----:B------:R-:W2:Y:S04]  /*2ea00*/  LDL.LU R242, [R1+0x638] ;  /* 0x0006380001f27983 */ /* 0x000ea80000300800 */
[----:B------:R-:W2:Y:S04]  /*2ea10*/  LDL.LU R241, [R1+0x38] ;  /* 0x0000380001f17983 */ /* 0x000ea80000300800 */
[----:B------:R-:W2:Y:S01]  /*2ea20*/  LDL.LU R240, [R1+0x438] ;  /* 0x0004380001f07983 */ /* 0x000ea20000300800 */
[----:B------:R-:W-:Y:S01]  /*2ea30*/  ISETP.GE.AND P1, PT, R10, UR8, PT ;  /* 0x000000080a007c0c */ /* 0x000fe2000bf26270 */
[----:B------:R-:W-:-:S02]  /*2ea40*/  ULDC UR8, c[0x0][0x22c] ;  /* 0x00008b0000087ab9 */ /* 0x000fc40000000800 */
[----:B------:R-:W2:Y:S04]  /*2ea50*/  LDL.LU R247, [R1+0x238] ;  /* 0x0002380001f77983 */ /* 0x000ea80000300800 */
[----:B------:R-:W2:Y:S04]  /*2ea60*/  LDL.LU R246, [R1+0x63c] ;  /* 0x00063c0001f67983 */ /* 0x000ea80000300800 */
[----:B------:R-:W2:Y:S04]  /*2ea70*/  LDL.LU R245, [R1+0x3c] ;  /* 0x00003c0001f57983 */ /* 0x000ea80000300800 */
[----:B------:R-:W2:Y:S04]  /*2ea80*/  LDL.LU R244, [R1+0x43c] ;  /* 0x00043c0001f47983 */ /* 0x000ea80000300800 */
[----:B---3--:R-:W3:Y:S04]  /*2ea90*/  LDL.LU R252, [R1+0x23c] ;  /* 0x00023c0001fc7983 */ /* 0x008ee80000300800 */
[----:B----4-:R-:W-:Y:S04]  /*2eaa0*/  @P6 STG.E desc[UR16][R226.64], R11 ;  /* 0x0000000be2006986 */ /* 0x010fe8000c101910 */
[----:B--2---:R1:W-:Y:S02]  /*2eab0*/  @P2 STG.E desc[UR16][R248.64], R9 ;  /* 0x00000009f8002986 */ /* 0x0043e4000c101910 */
[----:B-1----:R-:W-:Y:S01]  /*2eac0*/  VIADD R9, R0, UR4 ;  /* 0x0000000400097c36 */ /* 0x002fe20008000000 */
[----:B------:R-:W-:Y:S01]  /*2ead0*/  ISETP.LT.AND P2, PT, R7, UR10, !P0 ;  /* 0x0000000a07007c0c */ /* 0x000fe2000c741270 */
[----:B------:R-:W-:-:S02]  /*2eae0*/  ULDC UR4, c[0x0][0x22c] ;  /* 0x00008b0000047ab9 */ /* 0x000fc40000000800 */
[C---:B------:R-:W-:Y:S02]  /*2eaf0*/  VIADD R0, R9.reuse, UR6 ;  /* 0x0000000609007c36 */ /* 0x040fe40008000000 */
        /* <DEDUP_REMOVED lines=8> */
[----:B------:R-:W-:Y:S01]  /*2eb80*/  IADD3 R250, R6, 0x1e, RZ ;  /* 0x0000001e06fa7810 */ /* 0x000fe20007ffe0ff */
[----:B------:R-:W-:Y:S01]  /*2eb90*/  IMAD.WIDE R248, R0, 0x4, R4 ;  /* 0x0000000400f87825 */ /* 0x000fe200078e0204 */
[----:B------:R-:W-:Y:S01]  /*2eba0*/  ULDC UR12, c[0x0][0x228] ;  /* 0x00008a00000c7ab9 */ /* 0x000fe20000000800 */
[----:B------:R-:W-:Y:S01]  /*2ebb0*/  ULDC UR14, c[0x0][0x228] ;  /* 0x00008a00000e7ab9 */ /* 0x000fe20000000800 */
[----:B------:R-:W-:Y:S01]  /*2ebc0*/  ULDC UR18, c[0x0][0x228] ;  /* 0x00008a0000127ab9 */ /* 0x000fe20000000800 */
[----:B------:R-:W-:Y:S01]  /*2ebd0*/  ULDC UR6, c[0x0][0x248] ;  /* 0x0000920000067ab9 */ /* 0x000fe20000000800 */
[----:B--2---:R1:W-:Y:S01]  /*2ebe0*/  @P2 STG.E desc[UR16][R10.64], R9 ;  /* 0x000000090a002986 */ /* 0x0043e2000c101910 */
[----:B------:R-:W-:Y:S01]  /*2ebf0*/  ISETP.GE.AND P2, PT, R250, UR4, PT ;  /* 0x00000004fa007c0c */ /* 0x000fe2000bf46270 */
[----:B------:R-:W-:-:S02]  /*2ec00*/  ULDC UR4, c[0x0][0x248] ;  /* 0x0000920000047ab9 */ /* 0x000fc40000000800 */
[----:B------:R2:W-:Y:S04]  /*2ec10*/  @P0 STG.E desc[UR16][R224.64], R235 ;  /* 0x000000ebe0000986 */ /* 0x0005e8000c101910 */
[----:B------:R4:W-:Y:S01]  /*2ec20*/  @P6 STG.E desc[UR16][R226.64], R234 ;  /* 0x000000eae2006986 */ /* 0x0009e2000c101910 */
[C---:B------:R-:W-:Y:S01]  /*2ec30*/  ISETP.LT.AND P6, PT, R7.reuse, UR14, !P5 ;  /* 0x0000000e07007c0c */ /* 0x040fe2000efc1270 */
[----:B-1----:R-:W-:Y:S02]  /*2ec40*/  VIADD R10, R6, 0x1f ;  /* 0x0000001f060a7836 */ /* 0x002fe40000000000 */
[----:B------:R1:W-:Y:S01]  /*2ec50*/  @P4 STG.E desc[UR16][R248.64], R233 ;  /* 0x000000e9f8004986 */ /* 0x0003e2000c101910 */
[----:B------:R-:W-:Y:S01]  /*2ec60*/  ISETP.LT.AND P4, PT, R7, UR10, !P3 ;  /* 0x0000000a07007c0c */ /* 0x000fe2000df81270 */
[----:B------:R-:W-:Y:S01]  /*2ec70*/  VIADD R9, R0, UR4 ;  /* 0x0000000400097c36 */ /* 0x000fe20008000000 */
[----:B------:R-:W-:Y:S01]  /*2ec80*/  ISETP.LT.AND P3, PT, R8, UR12, !P3 ;  /* 0x0000000c08007c0c */ /* 0x000fe2000df61270 */
[----:B------:R-:W-:Y:S01]  /*2ec90*/  VIADD R250, R6, 0x20 ;  /* 0x0000002006fa7836 */ /* 0x000fe20000000000 */
[----:B------:R-:W-:Y:S01]  /*2eca0*/  ISETP.LT.AND P5, PT, R8, UR18, !P5 ;  /* 0x0000001208007c0c */ /* 0x000fe2000efa1270 */
[----:B------:R-:W-:Y:S01]  /*2ecb0*/  ULDC UR14, c[0x0][0x228] ;  /* 0x00008a00000e7ab9 */ /* 0x000fe20000000800 */
[----:B------:R-:W-:-:S02]  /*2ecc0*/  IADD3 R0, R9, UR6, RZ ;  /* 0x0000000609007c10 */ /* 0x000fc4000fffe0ff */
[----:B------:R-:W-:Y:S01]  /*2ecd0*/  ISETP.GE.AND P0, PT, R10, UR8, PT ;  /* 0x000000080a007c0c */ /* 0x000fe2000bf06270 */
[C---:B------:R-:W-:Y:S01]  /*2ece0*/  IMAD.WIDE R10, R9.reuse, 0x4, R2 ;  /* 0x00000004090a7825 */ /* 0x040fe200078e0202 */
[----:B------:R-:W-:Y:S01]  /*2ecf0*/  ULDC UR4, c[0x0][0x22c] ;  /* 0x00008b0000047ab9 */ /* 0x000fe20000000800 */
[----:B------:R-:W-:Y:S01]  /*2ed00*/  ULDC UR10, c[0x0][0x228] ;  /* 0x00008a00000a7ab9 */ /* 0x000fe20000000800 */
[----:B------:R-:W-:Y:S01]  /*2ed10*/  ULDC UR12, c[0x0][0x228] ;  /* 0x00008a00000c7ab9 */ /* 0x000fe20000000800 */
[----:B--2---:R-:W-:Y:S01]  /*2ed20*/  IMAD.WIDE R224, R9, 0x4, R4 ;  /* 0x0000000409e07825 */ /* 0x004fe200078e0204 */
[----:B------:R2:W-:Y:S01]  /*2ed30*/  @P4 STG.E desc[UR16][R10.64], R232 ;  /* 0x000000e80a004986 */ /* 0x0005e2000c101910 */
[----:B------:R-:W-:Y:S01]  /*2ed40*/  ULDC UR18, c[0x0][0x228] ;  /* 0x00008a0000127ab9 */ /* 0x000fe20000000800 */
[----:B------:R-:W-:Y:S01]  /*2ed50*/  ULDC UR6, c[0x0][0x248] ;  /* 0x0000920000067ab9 */ /* 0x000fe20000000800 */
[C---:B----4-:R-:W-:Y:S01]  /*2ed60*/  IMAD.WIDE R226, R0.reuse, 0x4, R2 ;  /* 0x0000000400e27825 */ /* 0x050fe200078e0202 */
[----:B------:R4:W-:Y:S03]  /*2ed70*/  @P3 STG.E desc[UR16][R224.64], R243 ;  /* 0x000000f3e0003986 */ /* 0x0009e6000c101910 */
[----:B-1----:R-:W-:Y:S01]  /*2ed80*/  IMAD.WIDE R248, R0, 0x4, R4 ;  /* 0x0000000400f87825 */ /* 0x002fe200078e0204 */
[----:B------:R-:W-:Y:S01]  /*2ed90*/  ISETP.GE.AND P4, PT, R250, UR4, PT ;  /* 0x00000004fa007c0c */ /* 0x000fe2000bf86270 */
[----:B------:R1:W-:Y:S01]  /*2eda0*/  @P6 STG.E desc[UR16][R226.64], R242 ;  /* 0x000000f2e2006986 */ /* 0x0003e2000c101910 */
[----:B------:R-:W-:Y:S01]  /*2edb0*/  ULDC UR4, c[0x0][0x248] ;  /* 0x0000920000047ab9 */ /* 0x000fe20000000800 */
[----:B------:R-:W-:-:S02]  /*2edc0*/  ULDC UR8, c[0x0][0x22c] ;  /* 0x00008b0000087ab9 */ /* 0x000fc40000000800 */
[----:B------:R3:W-:Y:S01]  /*2edd0*/  @P5 STG.E desc[UR16][R248.64], R241 ;  /* 0x000000f1f8005986 */ /* 0x0007e2000c101910 */
[C---:B------:R-:W-:Y:S01]  /*2ede0*/  ISETP.LT.AND P5, PT, R7.reuse, UR10, !P1 ;  /* 0x0000000a07007c0c */ /* 0x040fe2000cfa1270 */
[----:B--2---:R-:W-:Y:S01]  /*2edf0*/  VIADD R10, R6, 0x21 ;  /* 0x00000021060a7836 */ /* 0x004fe20000000000 */
[----:B------:R-:W-:Y:S01]  /*2ee00*/  ISETP.LT.AND P1, PT, R8, UR12, !P1 ;  /* 0x0000000c08007c0c */ /* 0x000fe2000cf21270 */
[----:B------:R-:W-:Y:S01]  /*2ee10*/  VIADD R250, R6, 0x22 ;  /* 0x0000002206fa7836 */ /* 0x000fe20000000000 */
[----:B------:R-:W-:Y:S01]  /*2ee20*/  IADD3 R9, R0, UR4, RZ ;  /* 0x0000000400097c10 */ /* 0x000fe2000fffe0ff */
[----:B------:R-:W-:Y:S01]  /*2ee30*/  ULDC UR10, c[0x0][0x228] ;  /* 0x00008a00000a7ab9 */ /* 0x000fe20000000800 */
[----:B------:R-:W-:Y:S01]  /*2ee40*/  ISETP.LT.AND P6, PT, R7, UR14, !P2 ;  /* 0x0000000e07007c0c */ /* 0x000fe2000d7c1270 */
[----:B------:R-:W-:Y:S01]  /*2ee50*/  ULDC UR4, c[0x0][0x22c] ;  /* 0x00008b0000047ab9 */ /* 0x000fe20000000800 */
[----:B------:R-:W-:Y:S01]  /*2ee60*/  ISETP.LT.AND P2, PT, R8, UR18, !P2 ;  /* 0x0000001208007c0c */ /* 0x000fe2000d741270 */
[C---:B------:R-:W-:Y:S01]  /*2ee70*/  VIADD R0, R9.reuse, UR6 ;  /* 0x0000000609007c36 */ /* 0x040fe20008000000 */
[----:B------:R-:W-:Y:S01]  /*2ee80*/  ISETP.GE.AND P3, PT, R10, UR8, PT ;  /* 0x000000080a007c0c */ /* 0x000fe2000bf66270 */
[C---:B------:R-:W-:Y:S01]  /*2ee90*/  IMAD.WIDE R10, R9.reuse, 0x4, R2 ;  /* 0x00000004090a7825 */ /* 0x040fe200078e0202 */
[----:B------:R-:W-:Y:S01]  /*2eea0*/  ULDC UR8, c[0x0][0x22c] ;  /* 0x00008b0000087ab9 */ /* 0x000fe20000000800 */
[----:B------:R-:W-:Y:S01]  /*2eeb0*/  ULDC UR6, c[0x0][0x248] ;  /* 0x0000920000067ab9 */ /* 0x000fe20000000800 */
[----:B------:R-:W-:Y:S01]  /*2eec0*/  ULDC UR12, c[0x0][0x228] ;  /* 0x00008a00000c7ab9 */ /* 0x000fe20000000800 */
[----:B----4-:R-:W-:Y:S01]  /*2eed0*/  IMAD.WIDE R224, R9, 0x4, R4 ;  /* 0x0000000409e07825 */ /* 0x010fe200078e0204 */
[----:B------:R2:W-:Y:S01]  /*2eee0*/  @P5 STG.E desc[UR16][R10.64], R240 ;  /* 0x000000f00a005986 */ /* 0x0005e2000c101910 */
[----:B------:R-:W-:Y:S01]  /*2eef0*/  ULDC UR14, c[0x0][0x228] ;  /* 0x00008a00000e7ab9 */ /* 0x000fe20000000800 */
[----:B------:R-:W-:Y:S01]  /*2ef00*/  ULDC UR18, c[0x0][0x228] ;  /* 0x00008a0000127ab9 */ /* 0x000fe20000000800 */
[C---:B-1----:R-:W-:Y:S01]  /*2ef10*/  IMAD.WIDE R226, R0.reuse, 0x4, R2 ;  /* 0x0000000400e27825 */ /* 0x042fe200078e0202 */
[----:B------:R1:W-:Y:S03]  /*2ef20*/  @P1 STG.E desc[UR16][R224.64], R247 ;  /* 0x000000f7e0001986 */ /* 0x0003e6000c101910 */
[----:B---3--:R-:W-:Y:S01]  /*2ef30*/  IMAD.WIDE R248, R0, 0x4, R4 ;  /* 0x0000000400f87825 */ /* 0x008fe200078e0204 */
[----:B------:R3:W-:Y:S01]  /*2ef40*/  @P6 STG.E desc[UR16][R226.64], R246 ;  /* 0x000000f6e2006986 */ /* 0x0007e2000c101910 */
[----:B------:R-:W-:Y:S01]  /*2ef50*/  ISETP.GE.AND P5, PT, R250, UR4, PT ;  /* 0x00000004fa007c0c */ /* 0x000fe2000bfa6270 */
[----:B------:R-:W-:-:S02]  /*2ef60*/  ULDC UR4, c[0x0][0x248] ;  /* 0x0000920000047ab9 */ /* 0x000fc40000000800 */
[----:B------:R4:W-:Y:S01]  /*2ef70*/  @P2 STG.E desc[UR16][R248.64], R245 ;  /* 0x000000f5f8002986 */ /* 0x0009e2000c101910 */
[C---:B------:R-:W-:Y:S01]  /*2ef80*/  ISETP.LT.AND P2, PT, R7.reuse, UR10, !P0 ;  /* 0x0000000a07007c0c */ /* 0x040fe2000c741270 */
[----:B------:R-:W-:Y:S01]  /*2ef90*/  VIADD R9, R0, UR4 ;  /* 0x0000000400097c36 */ /* 0x000fe20008000000 */
[----:B--2---:R-:W-:Y:S01]  /*2efa0*/  IADD3 R10, R6, 0x23, RZ ;  /* 0x00000023060a7810 */ /* 0x004fe20007ffe0ff */
[----:B------:R-:W-:Y:S01]  /*2efb0*/  ULDC UR4, c[0x0][0x22c] ;  /* 0x00008b0000047ab9 */ /* 0x000fe20000000800 */
[----:B------:R-:W-:Y:S01]  /*2efc0*/  ISETP.LT.AND P6, PT, R7, UR14, !P4 ;  /* 0x0000000e07007c0c */ /* 0x000fe2000e7c1270 */
[C---:B------:R-:W-:Y:S01]  /*2efd0*/  VIADD R0, R9.reuse, UR6 ;  /* 0x0000000609007c36 */ /* 0x040fe20008000000 */
[----:B------:R-:W-:Y:S01]  /*2efe0*/  ISETP.GE.AND P1, PT, R10, UR8, PT ;  /* 0x000000080a007c0c */ /* 0x000fe2000bf26270 */
[C---:B------:R-:W-:Y:S01]  /*2eff0*/  IMAD.WIDE R10, R9.reuse, 0x4, R2 ;  /* 0x00000004090a7825 */ /* 0x040fe200078e0202 */
[----:B------:R-:W-:Y:S01]  /*2f000*/  IADD3 R250, R6, 0x24, RZ ;  /* 0x0000002406fa7810 */ /* 0x000fe20007ffe0ff */
[----:B------:R-:W-:Y:S01]  /*2f010*/  ULDC UR8, c[0x0][0x22c] ;  /* 0x00008b0000087ab9 */ /* 0x000fe20000000800 */
[----:B------:R-:W-:Y:S01]  /*2f020*/  ULDC UR10, c[0x0][0x228] ;  /* 0x00008a00000a7ab9 */ /* 0x000fe20000000800 */
[----:B-1----:R-:W-:Y:S01]  /*2f030*/  IMAD.WIDE R224, R9, 0x4, R4 ;  /* 0x0000000409e07825 */ /* 0x002fe200078e0204 */
[C---:B------:R-:W-:Y:S01]  /*2f040*/  ISETP.LT.AND P0, PT, R8.reuse, UR12, !P0 ;  /* 0x0000000c08007c0c */ /* 0x040fe2000c701270 */
[----:B------:R-:W2:Y:S01]  /*2f050*/  LDL.LU R9, [R1+0x40] ;  /* 0x0000400001097983 */ /* 0x000ea20000300800 */
[----:B------:R-:W-:Y:S01]  /*2f060*/  ISETP.LT.AND P4, PT, R8, UR18, !P4 ;  /* 0x0000001208007c0c */ /* 0x000fe2000e781270 */
[C---:B---3--:R-:W-:Y:S01]  /*2f070*/  IMAD.WIDE R226, R0.reuse, 0x4, R2 ;  /* 0x0000000400e27825 */ /* 0x048fe200078e0202 */
[----:B------:R-:W-:Y:S01]  /*2f080*/  ULDC UR6, c[0x0][0x248] ;  /* 0x0000920000067ab9 */ /* 0x000fe20000000800 */
[----:B------:R1:W-:Y:S01]  /*2f090*/  @P2 STG.E desc[UR16][R10.64], R244 ;  /* 0x000000f40a002986 */ /* 0x0003e2000c101910 */
[----:B------:R-:W-:Y:S01]  /*2f0a0*/  ULDC UR12, c[0x0][0x228] ;  /* 0x00008a00000c7ab9 */ /* 0x000fe20000000800 */
[----:B----4-:R-:W-:Y:S01]  /*2f0b0*/  IMAD.WIDE R248, R0, 0x4, R4 ;  /* 0x0000000400f87825 */ /* 0x010fe200078e0204 */
[----:B------:R-:W-:Y:S01]  /*2f0c0*/  ULDC UR14, c[0x0][0x228] ;  /* 0x00008a00000e7ab9 */ /* 0x000fe20000000800 */
[----:B------:R-:W-:Y:S01]  /*2f0d0*/  ULDC UR18, c[0x0][0x228] ;  /* 0x00008a0000127ab9 */ /* 0x000fe20000000800 */
[----:B-1----:R-:W3:Y:S04]  /*2f0e0*/  LDL.LU R11, [R1+0x640] ;  /* 0x00064000010b7983 */ /* 0x002ee80000300800 */
[----:B------:R-:W4:Y:S01]  /*2f0f0*/  LDL.LU R235, [R1+0x240] ;  /* 0x0002400001eb7983 */ /* 0x000f220000300800 */
[----:B------:R-:W-:Y:S01]  /*2f100*/  ISETP.GE.AND P2, PT, R250, UR4, PT ;  /* 0x00000004fa007c0c */ /* 0x000fe2000bf46270 */
[----:B------:R-:W-:-:S02]  /*2f110*/  ULDC UR4, c[0x0][0x248] ;  /* 0x0000920000047ab9 */ /* 0x000fc40000000800 */
        /* <DEDUP_REMOVED lines=19> */
[----:B-1----:R-:W-:Y:S01]  /*2f250*/  VIADD R9, R0, UR4 ;  /* 0x0000000400097c36 */ /* 0x002fe20008000000 */
[----:B------:R-:W-:Y:S01]  /*2f260*/  ISETP.LT.AND P4, PT, R7, UR10, !P3 ;  /* 0x0000000a07007c0c */ /* 0x000fe2000df81270 */
[----:B------:R-:W-:-:S02]  /*2f270*/  ULDC UR4, c[0x0][0x22c] ;  /* 0x00008b0000047ab9 */ /* 0x000fc40000000800 */
[C---:B------:R-:W-:Y:S01]  /*2f280*/  IMAD.WIDE R10, R9.reuse, 0x4, R2 ;  /* 0x00000004090a7825 */ /* 0x040fe200078e0202 */
[C---:B------:R-:W-:Y:S01]  /*2f290*/  IADD3 R0, R9.reuse, UR6, RZ ;  /* 0x0000000609007c10 */ /* 0x040fe2000fffe0ff */
[----:B------:R-:W-:Y:S02]  /*2f2a0*/  ULDC UR10, c[0x0][0x228] ;  /* 0x00008a00000a7ab9 */ /* 0x000fe40000000800 */
        /* <DEDUP_REMOVED lines=17> */
[C---:B-1----:R-:W-:Y:S02]  /*2f3c0*/  VIADD R10, R6.reuse, 0x27 ;  /* 0x00000027060a7836 */ /* 0x042fe40000000000 */
[----:B------:R1:W-:Y:S01]  /*2f3d0*/  @P5 STG.E desc[UR16][R248.64], R233 ;  /* 0x000000e9f8005986 */ /* 0x0003e2000c101910 */
[----:B------:R-:W-:Y:S01]  /*2f3e0*/  ISETP.LT.AND P5, PT, R7, UR10, !P1 ;  /* 0x0000000a07007c0c */ /* 0x000fe2000cfa1270 */
[----:B------:R-:W-:Y:S01]  /*2f3f0*/  VIADD R250, R6, 0x28 ;  /* 0x0000002806fa7836 */ /* 0x000fe20000000000 */
[----:B------:R-:W-:Y:S01]  /*2f400*/  ISETP.LT.AND P1, PT, R8, UR12, !P1 ;  /* 0x0000000c08007c0c */ /* 0x000fe2000cf21270 */
[----:B------:R-:W-:Y:S01]  /*2f410*/  ULDC UR10, c[0x0][0x228] ;  /* 0x00008a00000a7ab9 */ /* 0x000fe20000000800 */
[----:B------:R-:W-:Y:S01]  /*2f420*/  IADD3 R9, R0, UR4, RZ ;  /* 0x0000000400097c10 */ /* 0x000fe2000fffe0ff */
[----:B------:R-:W-:Y:S01]  /*2f430*/  ULDC UR4, c[0x0][0x22c] ;  /* 0x00008b0000047ab9 */ /* 0x000fe20000000800 */
[----:B------:R-:W-:Y:S01]  /*2f440*/  ISETP.LT.AND P2, PT, R8, UR18, !P2 ;  /* 0x0000001208007c0c */ /* 0x000fe2000d741270 */
[----:B------:R-:W-:Y:S01]  /*2f450*/  ULDC UR12, c[0x0][0x228] ;  /* 0x00008a00000c7ab9 */ /* 0x000fe20000000800 */
[----:B------:R-:W-:Y:S01]  /*2f460*/  ISETP.GE.AND P3, PT, R10, UR8, PT ;  /* 0x000000080a007c0c */ /* 0x000fe2000bf66270 */
[C---:B------:R-:W-:Y:S01]  /*2f470*/  VIADD R0, R9.reuse, UR6 ;  /* 0x0000000609007c36 */ /* 0x040fe20008000000 */
[----:B------:R-:W-:Y:S01]  /*2f480*/  ULDC UR14, c[0x0][0x228] ;  /* 0x00008a00000e7ab9 */ /* 0x000fe20000000800 */
[C---:B------:R-:W-:Y:S01]  /*2f490*/  IMAD.WIDE R10, R9.reuse, 0x4, R2 ;  /* 0x00000004090a7825 */ /* 0x040fe200078e0202 */
[----:B------:R-:W-:Y:S01]  /*2f4a0*/  ULDC UR18, c[0x0][0x228] ;  /* 0x00008a0000127ab9 */ /* 0x000fe20000000800 */
[----:B------:R-:W-:Y:S01]  /*2f4b0*/  ULDC UR6, c[0x0][0x248] ;  /* 0x0000920000067ab9 */ /* 0x000fe20000000800 */
[----:B------:R-:W-:Y:S01]  /*2f4c0*/  ULDC UR8, c[0x0][0x22c] ;  /* 0x00008b0000087ab9 */ /* 0x000fe20000000800 */
[----:B--2---:R-:W-:Y:S01]  /*2f4d0*/  IMAD.WIDE R224, R9, 0x4, R4 ;  /* 0x0000000409e07825 */ /* 0x004fe200078e0204 */
[----:B------:R2:W-:Y:S03]  /*2f4e0*/  @P5 STG.E desc[UR16][R10.64], R232 ;  /* 0x000000e80a005986 */ /* 0x0005e6000c101910 */
[C---:B---3--:R-:W-:Y:S01]  /*2f4f0*/  IMAD.WIDE R226, R0.reuse, 0x4, R2 ;  /* 0x0000000400e27825 */ /* 0x048fe200078e0202 */
[----:B------:R3:W-:Y:S03]  /*2f500*/  @P1 STG.E desc[UR16][R224.64], R243 ;  /* 0x000000f3e0001986 */ /* 0x0007e6000c101910 */
[----:B-1----:R-:W-:Y:S01]  /*2f510*/  IMAD.WIDE R248, R0, 0x4, R4 ;  /* 0x0000000400f87825 */ /* 0x002fe200078e0204 */
[----:B------:R1:W-:Y:S01]  /*2f520*/  @P6 STG.E desc[UR16][R226.64], R242 ;  /* 0x000000f2e2006986 */ /* 0x0003e2000c101910 */
[----:B------:R-:W-:Y:S01]  /*2f530*/  ISETP.GE.AND P5, PT, R250, UR4, PT ;  /* 0x00000004fa007c0c */ /* 0x000fe2000bfa6270 */
[----:B------:R-:W-:-:S02]  /*2f540*/  ULDC UR4, c[0x0][0x248] ;  /* 0x0000920000047ab9 */ /* 0x000fc40000000800 */
[----:B------:R4:W-:Y:S01]  /*2f550*/  @P2 STG.E desc[UR16][R248.64], R241 ;  /* 0x000000f1f8002986 */ /* 0x0009e2000c101910 */
[C---:B------:R-:W-:Y:S01]  /*2f560*/  ISETP.LT.AND P2, PT, R7.reuse, UR10, !P0 ;  /* 0x0000000a07007c0c */ /* 0x040fe2000c741270 */
[----:B------:R-:W-:Y:S01]  /*2f570*/  VIADD R9, R0, UR4 ;  /* 0x0000000400097c36 */ /* 0x000fe20008000000 */
[----:B------:R-:W-:Y:S01]  /*2f580*/  ISETP.LT.AND P0, PT, R8, UR12, !P0 ;  /* 0x0000000c08007c0c */ /* 0x000fe2000c701270 */
[----:B------:R-:W-:Y:S01]  /*2f590*/  ULDC UR10, c[0x0][0x228] ;  /* 0x00008a00000a7ab9 */ /* 0x000fe20000000800 */
[----:B------:R-:W-:Y:S02]  /*2f5a0*/  ISETP.LT.AND P6, PT, R7, UR14, !P4 ;  /* 0x0000000e07007c0c */ /* 0x000fe4000e7c1270 */
[----:B--2---:R-:W-:Y:S01]  /*2f5b0*/  IADD3 R10, R6, 0x29, RZ ;  /* 0x00000029060a7810 */ /* 0x004fe20007ffe0ff */
[C---:B------:R-:W-:Y:S01]  /*2f5c0*/  VIADD R0, R9.reuse, UR6 ;  /* 0x0000000609007c36 */ /* 0x040fe20008000000 */
[----:B------:R-:W-:Y:S01]  /*2f5d0*/  ISETP.LT.AND P4, PT, R8, UR18, !P4 ;  /* 0x0000001208007c0c */ /* 0x000fe2000e781270 */
[C---:B---3--:R-:W-:Y:S01]  /*2f5e0*/  IMAD.WIDE R224, R9.reuse, 0x4, R4 ;  /* 0x0000000409e07825 */ /* 0x048fe200078e0204 */
[----:B------:R-:W-:Y:S01]  /*2f5f0*/  ISETP.GE.AND P1, PT, R10, UR8, PT ;  /* 0x000000080a007c0c */ /* 0x000fe2000bf26270 */
[----:B------:R-:W-:Y:S01]  /*2f600*/  ULDC UR4, c[0x0][0x22c] ;  /* 0x00008b0000047ab9 */ /* 0x000fe20000000800 */
[----:B------:R-:W-:Y:S01]  /*2f610*/  IADD3 R250, R6, 0x2a, RZ ;  /* 0x0000002a06fa7810 */ /* 0x000fe20007ffe0ff */
[--C-:B------:R-:W-:Y:S01]  /*2f620*/  IMAD.WIDE R10, R9, 0x4, R2.reuse ;  /* 0x00000004090a7825 */ /* 0x100fe200078e0202 */
[----:B------:R-:W-:Y:S01]  /*2f630*/  ULDC UR8, c[0x0][0x22c] ;  /* 0x00008b0000087ab9 */ /* 0x000fe20000000800 */
[----:B------:R-:W-:Y:S01]  /*2f640*/  ULDC UR6, c[0x0][0x248] ;  /* 0x0000920000067ab9 */ /* 0x000fe20000000800 */
[----:B------:R-:W-:Y:S01]  /*2f650*/  ULDC UR12, c[0x0][0x228] ;  /* 0x00008a00000c7ab9 */ /* 0x000fe20000000800 */
[C---:B-1----:R-:W-:Y:S01]  /*2f660*/  IMAD.WIDE R226, R0.reuse, 0x4, R2 ;  /* 0x0000000400e27825 */ /* 0x042fe200078e0202 */
[----:B------:R1:W-:Y:S01]  /*2f670*/  @P2 STG.E desc[UR16][R10.64], R240 ;  /* 0x000000f00a002986 */ /* 0x0003e2000c101910 */
[----:B------:R-:W-:Y:S01]  /*2f680*/  ULDC UR14, c[0x0][0x228] ;  /* 0x00008a00000e7ab9 */ /* 0x000fe20000000800 */
[----:B------:R-:W-:Y:S01]  /*2f690*/  ULDC UR18, c[0x0][0x228] ;  /* 0x00008a0000127ab9 */ /* 0x000fe20000000800 */
[----:B----4-:R-:W-:Y:S01]  /*2f6a0*/  IMAD.WIDE R248, R0, 0x4, R4 ;  /* 0x0000000400f87825 */ /* 0x010fe200078e0204 */
[----:B------:R2:W-:Y:S01]  /*2f6b0*/  @P0 STG.E desc[UR16][R224.64], R247 ;  /* 0x000000f7e0000986 */ /* 0x0005e2000c101910 */
[----:B------:R-:W-:Y:S01]  /*2f6c0*/  ISETP.GE.AND P2, PT, R250, UR4, PT ;  /* 0x00000004fa007c0c */ /* 0x000fe2000bf46270 */
[----:B------:R-:W-:-:S02]  /*2f6d0*/  ULDC UR4, c[0x0][0x248] ;  /* 0x0000920000047ab9 */ /* 0x000fc40000000800 */
[----:B------:R3:W-:Y:S04]  /*2f6e0*/  @P6 STG.E desc[UR16][R226.64], R246 ;  /* 0x000000f6e2006986 */ /* 0x0007e8000c101910 */
[----:B------:R-:W-:Y:S01]  /*2f6f0*/  @P4 STG.E desc[UR16][R248.64], R245 ;  /* 0x000000f5f8004986 */ /* 0x000fe2000c101910 */
[----:B------:R-:W-:Y:S01]  /*2f700*/  ISETP.LT.AND P4, PT, R7, UR10, !P3 ;  /* 0x0000000a07007c0c */ /* 0x000fe2000df81270 */
[----:B-1----:R-:W-:Y:S02]  /*2f710*/  VIADD R10, R6, 0x2b ;  /* 0x0000002b060a7836 */ /* 0x002fe40000000000 */
[----:B------:R-:W-:Y:S01]  /*2f720*/  VIADD R9, R0, UR4 ;  /* 0x0000000400097c36 */ /* 0x000fe20008000000 */
[----:B------:R-:W-:Y:S01]  /*2f730*/  ISETP.LT.AND P3, PT, R8, UR12, !P3 ;  /* 0x0000000c08007c0c */ /* 0x000fe2000df61270 */
[----:B------:R-:W-:Y:S01]  /*2f740*/  VIADD R250, R6, 0x2c ;  /* 0x0000002c06fa7836 */ /* 0x000fe20000000000 */
[----:B------:R-:W-:Y:S01]  /*2f750*/  ISETP.GE.AND P0, PT, R10, UR8, PT ;  /* 0x000000080a007c0c */ /* 0x000fe2000bf06270 */
[C---:B------:R-:W-:Y:S01]  /*2f760*/  IMAD.WIDE R10, R9.reuse, 0x4, R2 ;  /* 0x00000004090a7825 */ /* 0x040fe200078e0202 */
[----:B------:R-:W-:Y:S01]  /*2f770*/  IADD3 R0, R9, UR6, RZ ;  /* 0x0000000609007c10 */ /* 0x000fe2000fffe0ff */
[----:B------:R-:W-:Y:S01]  /*2f780*/  ULDC UR4, c[0x0][0x22c] ;  /* 0x00008b0000047ab9 */ /* 0x000fe20000000800 */
[----:B------:R-:W-:Y:S01]  /*2f790*/  ISETP.LT.AND P6, PT, R7, UR14, !P5 ;  /* 0x0000000e07007c0c */ /* 0x000fe2000efc1270 */
[----:B--2---:R-:W-:Y:S01]  /*2f7a0*/  IMAD.WIDE R224, R9, 0x4, R4 ;  /* 0x0000000409e07825 */ /* 0x004fe200078e0204 */
[----:B------:R-:W-:Y:S01]  /*2f7b0*/  ULDC UR8, c[0x0][0x22c] ;  /* 0x00008b0000087ab9 */ /* 0x000fe20000000800 */
[----:B------:R-:W2:Y:S01]  /*2f7c0*/  LDL.LU R9, [R1+0x50] ;  /* 0x0000500001097983 */ /* 0x000ea20000300800 */
[----:B------:R-:W-:Y:S01]  /*2f7d0*/  ULDC UR10, c[0x0][0x228] ;  /* 0x00008a00000a7ab9 */ /* 0x000fe20000000800 */
[----:B------:R-:W-:-:S02]  /*2f7e0*/  ULDC UR12, c[0x0][0x228] ;  /* 0x00008a00000c7ab9 */ /* 0x000fc40000000800 */
[----:B------:R1:W-:Y:S01]  /*2f7f0*/  @P4 STG.E desc[UR16][R10.64], R244 ;  /* 0x000000f40a004986 */ /* 0x0003e2000c101910 */
[----:B---3--:R-:W-:Y:S01]  /*2f800*/  IMAD.WIDE R226, R0, 0x4, R2 ;  /* 0x0000000400e27825 */ /* 0x008fe200078e0202 */
[----:B------:R-:W-:Y:S01]  /*2f810*/  ULDC UR6, c[0x0][0x248] ;  /* 0x0000920000067ab9 */ /* 0x000fe20000000800 */
[----:B------:R-:W-:Y:S01]  /*2f820*/  ULDC UR14, c[0x0][0x228] ;  /* 0x00008a00000e7ab9 */ /* 0x000fe20000000800 */
[----:B-1----:R-:W3:Y:S01]  /*2f830*/  LDL.LU R11, [R1+0x650] ;  /* 0x00065000010b7983 */ /* 0x002ee20000300800 */
[----:B------:R-:W-:Y:S01]  /*2f840*/  ISETP.LT.AND P5, PT, R8, UR18, !P5 ;  /* 0x0000001208007c0c */ /* 0x000fe2000efa1270 */
[----:B------:R-:W-:Y:S01]  /*2f850*/  IMAD.WIDE R248, R0, 0x4, R4 ;  /* 0x0000000400f87825 */ /* 0x000fe200078e0204 */
[----:B------:R-:W-:Y:S01]  /*2f860*/  ISETP.GE.AND P4, PT, R250, UR4, PT ;  /* 0x00000004fa007c0c */ /* 0x000fe2000bf86270 */
[----:B------:R-:W4:Y:S01]  /*2f870*/  LDL.LU R235, [R1+0x250] ;  /* 0x0002500001eb7983 */ /* 0x000f220000300800 */
[----:B------:R-:W-:Y:S01]  /*2f880*/  ULDC UR4, c[0x0][0x248] ;  /* 0x0000920000047ab9 */ /* 0x000fe20000000800 */
[----:B------:R-:W-:Y:S01]  /*2f890*/  VIADD R10, R6, 0x2d ;  /* 0x0000002d060a7836 */ /* 0x000fe20000000000 */
[----:B------:R-:W-:Y:S01]  /*2f8a0*/  ULDC UR18, c[0x0][0x228] ;  /* 0x00008a0000127ab9 */ /* 0x000fe20000000800 */
[----:B------:R-:W4:Y:S04]  /*2f8b0*/  LDL.LU R234, [R1+0x654] ;  /* 0x0006540001ea7983 */ /* 0x000f280000300800 */
[----:B------:R-:W4:Y:S04]  /*2f8c0*/  LDL.LU R233, [R1+0x54] ;  /* 0x0000540001e97983 */ /* 0x000f280000300800 */
        /* <DEDUP_REMOVED lines=628> */
[----:B----4-:R1:W-:Y:S01]  /*32010*/  @P4 STG.E desc[UR16][R10.64], R232 ;  /* 0x000000e80a004986 */ /* 0x0103e2000c101910 */
[----:B------:R-:W-:Y:S01]  /*32020*/  ULDC UR6, c[0x0][0x248] ;  /* 0x0000920000067ab9 */ /* 0x000fe20000000800 */
[----:B------:R-:W-:Y:S01]  /*32030*/  IMAD.WIDE R248, R0, 0x4, R4 ;  /* 0x0000000400f87825 */ /* 0x000fe200078e0204 */
[----:B------:R-:W-:Y:S01]  /*32040*/  ISETP.GE.AND P4, PT, R250, UR4, PT ;  /* 0x00000004fa007c0c */ /* 0x000fe2000bf86270 */
[----:B------:R-:W-:Y:S01]  /*32050*/  ULDC UR4, c[0x0][0x248] ;  /* 0x0000920000047ab9 */ /* 0x000fe20000000800 */
[----:B------:R-:W-:Y:S01]  /*32060*/  ULDC UR12, c[0x0][0x228] ;  /* 0x00008a00000c7ab9 */ /* 0x000fe20000000800 */
[----:B------:R-:W-:Y:S01]  /*32070*/  ULDC UR14, c[0x0][0x228] ;  /* 0x00008a00000e7ab9 */ /* 0x000fe20000000800 */
[----:B------:R-:W-:Y:S01]  /*32080*/  ULDC UR18, c[0x0][0x228] ;  /* 0x00008a0000127ab9 */ /* 0x000fe20000000800 */
[C---:B-1----:R-:W-:Y:S01]  /*32090*/  VIADD R10, R6.reuse, 0x57 ;  /* 0x00000057060a7836 */ /* 0x042fe20000000000 */
[----:B------:R-:W3:Y:S01]  /*320a0*/  LDL.LU R232, [R1+0xe18] ;  /* 0x000e180001e87983 */ /* 0x000ee20000300800 */
[----:B------:R-:W-:-:S03]  /*320b0*/  VIADD R250, R6, 0x58 ;  /* 0x0000005806fa7836 */ /* 0x000fc60000000000 */
[----:B--2---:R1:W-:Y:S04]  /*320c0*/  @P3 STG.E desc[UR16][R224.64], R9 ;  /* 0x00000009e0003986 */ /* 0x0043e8000c101910 */
[----:B------:R2:W-:Y:S01]  /*320d0*/  @P6 STG.E desc[UR16][R226.64], R235 ;  /* 0x000000ebe2006986 */ /* 0x0005e2000c101910 */
[C---:B------:R-:W-:Y:S01]  /*320e0*/  ISETP.LT.AND P6, PT, R7.reuse, UR14, !P2 ;  /* 0x0000000e07007c0c */ /* 0x040fe2000d7c1270 */
[----:B------:R-:W-:Y:S02]  /*320f0*/  ULDC UR14, c[0x0][0x228] ;  /* 0x00008a00000e7ab9 */ /* 0x000fe40000000800 */
[----:B------:R4:W-:Y:S01]  /*32100*/  @P5 STG.E desc[UR16][R248.64], R234 ;  /* 0x000000eaf8005986 */ /* 0x0009e2000c101910 */
[----:B------:R-:W-:Y:S01]  /*32110*/  ISETP.LT.AND P5, PT, R7, UR10, !P1 ;  /* 0x0000000a07007c0c */ /* 0x000fe2000cfa1270 */
[----:B------:R-:W-:Y:S01]  /*32120*/  ULDC UR10, c[0x0][0x228] ;  /* 0x00008a00000a7ab9 */ /* 0x000fe20000000800 */
[----:B------:R-:W-:Y:S01]  /*32130*/  ISETP.LT.AND P1, PT, R8, UR12, !P1 ;  /* 0x0000000c08007c0c */ /* 0x000fe2000cf21270 */
[----:B------:R-:W-:Y:S01]  /*32140*/  ULDC UR12, c[0x0][0x228] ;  /* 0x00008a00000c7ab9 */ /* 0x000fe20000000800 */
[----:B-1----:R-:W-:Y:S01]  /*32150*/  IADD3 R9, R0, UR4, RZ ;  /* 0x0000000400097c10 */ /* 0x002fe2000fffe0ff */
[----:B------:R-:W-:Y:S01]  /*32160*/  ULDC UR4, c[0x0][0x22c] ;  /* 0x00008b0000047ab9 */ /* 0x000fe20000000800 */
[----:B------:R-:W-:Y:S01]  /*32170*/  ISETP.LT.AND P2, PT, R8, UR18, !P2 ;  /* 0x0000001208007c0c */ /* 0x000fe2000d741270 */
[----:B------:R-:W-:Y:S01]  /*32180*/  ULDC UR18, c[0x0][0x228] ;  /* 0x00008a0000127ab9 */ /* 0x000fe20000000800 */
[----:B------:R-:W-:Y:S01]  /*32190*/  ISETP.GE.AND P3, PT, R10, UR8, PT ;  /* 0x000000080a007c0c */ /* 0x000fe2000bf66270 */
[C---:B------:R-:W-:Y:S01]  /*321a0*/  VIADD R0, R9.reuse, UR6 ;  /* 0x0000000609007c36 */ /* 0x040fe20008000000 */
[----:B------:R-:W-:Y:S01]  /*321b0*/  ULDC UR6, c[0x0][0x248] ;  /* 0x0000920000067ab9 */ /* 0x000fe20000000800 */
[----:B------:R-:W-:Y:S01]  /*321c0*/  IMAD.WIDE R10, R9, 0x4, R2 ;  /* 0x00000004090a7825 */ /* 0x000fe200078e0202 */
[----:B------:R-:W-:-:S03]  /*321d0*/  ULDC UR8, c[0x0][0x22c] ;  /* 0x00008b0000087ab9 */ /* 0x000fc60000000800 */
[----:B------:R-:W-:Y:S01]  /*321e0*/  IMAD.WIDE R224, R9, 0x4, R4 ;  /* 0x0000000409e07825 */ /* 0x000fe200078e0204 */
[----:B------:R-:W-:Y:S03]  /*321f0*/  @P5 STG.E desc[UR16][R10.64], R233 ;  /* 0x000000e90a005986 */ /* 0x000fe6000c101910 */
[C---:B--2---:R-:W-:Y:S01]  /*32200*/  IMAD.WIDE R226, R0.reuse, 0x4, R2 ;  /* 0x0000000400e27825 */ /* 0x044fe200078e0202 */
[----:B------:R1:W-:Y:S03]  /*32210*/  @P1 STG.E desc[UR16][R224.64], R243 ;  /* 0x000000f3e0001986 */ /* 0x0003e6000c101910 */
[----:B----4-:R-:W-:Y:S01]  /*32220*/  IMAD.WIDE R248, R0, 0x4, R4 ;  /* 0x0000000400f87825 */ /* 0x010fe200078e0204 */
[----:B------:R2:W-:Y:S01]  /*32230*/  @P6 STG.E desc[UR16][R226.64], R242 ;  /* 0x000000f2e2006986 */ /* 0x0005e2000c101910 */
[----:B------:R-:W-:Y:S01]  /*32240*/  ISETP.GE.AND P5, PT, R250, UR4, PT ;  /* 0x00000004fa007c0c */ /* 0x000fe2000bfa6270 */
[----:B------:R-:W-:-:S02]  /*32250*/  ULDC UR4, c[0x0][0x248] ;  /* 0x0000920000047ab9 */ /* 0x000fc40000000800 */
[----:B------:R4:W-:Y:S01]  /*32260*/  @P2 STG.E desc[UR16][R248.64], R241 ;  /* 0x000000f1f8002986 */ /* 0x0009e2000c101910 */
[C---:B------:R-:W-:Y:S01]  /*32270*/  ISETP.LT.AND P2, PT, R7.reuse, UR10, !P0 ;  /* 0x0000000a07007c0c */ /* 0x040fe2000c741270 */
[----:B------:R-:W-:Y:S01]  /*32280*/  ULDC UR10, c[0x0][0x228] ;  /* 0x00008a00000a7ab9 */ /* 0x000fe20000000800 */
[----:B------:R-:W-:Y:S01]  /*32290*/  ISETP.LT.AND P0, PT, R8, UR12, !P0 ;  /* 0x0000000c08007c0c */ /* 0x000fe2000c701270 */
[----:B-1----:R-:W-:Y:S01]  /*322a0*/  VIADD R224, R0, UR4 ;  /* 0x0000000400e07c36 */ /* 0x002fe20008000000 */
[----:B------:R-:W-:Y:S01]  /*322b0*/  ISETP.LT.AND P6, PT, R7, UR14, !P4 ;  /* 0x0000000e07007c0c */ /* 0x000fe2000e7c1270 */
[----:B------:R-:W-:Y:S01]  /*322c0*/  ULDC UR4, c[0x0][0x22c] ;  /* 0x00008b0000047ab9 */ /* 0x000fe20000000800 */
[----:B------:R-:W-:Y:S01]  /*322d0*/  ISETP.LT.AND P4, PT, R8, UR18, !P4 ;  /* 0x0000001208007c0c */ /* 0x000fe2000e781270 */
[----:B------:R-:W-:Y:S01]  /*322e0*/  VIADD R0, R224, UR6 ;  /* 0x00000006e0007c36 */ /* 0x000fe20008000000 */
[----:B------:R-:W-:Y:S01]  /*322f0*/  IADD3 R9, R6, 0x59, RZ ;  /* 0x0000005906097810 */ /* 0x000fe20007ffe0ff */
[C---:B------:R-:W-:Y:S01]  /*32300*/  IMAD.WIDE R10, R224.reuse, 0x4, R2 ;  /* 0x00000004e00a7825 */ /* 0x040fe200078e0202 */
[----:B------:R-:W-:Y:S01]  /*32310*/  ULDC UR12, c[0x0][0x228] ;  /* 0x00008a00000c7ab9 */ /* 0x000fe20000000800 */
[----:B------:R-:W-:Y:S01]  /*32320*/  ULDC UR14, c[0x0][0x228] ;  /* 0x00008a00000e7ab9 */ /* 0x000fe20000000800 */
[----:B------:R-:W-:Y:S01]  /*32330*/  ULDC UR18, c[0x0][0x228] ;  /* 0x00008a0000127ab9 */ /* 0x000fe20000000800 */
[----:B------:R-:W-:Y:S01]  /*32340*/  IMAD.WIDE R224, R224, 0x4, R4 ;  /* 0x00000004e0e07825 */ /* 0x000fe200078e0204 */
[----:B------:R-:W-:Y:S01]  /*32350*/  ISETP.GE.AND P1, PT, R9, UR8, PT ;  /* 0x0000000809007c0c */ /* 0x000fe2000bf26270 */
[----:B------:R-:W-:-:S02]  /*32360*/  ULDC UR6, c[0x0][0x248] ;  /* 0x0000920000067ab9 */ /* 0x000fc40000000800 */
[C---:B--2---:R-:W-:Y:S01]  /*32370*/  IMAD.WIDE R226, R0.reuse, 0x4, R2 ;  /* 0x0000000400e27825 */ /* 0x044fe200078e0202 */
[----:B------:R-:W-:Y:S03]  /*32380*/  @P2 STG.E desc[UR16][R10.64], R240 ;  /* 0x000000f00a002986 */ /* 0x000fe6000c101910 */
[----:B----4-:R-:W-:Y:S01]  /*32390*/  IMAD.WIDE R248, R0, 0x4, R4 ;  /* 0x0000000400f87825 */ /* 0x010fe200078e0204 */
[----:B------:R-:W-:Y:S01]  /*323a0*/  IADD3 R9, R6, 0x5a, RZ ;  /* 0x0000005a06097810 */ /* 0x000fe20007ffe0ff */
[----:B------:R1:W-:Y:S01]  /*323b0*/  @P0 STG.E desc[UR16][R224.64], R247 ;  /* 0x000000f7e0000986 */ /* 0x0003e2000c101910 */
[----:B------:R-:W-:-:S03]  /*323c0*/  ULDC UR8, c[0x0][0x22c] ;  /* 0x00008b0000087ab9 */ /* 0x000fc60000000800 */
[----:B------:R2:W-:Y:S01]  /*323d0*/  @P6 STG.E desc[UR16][R226.64], R246 ;  /* 0x000000f6e2006986 */ /* 0x0005e2000c101910 */
[----:B------:R-:W-:Y:S01]  /*323e0*/  ISETP.GE.AND P2, PT, R9, UR4, PT ;  /* 0x0000000409007c0c */ /* 0x000fe2000bf46270 */
[----:B------:R-:W-:Y:S02]  /*323f0*/  ULDC UR4, c[0x0][0x248] ;  /* 0x0000920000047ab9 */ /* 0x000fe40000000800 */
[----:B------:R-:W-:Y:S01]  /*32400*/  @P4 STG.E desc[UR16][R248.64], R245 ;  /* 0x000000f5f8004986 */ /* 0x000fe2000c101910 */
[C---:B------:R-:W-:Y:S02]  /*32410*/  ISETP.LT.AND P4, PT, R7.reuse, UR10, !P3 ;  /* 0x0000000a07007c0c */ /* 0x040fe4000df81270 */
[----:B------:R-:W-:Y:S01]  /*32420*/  ISETP.LT.AND P6, PT, R7, UR14, !P5 ;  /* 0x0000000e07007c0c */ /* 0x000fe2000efc1270 */
[----:B-1----:R-:W-:Y:S01]  /*32430*/  VIADD R224, R0, UR4 ;  /* 0x0000000400e07c36 */ /* 0x002fe20008000000 */
[----:B------:R-:W-:Y:S01]  /*32440*/  ISETP.LT.AND P3, PT, R8, UR12, !P3 ;  /* 0x0000000c08007c0c */ /* 0x000fe2000df61270 */
[----:B------:R-:W-:Y:S01]  /*32450*/  VIADD R9, R6, 0x5b ;  /* 0x0000005b06097836 */ /* 0x000fe20000000000 */
[----:B------:R-:W-:Y:S01]  /*32460*/  ISETP.LT.AND P5, PT, R8, UR18, !P5 ;  /* 0x0000001208007c0c */ /* 0x000fe2000efa1270 */
[C---:B------:R-:W-:Y:S01]  /*32470*/  IMAD.WIDE R10, R224.reuse, 0x4, R2 ;  /* 0x00000004e00a7825 */ /* 0x040fe200078e0202 */
[C---:B------:R-:W-:Y:S01]  /*32480*/  IADD3 R0, R224.reuse, UR6, RZ ;  /* 0x00000006e0007c10 */ /* 0x040fe2000fffe0ff */
[----:B------:R-:W-:Y:S01]  /*32490*/  ULDC UR4, c[0x0][0x22c] ;  /* 0x00008b0000047ab9 */ /* 0x000fe20000000800 */
[----:B------:R-:W-:Y:S01]  /*324a0*/  ISETP.GE.AND P0, PT, R9, UR8, PT ;  /* 0x0000000809007c0c */ /* 0x000fe2000bf06270 */
[----:B------:R-:W-:Y:S01]  /*324b0*/  ULDC UR10, c[0x0][0x228] ;  /* 0x00008a00000a7ab9 */ /* 0x000fe20000000800 */
[----:B------:R-:W-:Y:S01]  /*324c0*/  ULDC UR12, c[0x0][0x228] ;  /* 0x00008a00000c7ab9 */ /* 0x000fe20000000800 */
[----:B------:R1:W-:Y:S01]  /*324d0*/  @P4 STG.E desc[UR16][R10.64], R244 ;  /* 0x000000f40a004986 */ /* 0x0003e2000c101910 */
[----:B------:R-:W-:Y:S01]  /*324e0*/  IMAD.WIDE R224, R224, 0x4, R4 ;  /* 0x00000004e0e07825 */ /* 0x000fe200078e0204 */
[----:B------:R-:W-:Y:S01]  /*324f0*/  ULDC UR14, c[0x0][0x228] ;  /* 0x00008a00000e7ab9 */ /* 0x000fe20000000800 */
[----:B------:R-:W-:Y:S01]  /*32500*/  ULDC UR18, c[0x0][0x228] ;  /* 0x00008a0000127ab9 */ /* 0x000fe20000000800 */
[----:B------:R-:W-:Y:S01]  /*32510*/  ULDC UR6, c[0x0][0x248] ;  /* 0x0000920000067ab9 */ /* 0x000fe20000000800 */
[C---:B--2---:R-:W-:Y:S01]  /*32520*/  IMAD.WIDE R226, R0.reuse, 0x4, R2 ;  /* 0x0000000400e27825 */ /* 0x044fe200078e0202 */
[----:B------:R-:W-:Y:S01]  /*32530*/  ULDC UR8, c[0x0][0x22c] ;  /* 0x00008b0000087ab9 */ /* 0x000fe20000000800 */
[----:B-1----:R-:W2:Y:S04]  /*32540*/  LDL.LU R10, [R1+0x6b0] ;  /* 0x0006b000010a7983 */ /* 0x002ea80000300800 */
[----:B------:R-:W4:Y:S04]  /*32550*/  LDL.LU R11, [R1+0xb0] ;  /* 0x0000b000010b7983 */ /* 0x000f280000300800 */
[----:B------:R-:W3:Y:S01]  /*32560*/  LDL.LU R233, [R1+0x4b0] ;  /* 0x0004b00001e97983 */ /* 0x000ee20000300800 */
[----:B------:R-:W-:-:S04]  /*32570*/  IMAD.WIDE R248, R0, 0x4, R4 ;  /* 0x0000000400f87825 */ /* 0x000fc800078e0204 */
[----:B------:R-:W-:Y:S01]  /*32580*/  VIADD R9, R6, 0x5c ;  /* 0x0000005c06097836 */ /* 0x000fe20000000000 */
[----:B------:R1:W-:Y:S04]  /*32590*/  @P3 STG.E desc[UR16][R224.64], R252 ;  /* 0x000000fce0003986 */ /* 0x0003e8000c101910 */
[----:B------:R-:W-:Y:S01]  /*325a0*/  ISETP.GE.AND P4, PT, R9, UR4, PT ;  /* 0x0000000409007c0c */ /* 0x000fe2000bf86270 */
[----:B------:R-:W-:Y:S01]  /*325b0*/  ULDC UR4, c[0x0][0x248] ;  /* 0x0000920000047ab9 */ /* 0x000fe20000000800 */
[----:B------:R-:W3:Y:S04]  /*325c0*/  LDL.LU R250, [R1+0x6b4] ;  /* 0x0006b40001fa7983 */ /* 0x000ee80000300800 */
[----:B------:R-:W3:Y:S01]  /*325d0*/  LDL.LU R235, [R1+0xb4] ;  /* 0x0000b40001eb7983 */ /* 0x000ee20000300800 */
[----:B-1----:R-:W-:-:S03]  /*325e0*/  IADD3 R224, R0, UR4, RZ ;  /* 0x0000000400e07c10 */ /* 0x002fc6000fffe0ff */
[----:B--2---:R-:W-:Y:S01]  /*325f0*/  @P6 STG.E desc[UR16][R226.64], R10 ;  /* 0x0000000ae2006986 */ /* 0x004fe2000c101910 */
[----:B------:R-:W-:Y:S01]  /*32600*/  VIADD R9, R6, 0x5d ;  /* 0x0000005d06097836 */ /* 0x000fe20000000000 */
[----:B------:R-:W-:Y:S02]  /*32610*/  ULDC UR4, c[0x0][0x22c] ;  /* 0x00008b0000047ab9 */ /* 0x000fe40000000800 */
[----:B----4-:R1:W-:Y:S01]  /*32620*/  @P5 STG.E desc[UR16][R248.64], R11 ;  /* 0x0000000bf8005986 */ /* 0x0103e2000c101910 */
[----:B------:R-:W-:-:S03]  /*32630*/  ISETP.LT.AND P5, PT, R7, UR10, !P1 ;  /* 0x0000000a07007c0c */ /* 0x000fc6000cfa1270 */
[----:B------:R-:W2:Y:S01]  /*32640*/  LDL.LU R234, [R1+0x4b4] ;  /* 0x0004b40001ea7983 */ /* 0x000ea20000300800 */
[----:B------:R-:W-:Y:S01]  /*32650*/  ISETP.LT.AND P6, PT, R7, UR14, !P2 ;  /* 0x0000000e07007c0c */ /* 0x000fe2000d7c1270 */
[C---:B------:R-:W-:Y:S01]  /*32660*/  VIADD R0, R224.reuse, UR6 ;  /* 0x00000006e0007c36 */ /* 0x040fe20008000000 */
[----:B------:R-:W-:Y:S01]  /*32670*/  ISETP.GE.AND P3, PT, R9, UR8, PT ;  /* 0x0000000809007c0c */ /* 0x000fe2000bf66270 */
[----:B------:R-:W4:Y:S01]  /*32680*/  LDL.LU R243, [R1+0x2b4] ;  /* 0x0002b40001f37983 */ /* 0x000f220000300800 */
[----:B-1----:R-:W-:-:S03]  /*32690*/  IMAD.WIDE R10, R224, 0x4, R2 ;  /* 0x00000004e00a7825 */ /* 0x002fc600078e0202 */
[----:B------:R-:W4:Y:S01]  /*326a0*/  LDL.LU R242, [R1+0x6b8] ;  /* 0x0006b80001f27983 */ /* 0x000f220000300800 */
[C---:B------:R-:W-:Y:S01]  /*326b0*/  ISETP.LT.AND P1, PT, R8.reuse, UR12, !P1 ;  /* 0x0000000c08007c0c */ /* 0x040fe2000cf21270 */
[----:B------:R-:W-:Y:S01]  /*326c0*/  ULDC UR10, c[0x0][0x228] ;  /* 0x00008a00000a7ab9 */ /* 0x000fe20000000800 */
[----:B------:R-:W-:Y:S01]  /*326d0*/  ISETP.LT.AND P2, PT, R8, UR18, !P2 ;  /* 0x0000001208007c0c */ /* 0x000fe2000d741270 */
[----:B------:R-:W4:Y:S01]  /*326e0*/  LDL.LU R241, [R1+0xb8] ;  /* 0x0000b80001f17983 */ /* 0x000f220000300800 */
[----:B------:R-:W-:Y:S01]  /*326f0*/  IMAD.WIDE R224, R224, 0x4, R4 ;  /* 0x00000004e0e07825 */ /* 0x000fe200078e0204 */
[----:B------:R-:W-:Y:S01]  /*32700*/  ULDC UR12, c[0x0][0x228] ;  /* 0x00008a00000c7ab9 */ /* 0x000fe20000000800 */
[----:B------:R-:W-:Y:S01]  /*32710*/  ULDC UR14, c[0x0][0x228] ;  /* 0x00008a00000e7ab9 */ /* 0x000fe20000000800 */
[----:B------:R-:W4:Y:S01]  /*32720*/  LDL.LU R240, [R1+0x4b8] ;  /* 0x0004b80001f07983 */ /* 0x000f220000300800 */
[----:B------:R-:W-:Y:S01]  /*32730*/  IMAD.WIDE R226, R0, 0x4, R2 ;  /* 0x0000000400e27825 */ /* 0x000fe200078e0202 */
[----:B------:R-:W-:Y:S01]  /*32740*/  ULDC UR18, c[0x0][0x228] ;  /* 0x00008a0000127ab9 */ /* 0x000fe20000000800 */
[----:B------:R-:W-:Y:S01]  /*32750*/  ULDC UR6, c[0x0][0x248] ;  /* 0x0000920000067ab9 */ /* 0x000fe20000000800 */
[----:B------:R-:W4:Y:S01]  /*32760*/  LDL.LU R247, [R1+0x2b8] ;  /* 0x0002b80001f77983 */ /* 0x000f220000300800 */
[----:B------:R-:W-:Y:S01]  /*32770*/  VIADD R9, R6, 0x5e ;  /* 0x0000005e06097836 */ /* 0x000fe20000000000 */
[----:B------:R-:W-:-:S02]  /*32780*/  ULDC UR8, c[0x0][0x22c] ;  /* 0x00008b0000087ab9 */ /* 0x000fc40000000800 */
[----:B------:R-:W4:Y:S04]  /*32790*/  LDL.LU R246, [R1+0x6bc] ;  /* 0x0006bc0001f67983 */ /* 0x000f280000300800 */
[----:B------:R-:W4:Y:S04]  /*327a0*/  LDL.LU R245, [R1+0xbc] ;  /* 0x0000bc0001f57983 */ /* 0x000f280000300800 */
[----:B------:R-:W4:Y:S04]  /*327b0*/  LDL.LU R244, [R1+0x4bc] ;  /* 0x0004bc0001f47983 */ /* 0x000f280000300800 */
[----:B------:R-:W4:Y:S04]  /*327c0*/  LDL.LU R252, [R1+0x2bc] ;  /* 0x0002bc0001fc7983 */ /* 0x000f280000300800 */
[----:B---3--:R1:W-:Y:S04]  /*327d0*/  @P5 STG.E desc[UR16][R10.64], R233 ;  /* 0x000000e90a005986 */ /* 0x0083e8000c101910 */
[----:B-1----:R-:W3:Y:S04]  /*327e0*/  LDL.LU R233, [R1+0xe14] ;  /* 0x000e140001e97983 */ /* 0x002ee80000300800 */
[----:B------:R-:W2:Y:S01]  /*327f0*/  LDL.LU R11, [R1+0x2b0] ;  /* 0x0002b000010b7983 */ /* 0x000ea20000300800 */
[----:B------:R-:W-:Y:S01]  /*32800*/  IMAD.WIDE R248, R0, 0x4, R4 ;  /* 0x0000000400f87825 */ /* 0x000fe200078e0204 */
[----:B------:R-:W-:Y:S01]  /*32810*/  ISETP.GE.AND P5, PT, R9, UR4, PT ;  /* 0x0000000409007c0c */ /* 0x000fe2000bfa6270 */
[----:B------:R-:W-:Y:S01]  /*32820*/  ULDC UR4, c[0x0][0x248] ;  /* 0x0000920000047ab9 */ /* 0x000fe20000000800 */
[----:B------:R-:W-:Y:S01]  /*32830*/  IADD3 R9, R6, 0x5f, RZ ;  /* 0x0000005f06097810 */ /* 0x000fe20007ffe0ff */
[----:B--2---:R1:W-:Y:S04]  /*32840*/  @P1 STG.E desc[UR16][R224.64], R11 ;  /* 0x0000000be0001986 */ /* 0x0043e8000c101910 */
[----:B------:R2:W-:Y:S01]  /*32850*/  @P6 STG.E desc[UR16][R226.64], R250 ;  /* 0x000000fae2006986 */ /* 0x0005e2000c101910 */
[----:B------:R-:W-:Y:S01]  /*32860*/  ISETP.LT.AND P6, PT, R7, UR14, !P4 ;  /* 0x0000000e07007c0c */ /* 0x000fe2000e7c1270 */
[----:B------:R-:W-:-:S02]  /*32870*/  ULDC UR14, c[0x0][0x228] ;  /* 0x00008a00000e7ab9 */ /* 0x000fc40000000800 */
[----:B------:R4:W-:Y:S01]  /*32880*/  @P2 STG.E desc[UR16][R248.64], R235 ;  /* 0x000000ebf8002986 */ /* 0x0009e2000c101910 */
[----:B------:R-:W-:Y:S01]  /*32890*/  ISETP.LT.AND P2, PT, R7, UR10, !P0 ;  /* 0x0000000a07007c0c */ /* 0x000fe2000c741270 */
[----:B------:R-:W-:Y:S01]  /*328a0*/  ULDC UR10, c[0x0][0x228] ;  /* 0x00008a00000a7ab9 */ /* 0x000fe20000000800 */
[----:B------:R-:W-:Y:S01]  /*328b0*/  ISETP.LT.AND P0, PT, R8, UR12, !P0 ;  /* 0x0000000c08007c0c */ /* 0x000fe2000c701270 */
[----:B-1----:R-:W-:Y:S01]  /*328c0*/  VIADD R224, R0, UR4 ;  /* 0x0000000400e07c36 */ /* 0x002fe20008000000 */
[----:B------:R-:W-:Y:S01]  /*328d0*/  ISETP.LT.AND P4, PT, R8, UR18, !P4 ;  /* 0x0000001208007c0c */ /* 0x000fe2000e781270 */
[----:B------:R-:W-:Y:S01]  /*328e0*/  ULDC UR4, c[0x0][0x22c] ;  /* 0x00008b0000047ab9 */ /* 0x000fe20000000800 */
[----:B------:R-:W-:Y:S01]  /*328f0*/  ISETP.GE.AND P1, PT, R9, UR8, PT ;  /* 0x0000000809007c0c */ /* 0x000fe2000bf26270 */
[C---:B------:R-:W-:Y:S01]  /*32900*/  VIADD R0, R224.reuse, UR6 ;  /* 0x00000006e0007c36 */ /* 0x040fe20008000000 */
[----:B------:R-:W-:Y:S01]  /*32910*/  ULDC UR12, c[0x0][0x228] ;  /* 0x00008a00000c7ab9 */ /* 0x000fe20000000800 */
[----:B------:R-:W-:Y:S01]  /*32920*/  IMAD.WIDE R10, R224, 0x4, R2 ;  /* 0x00000004e00a7825 */ /* 0x000fe200078e0202 */
[----:B------:R-:W-:Y:S01]  /*32930*/  IADD3 R9, R6, 0x60, RZ ;  /* 0x0000006006097810 */ /* 0x000fe20007ffe0ff */
[----:B------:R-:W-:Y:S01]  /*32940*/  ULDC UR18, c[0x0][0x228] ;  /* 0x00008a0000127ab9 */ /* 0x000fe20000000800 */
[----:B------:R-:W-:Y:S01]  /*32950*/  ULDC UR6, c[0x0][0x248] ;  /* 0x0000920000067ab9 */ /* 0x000fe20000000800 */
[----:B------:R-:W-:Y:S01]  /*32960*/  IMAD.WIDE R224, R224, 0x4, R4 ;  /* 0x00000004e0e07825 */ /* 0x000fe200078e0204 */
[----:B------:R-:W-:Y:S01]  /*32970*/  @P2 STG.E desc[UR16][R10.64], R234 ;  /* 0x000000ea0a002986 */ /* 0x000fe2000c101910 */
[----:B------:R-:W-:-:S02]  /*32980*/  ULDC UR8, c[0x0][0x22c] ;  /* 0x00008b0000087ab9 */ /* 0x000fc40000000800 */
[----:B--2---:R-:W-:Y:S01]  /*32990*/  IMAD.WIDE R226, R0, 0x4, R2 ;  /* 0x0000000400e27825 */ /* 0x004fe200078e0202 */
[----:B------:R-:W-:-:S03]  /*329a0*/  ISETP.GE.AND P2, PT, R9, UR4, PT ;  /* 0x0000000409007c0c */ /* 0x000fc6000bf46270 */
[----:B----4-:R-:W-:Y:S01]  /*329b0*/  IMAD.WIDE R248, R0, 0x4, R4 ;  /* 0x0000000400f87825 */ /* 0x010fe200078e0204 */
[----:B------:R1:W-:Y:S01]  /*329c0*/  @P0 STG.E desc[UR16][R224.64], R243 ;  /* 0x000000f3e0000986 */ /* 0x0003e2000c101910 */
[----:B------:R-:W-:-:S03]  /*329d0*/  ULDC UR4, c[0x0][0x248] ;  /* 0x0000920000047ab9 */ /* 0x000fc60000000800 */
[----:B------:R2:W-:Y:S01]  /*329e0*/  @P6 STG.E desc[UR16][R226.64], R242 ;  /* 0x000000f2e2006986 */ /* 0x0005e2000c101910 */
[C---:B------:R-:W-:Y:S01]  /*329f0*/  ISETP.LT.AND P6, PT, R7.reuse, UR14, !P5 ;  /* 0x0000000e07007c0c */ /* 0x040fe2000efc1270 */
[----:B------:R-:W-:Y:S02]  /*32a00*/  VIADD R9, R6, 0x61 ;  /* 0x0000006106097836 */ /* 0x000fe40000000000 */
        /* <DEDUP_REMOVED lines=8> */
[----:B------:R-:W-:Y:S01]  /*32a90*/  ULDC UR12, c[0x0][0x228] ;  /* 0x00008a00000c7ab9 */ /* 0x000fe20000000800 */
[C---:B------:R-:W-:Y:S01]  /*32aa0*/  IADD3 R0, R224.reuse, UR6, RZ ;  /* 0x00000006e0007c10 */ /* 0x040fe2000fffe0ff */
[C---:B------:R-:W-:Y:S01]  /*32ab0*/  IMAD.WIDE R10, R224.reuse, 0x4, R2 ;  /* 0x00000004e00a7825 */ /* 0x040fe200078e0202 */
[----:B------:R-:W-:Y:S01]  /*32ac0*/  ULDC UR14, c[0x0][0x228] ;  /* 0x00008a00000e7ab9 */ /* 0x000fe20000000800 */
[----:B------:R-:W-:Y:S01]  /*32ad0*/  ULDC UR18, c[0x0][0x228] ;  /* 0x00008a0000127ab9 */ /* 0x000fe20000000800 */
[----:B------:R-:W-:Y:S01]  /*32ae0*/  ULDC UR6, c[0x0][0x248] ;  /* 0x0000920000067ab9 */ /* 0x000fe20000000800 */
[----:B------:R-:W-:Y:S01]  /*32af0*/  IMAD.WIDE R224, R224, 0x4, R4 ;  /* 0x00000004e0e07825 */ /* 0x000fe200078e0204 */
[----:B------:R-:W-:Y:S01]  /*32b00*/  @P4 STG.E desc[UR16][R10.64], R240 ;  /* 0x000000f00a004986 */ /* 0x000fe2000c101910 */
[----:B------:R-:W-:-:S02]  /*32b10*/  ULDC UR8, c[0x0][0x22c] ;  /* 0x00008b0000087ab9 */ /* 0x000fc40000000800 */
[C---:B--2---:R-:W-:Y:S01]  /*32b20*/  IMAD.WIDE R226, R0.reuse, 0x4, R2 ;  /* 0x0000000400e27825 */ /* 0x044fe200078e0202 */
[----:B------:R1:W-:Y:S03]  /*32b30*/  @P3 STG.E desc[UR16][R224.64], R247 ;  /* 0x000000f7e0003986 */ /* 0x0003e6000c101910 */
[----:B----4-:R-:W-:Y:S01]  /*32b40*/  IMAD.WIDE R248, R0, 0x4, R4 ;  /* 0x0000000400f87825 */ /* 0x010fe200078e0204 */
[----:B------:R-:W-:Y:S03]  /*32b50*/  @P6 STG.E desc[UR16][R226.64], R246 ;  /* 0x000000f6e2006986 */ /* 0x000fe6000c101910 */
[----:B------:R-:W-:Y:S01]  /*32b60*/  VIADD R9, R6, 0x62 ;  /* 0x0000006206097836 */ /* 0x000fe20000000000 */
[----:B------:R-:W-:Y:S01]  /*32b70*/  @P5 STG.E desc[UR16][R248.64], R245 ;  /* 0x000000f5f8005986 */ /* 0x000fe2000c101910 */
[----:B------:R-:W-:Y:S01]  /*32b80*/  ISETP.LT.AND P5, PT, R7, UR10, !P1 ;  /* 0x0000000a07007c0c */ /* 0x000fe2000cfa1270 */
[----:B------:R-:W-:-:S02]  /*32b90*/  ULDC UR10, c[0x0][0x228] ;  /* 0x00008a00000a7ab9 */ /* 0x000fc40000000800 */
[----:B------:R-:W-:Y:S01]  /*32ba0*/  ISETP.GE.AND P4, PT, R9, UR4, PT ;  /* 0x0000000409007c0c */ /* 0x000fe2000bf86270 */
[----:B------:R-:W-:Y:S02]  /*32bb0*/  ULDC UR4, c[0x0][0x248] ;  /* 0x0000920000047ab9 */ /* 0x000fe40000000800 */
[----:B-1----:R-:W-:Y:S02]  /*32bc0*/  IADD3 R224, R0, UR4, RZ ;  /* 0x0000000400e07c10 */ /* 0x002fe4000fffe0ff */
[----:B------:R-:W-:Y:S02]  /*32bd0*/  ISETP.LT.AND P1, PT, R8, UR12, !P1 ;  /* 0x0000000c08007c0c */ /* 0x000fe4000cf21270 */
[----:B------:R-:W-:Y:S01]  /*32be0*/  ISETP.LT.AND P6, PT, R7, UR14, !P2 ;  /* 0x0000000e07007c0c */ /* 0x000fe2000d7c1270 */
[----:B------:R-:W-:Y:S01]  /*32bf0*/  IMAD.WIDE R10, R224, 0x4, R2 ;  /* 0x00000004e00a7825 */ /* 0x000fe200078e0202 */
[----:B------:R-:W-:Y:S01]  /*32c00*/  ULDC UR4, c[0x0][0x22c] ;  /* 0x00008b0000047ab9 */ /* 0x000fe20000000800 */
[----:B------:R-:W-:Y:S01]  /*32c10*/  ULDC UR12, c[0x0][0x228] ;  /* 0x00008a00000c7ab9 */ /* 0x000fe20000000800 */
[----:B------:R-:W-:-:S02]  /*32c20*/  ULDC UR14, c[0x0][0x228] ;  /* 0x00008a00000e7ab9 */ /* 0x000fc40000000800 */
[----:B------:R1:W-:Y:S04]  /*32c30*/  @P5 STG.E desc[UR16][R10.64], R244 ;  /* 0x000000f40a005986 */ /* 0x0003e8000c101910 */
[----:B-1----:R-:W2:Y:S04]  /*32c40*/  LDL.LU R10, [R1+0x6c0] ;  /* 0x0006c000010a7983 */ /* 0x002ea80000300800 */
[----:B------:R-:W4:Y:S04]  /*32c50*/  LDL.LU R11, [R1+0xc0] ;  /* 0x0000c000010b7983 */ /* 0x000f280000300800 */
[----:B------:R-:W3:Y:S01]  /*32c60*/  LDL.LU R234, [R1+0x4c0] ;  /* 0x0004c00001ea7983 */ /* 0x000ee20000300800 */
[----:B------:R-:W-:Y:S01]  /*32c70*/  ISETP.LT.AND P2, PT, R8, UR18, !P2 ;  /* 0x0000001208007c0c */ /* 0x000fe2000d741270 */
[----:B------:R-:W-:Y:S01]  /*32c80*/  VIADD R0, R224, UR6 ;  /* 0x00000006e0007c36 */ /* 0x000fe20008000000 */
[----:B------:R-:W-:Y:S01]  /*32c90*/  ULDC UR18, c[0x0][0x228] ;  /* 0x00008a0000127ab9 */ /* 0x000fe20000000800 */
[----:B------:R-:W-:Y:S01]  /*32ca0*/  VIADD R9, R6, 0x63 ;  /* 0x0000006306097836 */ /* 0x000fe20000000000 */
[----:B------:R-:W3:Y:S01]  /*32cb0*/  LDL.LU R250, [R1+0xc4] ;  /* 0x0000c40001fa7983 */ /* 0x000ee20000300800 */
[----:B------:R-:W-:Y:S01]  /*32cc0*/  IMAD.WIDE R224, R224, 0x4, R4 ;  /* 0x00000004e0e07825 */ /* 0x000fe200078e0204 */
[----:B------:R-:W-:-:S03]  /*32cd0*/  ULDC UR6, c[0x0][0x248] ;  /* 0x0000920000067ab9 */ /* 0x000fc60000000800 */
[----:B------:R-:W-:Y:S01]  /*32ce0*/  IMAD.WIDE R226, R0, 0x4, R2 ;  /* 0x0000000400e27825 */ /* 0x000fe200078e0202 */
[----:B------:R-:W-:-:S03]  /*32cf0*/  ISETP.GE.AND P3, PT, R9, UR8, PT ;  /* 0x0000000809007c0c */ /* 0x000fc6000bf66270 */
[----:B------:R-:W-:Y:S01]  /*32d00*/  IMAD.WIDE R248, R0, 0x4, R4 ;  /* 0x0000000400f87825 */ /* 0x000fe200078e0204 */
[----:B------:R1:W-:Y:S01]  /*32d10*/  @P1 STG.E desc[UR16][R224.64], R252 ;  /* 0x000000fce0001986 */ /* 0x0003e2000c101910 */
[----:B------:R-:W-:Y:S02]  /*32d20*/  ULDC UR8, c[0x0][0x22c] ;  /* 0x00008b0000087ab9 */ /* 0x000fe40000000800 */
[----:B------:R-:W-:Y:S01]  /*32d30*/  VIADD R9, R6, 0x64 ;  /* 0x0000006406097836 */ /* 0x000fe20000000000 */
[----:B------:R-:W3:Y:S04]  /*32d40*/  LDL.LU R235, [R1+0x4c4] ;  /* 0x0004c40001eb7983 */ /* 0x000ee80000300800 */
[----:B------:R-:W-:Y:S01]  /*32d50*/  ISETP.GE.AND P5, PT, R9, UR4, PT ;  /* 0x0000000409007c0c */ /* 0x000fe2000bfa6270 */
[----:B------:R-:W-:Y:S01]  /*32d60*/  ULDC UR4, c[0x0][0x248] ;  /* 0x0000920000047ab9 */ /* 0x000fe20000000800 */
[----:B------:R-:W3:Y:S01]  /*32d70*/  LDL.LU R243, [R1+0x2c4] ;  /* 0x0002c40001f37983 */ /* 0x000ee20000300800 */
[----:B-1----:R-:W-:-:S03]  /*32d80*/  VIADD R224, R0, UR4 ;  /* 0x0000000400e07c36 */ /* 0x002fc60008000000 */
[----:B--2---:R-:W-:Y:S01]  /*32d90*/  @P6 STG.E desc[UR16][R226.64], R10 ;  /* 0x0000000ae2006986 */ /* 0x004fe2000c101910 */
[----:B------:R-:W-:Y:S01]  /*32da0*/  IADD3 R9, R6, 0x65, RZ ;  /* 0x0000006506097810 */ /* 0x000fe20007ffe0ff */
        /* <DEDUP_REMOVED lines=15> */
[----:B------:R-:W-:Y:S01]  /*32ea0*/  IADD3 R9, R6, 0x66, RZ ;  /* 0x0000006606097810 */ /* 0x000fe20007ffe0ff */
[----:B------:R-:W-:Y:S01]  /*32eb0*/  ULDC UR12, c[0x0][0x228] ;  /* 0x00008a00000c7ab9 */ /* 0x000fe20000000800 */
[----:B------:R-:W4:Y:S01]  /*32ec0*/  LDL.LU R246, [R1+0x6cc] ;  /* 0x0006cc0001f67983 */ /* 0x000f220000300800 */
[C---:B------:R-:W-:Y:S01]  /*32ed0*/  IMAD.WIDE R226, R0.reuse, 0x4, R2 ;  /* 0x0000000400e27825 */ /* 0x040fe200078e0202 */
[----:B------:R-:W-:Y:S01]  /*32ee0*/  ULDC UR14, c[0x0][0x228] ;  /* 0x00008a00000e7ab9 */ /* 0x000fe20000000800 */
[----:B------:R-:W-:Y:S01]  /*32ef0*/  ULDC UR18, c[0x0][0x228] ;  /* 0x00008a0000127ab9 */ /* 0x000fe20000000800 */
[----:B------:R-:W4:Y:S01]  /*32f00*/  LDL.LU R245, [R1+0xcc] ;  /* 0x0000cc0001f57983 */ /* 0x000f220000300800 */
[----:B------:R-:W-:Y:S01]  /*32f10*/  IMAD.WIDE R248, R0, 0x4, R4 ;  /* 0x0000000400f87825 */ /* 0x000fe200078e0204 */
[----:B------:R-:W-:Y:S01]  /*32f20*/  ULDC UR6, c[0x0][0x248] ;  /* 0x0000920000067ab9 */ /* 0x000fe20000000800 */
[----:B------:R-:W-:Y:S01]  /*32f30*/  ULDC UR8, c[0x0][0x22c] ;  /* 0x00008b0000087ab9 */ /* 0x000fe20000000800 */
[----:B------:R-:W4:Y:S04]  /*32f40*/  LDL.LU R244, [R1+0x4cc] ;  /* 0x0004cc0001f47983 */ /* 0x000f280000300800 */
[----:B------:R-:W4:Y:S04]  /*32f50*/  LDL.LU R252, [R1+0x2cc] ;  /* 0x0002cc0001fc7983 */ /* 0x000f280000300800 */
[----:B---3--:R1:W-:Y:S04]  /*32f60*/  @P2 STG.E desc[UR16][R10.64], R234 ;  /* 0x000000ea0a002986 */ /* 0x0083e8000c101910 */
[----:B-1----:R-:W3:Y:S04]  /*32f70*/  LDL.LU R234, [R1+0xe10] ;  /* 0x000e100001ea7983 */ /* 0x002ee80000300800 */
[----:B------:R-:W2:Y:S04]  /*32f80*/  LDL.LU R10, [R1+0x2c0] ;  /* 0x0002c000010a7983 */ /* 0x000ea80000300800 */
[----:B------:R-:W4:Y:S01]  /*32f90*/  LDL.LU R11, [R1+0x6c4] ;  /* 0x0006c400010b7983 */ /* 0x000f220000300800 */
[----:B------:R-:W-:Y:S01]  /*32fa0*/  ISETP.GE.AND P2, PT, R9, UR4, PT ;  /* 0x0000000409007c0c */ /* 0x000fe2000bf46270 */
[----:B------:R-:W-:Y:S01]  /*32fb0*/  ULDC UR4, c[0x0][0x248] ;  /* 0x0000920000047ab9 */ /* 0x000fe20000000800 */
[----:B------:R-:W-:Y:S01]  /*32fc0*/  VIADD R9, R6, 0x67 ;  /* 0x0000006706097836 */ /* 0x000fe20000000000 */
[----:B--2---:R1:W-:Y:S04]  /*32fd0*/  @P0 STG.E desc[UR16][R224.64], R10 ;  /* 0x0000000ae0000986 */ /* 0x0043e8000c101910 */
[----:B----4-:R2:W-:Y:S01]  /*32fe0*/  @P6 STG.E desc[UR16][R226.64], R11 ;  /* 0x0000000be2006986 */ /* 0x0105e2000c101910 */
        /* <DEDUP_REMOVED lines=12> */
[C---:B--2---:R-:W-:Y:S01]  /*330b0*/  IMAD.WIDE R10, R224.reuse, 0x4, R2 ;  /* 0x00000004e00a7825 */ /* 0x044fe200078e0202 */
[----:B------:R-:W-:Y:S01]  /*330c0*/  ULDC UR18, c[0x0][0x228] ;  /* 0x00008a0000127ab9 */ /* 0x000fe20000000800 */
[----:B------:R-:W-:Y:S01]  /*330d0*/  ULDC UR6, c[0x0][0x248] ;  /* 0x0000920000067ab9 */ /* 0x000fe20000000800 */
[----:B------:R-:W-:Y:S01]  /*330e0*/  ULDC UR8, c[0x0][0x22c] ;  /* 0x00008b0000087ab9 */ /* 0x000fe20000000800 */
[----:B------:R-:W-:Y:S01]  /*330f0*/  IMAD.WIDE R224, R224, 0x4, R4 ;  /* 0x00000004e0e07825 */ /* 0x000fe200078e0204 */
[----:B------:R-:W-:Y:S03]  /*33100*/  @P4 STG.E desc[UR16][R10.64], R235 ;  /* 0x000000eb0a004986 */ /* 0x000fe6000c101910 */
[----:B------:R-:W-:-:S02]  /*33110*/  VIADD R9, R6, 0x68 ;  /* 0x0000006806097836 */ /* 0x000fc40000000000 */
[C---:B------:R-:W-:Y:S01]  /*33120*/  IMAD.WIDE R226, R0.reuse, 0x4, R2 ;  /* 0x0000000400e27825 */ /* 0x040fe200078e0202 */
[----:B------:R1:W-:Y:S03]  /*33130*/  @P3 STG.E desc[UR16][R224.64], R243 ;  /* 0x000000f3e0003986 */ /* 0x0003e6000c101910 */
[----:B----4-:R-:W-:Y:S01]  /*33140*/  IMAD.WIDE R248, R0, 0x4, R4 ;  /* 0x0000000400f87825 */ /* 0x010fe200078e0204 */
[----:B------:R-:W-:Y:S01]  /*33150*/  ISETP.GE.AND P4, PT, R9, UR4, PT ;  /* 0x0000000409007c0c */ /* 0x000fe2000bf86270 */
[----:B------:R2:W-:Y:S01]  /*33160*/  @P6 STG.E desc[UR16][R226.64], R242 ;  /* 0x000000f2e2006986 */ /* 0x0005e2000c101910 */
[----:B------:R-:W-:-:S03]  /*33170*/  ULDC UR4, c[0x0][0x248] ;  /* 0x0000920000047ab9 */ /* 0x000fc60000000800 */
[----:B------:R4:W-:Y:S01]  /*33180*/  @P5 STG.E desc[UR16][R248.64], R241 ;  /* 0x000000f1f8005986 */ /* 0x0009e2000c101910 */
[C---:B------:R-:W-:Y:S01]  /*33190*/  ISETP.LT.AND P5, PT, R7.reuse, UR10, !P1 ;  /* 0x0000000a07007c0c */ /* 0x040fe2000cfa1270 */
[----:B------:R-:W-:Y:S01]  /*331a0*/  VIADD R9, R6, 0x69 ;  /* 0x0000006906097836 */ /* 0x000fe20000000000 */
[----:B------:R-:W-:Y:S01]  /*331b0*/  ISETP.LT.AND P1, PT, R8, UR12, !P1 ;  /* 0x0000000c08007c0c */ /* 0x000fe2000cf21270 */
[----:B------:R-:W-:Y:S01]  /*331c0*/  ULDC UR10, c[0x0][0x228] ;  /* 0x00008a00000a7ab9 */ /* 0x000fe20000000800 */
[----:B-1----:R-:W-:Y:S01]  /*331d0*/  IADD3 R224, R0, UR4, RZ ;  /* 0x0000000400e07c10 */ /* 0x002fe2000fffe0ff */
        /* <DEDUP_REMOVED lines=23> */
[----:B-1----:R-:W-:Y:S01]  /*33350*/  VIADD R224, R0, UR4 ;  /* 0x0000000400e07c36 */ /* 0x002fe20008000000 */
[----:B------:R-:W-:Y:S01]  /*33360*/  ISETP.LT.AND P0, PT, R8, UR12, !P0 ;  /* 0x0000000c08007c0c */ /* 0x000fe2000c701270 */
[----:B------:R-:W-:Y:S01]  /*33370*/  ULDC UR4, c[0x0][0x22c] ;  /* 0x00008b0000047ab9 */ /* 0x000fe20000000800 */
[----:B------:R-:W-:Y:S01]  /*33380*/  ISETP.LT.AND P6, PT, R7, UR14, !P4 ;  /* 0x0000000e07007c0c */ /* 0x000fe2000e7c1270 */
[----:B------:R-:W-:Y:S01]  /*33390*/  IMAD.WIDE R10, R224, 0x4, R2 ;  /* 0x00000004e00a7825 */ /* 0x000fe200078e0202 */
[----:B------:R-:W-:Y:S01]  /*333a0*/  IADD3 R9, R6, 0x6b, RZ ;  /* 0x0000006b06097810 */ /* 0x000fe20007ffe0ff */
[----:B------:R-:W-:Y:S01]  /*333b0*/  ULDC UR12, c[0x0][0x228] ;  /* 0x00008a00000c7ab9 */ /* 0x000fe20000000800 */
[----:B------:R-:W-:-:S02]  /*333c0*/  ULDC UR14, c[0x0][0x228] ;  /* 0x00008a00000e7ab9 */ /* 0x000fc40000000800 */
[----:B------:R1:W-:Y:S04]  /*333d0*/  @P2 STG.E desc[UR16][R10.64], R244 ;  /* 0x000000f40a002986 */ /* 0x0003e8000c101910 */
[----:B-1----:R-:W2:Y:S04]  /*333e0*/  LDL.LU R10, [R1+0x6d0] ;  /* 0x0006d000010a7983 */ /* 0x002ea80000300800 */
[----:B------:R-:W4:Y:S04]  /*333f0*/  LDL.LU R11, [R1+0xd0] ;  /* 0x0000d000010b7983 */ /* 0x000f280000300800 */
[----:B------:R-:W3:Y:S01]  /*33400*/  LDL.LU R235, [R1+0x4d0] ;  /* 0x0004d00001eb7983 */ /* 0x000ee20000300800 */
[----:B------:R-:W-:Y:S01]  /*33410*/  ISETP.LT.AND P4, PT, R8, UR18, !P4 ;  /* 0x0000001208007c0c */ /* 0x000fe2000e781270 */
[C---:B------:R-:W-:Y:S01]  /*33420*/  VIADD R0, R224.reuse, UR6 ;  /* 0x00000006e0007c36 */ /* 0x040fe20008000000 */
[----:B------:R-:W-:Y:S01]  /*33430*/  ISETP.GE.AND P1, PT, R9, UR8, PT ;  /* 0x0000000809007c0c */ /* 0x000fe2000bf26270 */
[----:B------:R-:W-:Y:S01]  /*33440*/  IMAD.WIDE R224, R224, 0x4, R4 ;  /* 0x00000004e0e07825 */ /* 0x000fe200078e0204 */
[----:B------:R-:W3:Y:S01]  /*33450*/  LDL.LU R250, [R1+0x4d4] ;  /* 0x0004d40001fa7983 */ /* 0x000ee20000300800 */
[----:B------:R-:W-:Y:S01]  /*33460*/  ULDC UR18, c[0x0][0x228] ;  /* 0x00008a0000127ab9 */ /* 0x000fe20000000800 */
[----:B------:R-:W-:Y:S01]  /*33470*/  ULDC UR6, c[0x0][0x248] ;  /* 0x0000920000067ab9 */ /* 0x000fe20000000800 */
[----:B------:R-:W-:Y:S01]  /*33480*/  IMAD.WIDE R226, R0, 0x4, R2 ;  /* 0x0000000400e27825 */ /* 0x000fe200078e0202 */
[----:B------:R-:W-:-:S03]  /*33490*/  IADD3 R9, R6, 0x6c, RZ ;  /* 0x0000006c06097810 */ /* 0x000fc60007ffe0ff */
[----:B------:R-:W-:Y:S01]  /*334a0*/  IMAD.WIDE R248, R0, 0x4, R4 ;  /* 0x0000000400f87825 */ /* 0x000fe200078e0204 */
[----:B------:R1:W-:Y:S01]  /*334b0*/  @P0 STG.E desc[UR16][R224.64], R252 ;  /* 0x000000fce0000986 */ /* 0x0003e2000c101910 */
[----:B------:R-:W-:Y:S01]  /*334c0*/  ISETP.GE.AND P2, PT, R9, UR4, PT ;  /* 0x0000000409007c0c */ /* 0x000fe2000bf46270 */
[----:B------:R-:W-:Y:S01]  /*334d0*/  ULDC UR4, c[0x0][0x248] ;  /* 0x0000920000047ab9 */ /* 0x000fe20000000800 */
[----:B------:R-:W-:Y:S01]  /*334e0*/  VIADD R9, R6, 0x6d ;  /* 0x0000006d06097836 */ /* 0x000fe20000000000 */
[----:B------:R-:W3:Y:S01]  /*334f0*/  LDL.LU R243, [R1+0x2d4] ;  /* 0x0002d40001f37983 */ /* 0x000ee20000300800 */
[----:B------:R-:W-:-:S03]  /*33500*/  ULDC UR8, c[0x0][0x22c] ;  /* 0x00008b0000087ab9 */ /* 0x000fc60000000800 */
[----:B------:R-:W3:Y:S01]  /*33510*/  LDL.LU R242, [R1+0x6d8] ;  /* 0x0006d80001f27983 */ /* 0x000ee20000300800 */
[----:B-1----:R-:W-:-:S03]  /*33520*/  VIADD R224, R0, UR4 ;  /* 0x0000000400e07c36 */ /* 0x002fc60008000000 */
[----:B------:R-:W3:Y:S01]  /*33530*/  LDL.LU R241, [R1+0xd8] ;  /* 0x0000d80001f17983 */ /* 0x000ee20000300800 */
[----:B------:R-:W-:Y:S01]  /*33540*/  ISETP.GE.AND P0, PT, R9, UR8, PT ;  /* 0x0000000809007c0c */ /* 0x000fe2000bf06270 */
[----:B------:R-:W-:Y:S02]  /*33550*/  ULDC UR4, c[0x0][0x22c] ;  /* 0x00008b0000047ab9 */ /* 0x000fe40000000800 */
[----:B------:R-:W3:Y:S01]  /*33560*/  LDL.LU R240, [R1+0x4d8] ;  /* 0x0004d80001f07983 */ /* 0x000ee20000300800 */
[----:B------:R-:W-:-:S03]  /*33570*/  VIADD R9, R6, 0x6e ;  /* 0x0000006e06097836 */ /* 0x000fc60000000000 */
[----:B--2---:R-:W-:Y:S01]  /*33580*/  @P6 STG.E desc[UR16][R226.64], R10 ;  /* 0x0000000ae2006986 */ /* 0x004fe2000c101910 */
[C---:B------:R-:W-:Y:S01]  /*33590*/  IADD3 R0, R224.reuse, UR6, RZ ;  /* 0x00000006e0007c10 */ /* 0x040fe2000fffe0ff */
[----:B------:R-:W-:Y:S01]  /*335a0*/  ULDC UR6, c[0x0][0x248] ;  /* 0x0000920000067ab9 */ /* 0x000fe20000000800 */
[----:B------:R-:W-:Y:S01]  /*335b0*/  ULDC UR8, c[0x0][0x22c] ;  /* 0x00008b0000087ab9 */ /* 0x000fe20000000800 */
[----:B----4-:R1:W-:Y:S01]  /*335c0*/  @P4 STG.E desc[UR16][R248.64], R11 ;  /* 0x0000000bf8004986 */ /* 0x0103e2000c101910 */
[----:B------:R-:W-:Y:S01]  /*335d0*/  ISETP.LT.AND P4, PT, R7, UR10, !P3 ;  /* 0x0000000a07007c0c */ /* 0x000fe2000df81270 */
[----:B------:R-:W-:Y:S02]  /*335e0*/  ULDC UR10, c[0x0][0x228] ;  /* 0x00008a00000a7ab9 */ /* 0x000fe40000000800 */
[----:B------:R-:W2:Y:S04]  /*335f0*/  LDL.LU R247, [R1+0x2d8] ;  /* 0x0002d80001f77983 */ /* 0x000ea80000300800 */
[----:B------:R-:W4:Y:S01]  /*33600*/  LDL.LU R246, [R1+0x6dc] ;  /* 0x0006dc0001f67983 */ /* 0x000f220000300800 */
[----:B-1----:R-:W-:-:S03]  /*33610*/  IMAD.WIDE R10, R224, 0x4, R2 ;  /* 0x00000004e00a7825 */ /* 0x002fc600078e0202 */
[----:B------:R-:W4:Y:S04]  /*33620*/  LDL.LU R245, [R1+0xdc] ;  /* 0x0000dc0001f57983 */ /* 0x000f280000300800 */
[----:B------:R-:W4:Y:S04]  /*33630*/  LDL.LU R244, [R1+0x4dc] ;  /* 0x0004dc0001f47983 */ /* 0x000f280000300800 */
[----:B------:R-:W4:Y:S04]  /*33640*/  LDL.LU R252, [R1+0x2dc] ;  /* 0x0002dc0001fc7983 */ /* 0x000f280000300800 */
[----:B---3--:R1:W-:Y:S01]  /*33650*/  @P4 STG.E desc[UR16][R10.64], R235 ;  /* 0x000000eb0a004986 */ /* 0x0083e2000c101910 */
[----:B------:R-:W-:-:S02]  /*33660*/  ISETP.GE.AND P4, PT, R9, UR4, PT ;  /* 0x0000000409007c0c */ /* 0x000fc4000bf86270 */
[----:B------:R-:W-:Y:S02]  /*33670*/  ISETP.LT.AND P3, PT, R8, UR12, !P3 ;  /* 0x0000000c08007c0c */ /* 0x000fe4000df61270 */
[----:B------:R-:W-:Y:S01]  /*33680*/  ISETP.LT.AND P6, PT, R7, UR14, !P5 ;  /* 0x0000000e07007c0c */ /* 0x000fe2000efc1270 */
[----:B------:R-:W-:Y:S01]  /*33690*/  IMAD.WIDE R224, R224, 0x4, R4 ;  /* 0x00000004e0e07825 */ /* 0x000fe200078e0204 */
[----:B-1----:R-:W3:Y:S03]  /*336a0*/  LDL.LU R235, [R1+0xe0c] ;  /* 0x000e0c0001eb7983 */ /* 0x002ee60000300800 */
[C---:B------:R-:W-:Y:S01]  /*336b0*/  IMAD.WIDE R226, R0.reuse, 0x4, R2 ;  /* 0x0000000400e27825 */ /* 0x040fe200078e0202 */
[----:B------:R-:W-:Y:S01]  /*336c0*/  ULDC UR4, c[0x0][0x248] ;  /* 0x0000920000047ab9 */ /* 0x000fe20000000800 */
[----:B------:R-:W-:Y:S01]  /*336d0*/  ULDC UR12, c[0x0][0x228] ;  /* 0x00008a00000c7ab9 */ /* 0x000fe20000000800 */
[----:B------:R-:W2:Y:S01]  /*336e0*/  LDL.LU R10, [R1+0x6d4] ;  /* 0x0006d400010a7983 */ /* 0x000ea20000300800 */
[----:B------:R-:W-:Y:S01]  /*336f0*/  IMAD.WIDE R248, R0, 0x4, R4 ;  /* 0x0000000400f87825 */ /* 0x000fe200078e0204 */
[----:B------:R-:W-:-:S02]  /*33700*/  ULDC UR14, c[0x0][0x228] ;  /* 0x00008a00000e7ab9 */ /* 0x000fc40000000800 */
[----:B------:R-:W4:Y:S04]  /*33710*/  LDL.LU R11, [R1+0xd4] ;  /* 0x0000d400010b7983 */ /* 0x000f280000300800 */
[----:B------:R-:W3:Y:S01]  /*33720*/  LDL.LU R9, [R1+0x2d0] ;  /* 0x0002d00001097983 */ /* 0x000ee20000300800 */
[----:B------:R-:W-:Y:S01]  /*33730*/  ISETP.LT.AND P5, PT, R8, UR18, !P5 ;  /* 0x0000001208007c0c */ /* 0x000fe2000efa1270 */
[----:B------:R-:W-:Y:S02]  /*33740*/  ULDC UR18, c[0x0][0x228] ;  /* 0x00008a0000127ab9 */ /* 0x000fe40000000800 */
[----:B---3--:R1:W-:Y:S04]  /*33750*/  @P3 STG.E desc[UR16][R224.64], R9 ;  /* 0x00000009e0003986 */ /* 0x0083e8000c101910 */
[----:B--2---:R-:W-:Y:S01]  /*33760*/  @P6 STG.E desc[UR16][R226.64], R10 ;  /* 0x0000000ae2006986 */ /* 0x004fe2000c101910 */
[----:B------:R-:W-:Y:S01]  /*33770*/  ISETP.LT.AND P6, PT, R7, UR14, !P2 ;  /* 0x0000000e07007c0c */ /* 0x000fe2000d7c1270 */
[----:B------:R-:W-:-:S04]  /*33780*/  ULDC UR14, c[0x0][0x228] ;  /* 0x00008a00000e7ab9 */ /* 0x000fc80000000800 */
[----:B----4-:R2:W-:Y:S01]  /*33790*/  @P5 STG.E desc[UR16][R248.64], R11 ;  /* 0x0000000bf8005986 */ /* 0x0105e2000c101910 */
[----:B------:R-:W-:Y:S01]  /*337a0*/  ISETP.LT.AND P5, PT, R7, UR10, !P1 ;  /* 0x0000000a07007c0c */ /* 0x000fe2000cfa1270 */
[----:B------:R-:W-:Y:S01]  /*337b0*/  ULDC UR10, c[0x0][0x228] ;  /* 0x00008a00000a7ab9 */ /* 0x000fe20000000800 */
[----:B------:R-:W-:Y:S01]  /*337c0*/  ISETP.LT.AND P1, PT, R8, UR12, !P1 ;  /* 0x0000000c08007c0c */ /* 0x000fe2000cf21270 */
[----:B-1----:R-:W-:Y:S01]  /*337d0*/  VIADD R9, R6, 0x6f ;  /* 0x0000006f06097836 */ /* 0x002fe20000000000 */
[----:B------:R-:W-:Y:S01]  /*337e0*/  IADD3 R224, R0, UR4, RZ ;  /* 0x0000000400e07c10 */ /* 0x000fe2000fffe0ff */
[----:B------:R-:W-:Y:S01]  /*337f0*/  ULDC UR4, c[0x0][0x22c] ;  /* 0x00008b0000047ab9 */ /* 0x000fe20000000800 */
[----:B------:R-:W-:Y:S01]  /*33800*/  ISETP.LT.AND P2, PT, R8, UR18, !P2 ;  /* 0x0000001208007c0c */ /* 0x000fe2000d741270 */
[----:B------:R-:W-:Y:S01]  /*33810*/  ULDC UR12, c[0x0][0x228] ;  /* 0x00008a00000c7ab9 */ /* 0x000fe20000000800 */
[----:B------:R-:W-:Y:S01]  /*33820*/  ISETP.GE.AND P3, PT, R9, UR8, PT ;  /* 0x0000000809007c0c */ /* 0x000fe2000bf66270 */
[C---:B------:R-:W-:Y:S01]  /*33830*/  VIADD R0, R224.reuse, UR6 ;  /* 0x00000006e0007c36 */ /* 0x040fe20008000000 */
[----:B------:R-:W-:Y:S01]  /*33840*/  ULDC UR18, c[0x0][0x228] ;  /* 0x00008a0000127ab9 */ /* 0x000fe20000000800 */
[----:B--2---:R-:W-:Y:S01]  /*33850*/  IMAD.WIDE R10, R224, 0x4, R2 ;  /* 0x00000004e00a7825 */ /* 0x004fe200078e0202 */
[----:B------:R-:W-:Y:S01]  /*33860*/  ULDC UR6, c[0x0][0x248] ;  /* 0x0000920000067ab9 */ /* 0x000fe20000000800 */
[----:B------:R-:W-:-:S02]  /*33870*/  ULDC UR8, c[0x0][0x22c] ;  /* 0x00008b0000087ab9 */ /* 0x000fc40000000800 */
[----:B------:R-:W-:Y:S01]  /*33880*/  IMAD.WIDE R224, R224, 0x4, R4 ;  /* 0x00000004e0e07825 */ /* 0x000fe200078e0204 */
[----:B------:R-:W-:Y:S03]  /*33890*/  @P5 STG.E desc[UR16][R10.64], R250 ;  /* 0x000000fa0a005986 */ /* 0x000fe6000c101910 */
[----:B------:R-:W-:Y:S01]  /*338a0*/  IMAD.WIDE R226, R0, 0x4, R2 ;  /* 0x0000000400e27825 */ /* 0x000fe200078e0202 */
[----:B------:R1:W-:Y:S03]  /*338b0*/  @P1 STG.E desc[UR16][R224.64], R243 ;  /* 0x000000f3e0001986 */ /* 0x0003e6000c101910 */
[----:B------:R-:W-:Y:S02]  /*338c0*/  VIADD R9, R6, 0x70 ;  /* 0x0000007006097836 */ /* 0x000fe40000000000 */
[C---:B------:R-:W-:Y:S01]  /*338d0*/  IMAD.WIDE R248, R0.reuse, 0x4, R4 ;  /* 0x0000000400f87825 */ /* 0x040fe200078e0204 */
[----:B------:R2:W-:Y:S02]  /*338e0*/  @P6 STG.E desc[UR16][R226.64], R242 ;  /* 0x000000f2e2006986 */ /* 0x0005e4000c101910 */
[----:B------:R-:W-:Y:S01]  /*338f0*/  ISETP.GE.AND P5, PT, R9, UR4, PT ;  /* 0x0000000409007c0c */ /* 0x000fe2000bfa6270 */
[----:B------:R-:W-:Y:S01]  /*33900*/  ULDC UR4, c[0x0][0x248] ;  /* 0x0000920000047ab9 */ /* 0x000fe20000000800 */
[----:B------:R3:W-:Y:S01]  /*33910*/  @P2 STG.E desc[UR16][R248.64], R241 ;  /* 0x000000f1f8002986 */ /* 0x0007e2000c101910 */
[C---:B------:R-:W-:Y:S01]  /*33920*/  ISETP.LT.AND P2, PT, R7.reuse, UR10, !P0 ;  /* 0x0000000a07007c0c */ /* 0x040fe2000c741270 */
[----:B-1----:R-:W-:Y:S01]  /*33930*/  VIADD R224, R0, UR4 ;  /* 0x0000000400e07c36 */ /* 0x002fe20008000000 */
[----:B------:R-:W-:Y:S01]  /*33940*/  ISETP.LT.AND P0, PT, R8, UR12, !P0 ;  /* 0x0000000c08007c0c */ /* 0x000fe2000c701270 */
[----:B------:R-:W-:Y:S01]  /*33950*/  ULDC UR10, c[0x0][0x228] ;  /* 0x00008a00000a7ab9 */ /* 0x000fe20000000800 */
[----:B------:R-:W-:Y:S01]  /*33960*/  ISETP.LT.AND P6, PT, R7, UR14, !P4 ;  /* 0x0000000e07007c0c */ /* 0x000fe2000e7c1270 */
[----:B------:R-:W-:Y:S01]  /*33970*/  VIADD R0, R224, UR6 ;  /* 0x00000006e0007c36 */ /* 0x000fe20008000000 */
[----:B------:R-:W-:Y:S01]  /*33980*/  ISETP.LT.AND P4, PT, R8, UR18, !P4 ;  /* 0x0000001208007c0c */ /* 0x000fe2000e781270 */
[----:B------:R-:W-:Y:S01]  /*33990*/  IMAD.WIDE R10, R224, 0x4, R2 ;  /* 0x00000004e00a7825 */ /* 0x000fe200078e0202 */
[----:B------:R-:W-:Y:S01]  /*339a0*/  IADD3 R9, R6, 0x71, RZ ;  /* 0x0000007106097810 */ /* 0x000fe20007ffe0ff */
[----:B------:R-:W-:Y:S01]  /*339b0*/  ULDC UR4, c[0x0][0x22c] ;  /* 0x00008b0000047ab9 */ /* 0x000fe20000000800 */
[----:B------:R-:W-:Y:S01]  /*339c0*/  ULDC UR12, c[0x0][0x228] ;  /* 0x00008a00000c7ab9 */ /* 0x000fe20000000800 */
[----:B------:R-:W-:Y:S01]  /*339d0*/  IMAD.WIDE R224, R224, 0x4, R4 ;  /* 0x00000004e0e07825 */ /* 0x000fe200078e0204 */
[----:B------:R-:W-:Y:S01]  /*339e0*/  ISETP.GE.AND P1, PT, R9, UR8, PT ;  /* 0x0000000809007c0c */ /* 0x000fe2000bf26270 */
[----:B------:R-:W-:Y:S01]  /*339f0*/  ULDC UR14, c[0x0][0x228] ;  /* 0x00008a00000e7ab9 */ /* 0x000fe20000000800 */
[----:B------:R-:W-:Y:S01]  /*33a00*/  ULDC UR6, c[0x0][0x248] ;  /* 0x0000920000067ab9 */ /* 0x000fe20000000800 */
[C---:B--2---:R-:W-:Y:S01]  /*33a10*/  IMAD.WIDE R226, R0.reuse, 0x4, R2 ;  /* 0x0000000400e27825 */ /* 0x044fe200078e0202 */
[----:B------:R-:W-:Y:S03]  /*33a20*/  @P2 STG.E desc[UR16][R10.64], R240 ;  /* 0x000000f00a002986 */ /* 0x000fe6000c101910 */
[----:B---3--:R-:W-:Y:S01]  /*33a30*/  IMAD.WIDE R248, R0, 0x4, R4 ;  /* 0x0000000400f87825 */ /* 0x008fe200078e0204 */
[----:B------:R-:W-:Y:S01]  /*33a40*/  IADD3 R9, R6, 0x72, RZ ;  /* 0x0000007206097810 */ /* 0x000fe20007ffe0ff */
[----:B------:R1:W-:Y:S01]  /*33a50*/  @P0 STG.E desc[UR16][R224.64], R247 ;  /* 0x000000f7e0000986 */ /* 0x0003e2000c101910 */
[----:B------:R-:W-:Y:S01]  /*33a60*/  ULDC UR18, c[0x0][0x228] ;  /* 0x00008a0000127ab9 */ /* 0x000fe20000000800 */
[----:B------:R-:W-:-:S02]  /*33a70*/  ULDC UR8, c[0x0][0x22c] ;  /* 0x00008b0000087ab9 */ /* 0x000fc40000000800 */
[----:B------:R-:W-:Y:S01]  /*33a80*/  @P6 STG.E desc[UR16][R226.64], R246 ;  /* 0x000000f6e2006986 */ /* 0x000fe2000c101910 */
        /* <DEDUP_REMOVED lines=20> */
[----:B------:R-:W-:Y:S01]  /*33bd0*/  ULDC UR6, c[0x0][0x248] ;  /* 0x0000920000067ab9 */ /* 0x000fe20000000800 */
[----:B-1----:R-:W2:Y:S04]  /*33be0*/  LDL.LU R10, [R1+0x6e0] ;  /* 0x0006e000010a7983 */ /* 0x002ea80000300800 */
[----:B------:R-:W3:Y:S04]  /*33bf0*/  LDL.LU R11, [R1+0xe0] ;  /* 0x0000e000010b7983 */ /* 0x000ee80000300800 */
[----:B------:R-:W4:Y:S01]  /*33c00*/  LDL.LU R240, [R1+0x4e0] ;  /* 0x0004e00001f07983 */ /* 0x000f220000300800 */
[----:B------:R-:W-:-:S04]  /*33c10*/  IMAD.WIDE R226, R0, 0x4, R2 ;  /* 0x0000000400e27825 */ /* 0x000fc800078e0202 */
[----:B------:R-:W-:Y:S01]  /*33c20*/  IMAD.WIDE R248, R0, 0x4, R4 ;  /* 0x0000000400f87825 */ /* 0x000fe200078e0204 */
[----:B------:R1:W-:Y:S03]  /*33c30*/  @P3 STG.E desc[UR16][R224.64], R252 ;  /* 0x000000fce0003986 */ /* 0x0003e6000c101910 */
[C---:B------:R-:W-:Y:S01]  /*33c40*/  VIADD R9, R6.reuse, 0x74 ;  /* 0x0000007406097836 */ /* 0x040fe20000000000 */
[----:B------:R-:W4:Y:S04]  /*33c50*/  LDL.LU R241, [R1+0x4e4] ;  /* 0x0004e40001f17983 */ /* 0x000f280000300800 */
[----:B------:R-:W-:Y:S01]  /*33c60*/  ISETP.GE.AND P4, PT, R9, UR4, PT ;  /* 0x0000000409007c0c */ /* 0x000fe2000bf86270 */
[----:B------:R-:W-:Y:S01]  /*33c70*/  ULDC UR4, c[0x0][0x248] ;  /* 0x0000920000047ab9 */ /* 0x000fe20000000800 */
[----:B------:R-:W-:Y:S01]  /*33c80*/  VIADD R9, R6, 0x75 ;  /* 0x0000007506097836 */ /* 0x000fe20000000000 */
[----:B------:R-:W4:Y:S01]  /*33c90*/  LDL.LU R250, [R1+0x6e8] ;  /* 0x0006e80001fa7983 */ /* 0x000f220000300800 */
[----:B-1----:R-:W-:Y:S01]  /*33ca0*/  IADD3 R224, R0, UR4, RZ ;  /* 0x0000000400e07c10 */ /* 0x002fe2000fffe0ff */
[----:B------:R-:W-:-:S02]  /*33cb0*/  ULDC UR4, c[0x0][0x22c] ;  /* 0x00008b0000047ab9 */ /* 0x000fc40000000800 */
[----:B------:R-:W4:Y:S01]  /*33cc0*/  LDL.LU R243, [R1+0xe8] ;  /* 0x0000e80001f37983 */ /* 0x000f220000300800 */
[----:B------:R-:W-:-:S03]  /*33cd0*/  ISETP.GE.AND P3, PT, R9, UR8, PT ;  /* 0x0000000809007c0c */ /* 0x000fc6000bf66270 */
[----:B------:R-:W4:Y:S01]  /*33ce0*/  LDL.LU R242, [R1+0x4e8] ;  /* 0x0004e80001f27983 */ /* 0x000f220000300800 */
[----:B------:R-:W-:Y:S01]  /*33cf0*/  VIADD R9, R6, 0x76 ;  /* 0x0000007606097836 */ /* 0x000fe20000000000 */
[----:B------:R-:W-:Y:S02]  /*33d00*/  ULDC UR8, c[0x0][0x22c] ;  /* 0x00008b0000087ab9 */ /* 0x000fe40000000800 */
[----:B------:R-:W4:Y:S04]  /*33d10*/  LDL.LU R247, [R1+0x2e8] ;  /* 0x0002e80001f77983 */ /* 0x000f280000300800 */
[----:B------:R-:W4:Y:S04]  /*33d20*/  LDL.LU R246, [R1+0x6ec] ;  /* 0x0006ec0001f67983 */ /* 0x000f280000300800 */
[----:B------:R-:W4:Y:S04]  /*33d30*/  LDL.LU R245, [R1+0xec] ;  /* 0x0000ec0001f57983 */ /* 0x000f280000300800 */
[----:B------:R-:W4:Y:S04]  /*33d40*/  LDL.LU R244, [R1+0x4ec] ;  /* 0x0004ec0001f47983 */ /* 0x000f280000300800 */
[----:B------:R-:W4:Y:S04]  /*33d50*/  LDL.LU R252, [R1+0x2ec] ;  /* 0x0002ec0001fc7983 */ /* 0x000f280000300800 */
[----:B--2---:R-:W-:Y:S04]  /*33d60*/  @P6 STG.E desc[UR16][R226.64], R10 ;  /* 0x0000000ae2006986 */ /* 0x004fe8000c101910 */
[----:B---3--:R1:W-:Y:S01]  /*33d70*/  @P5 STG.E desc[UR16][R248.64], R11 ;  /* 0x0000000bf8005986 */ /* 0x0083e2000c101910 */
[----:B------:R-:W-:Y:S01]  /*33d80*/  ISETP.LT.AND P5, PT, R7, UR10, !P1 ;  /* 0x0000000a07007c0c */ /* 0x000fe2000cfa1270 */
[----:B------:R-:W-:-:S02]  /*33d90*/  VIADD R0, R224, UR6 ;  /* 0x00000006e0007c36 */ /* 0x000fc40008000000 */
[----:B-1----:R-:W-:Y:S01]  /*33da0*/  IMAD.WIDE R10, R224, 0x4, R2 ;  /* 0x00000004e00a7825 */ /* 0x002fe200078e0202 */
[----:B------:R-:W-:Y:S01]  /*33db0*/  ISETP.LT.AND P1, PT, R8, UR12, !P1 ;  /* 0x0000000c08007c0c */ /* 0x000fe2000cf21270 */
[----:B------:R-:W-:Y:S01]  /*33dc0*/  ULDC UR10, c[0x0][0x228] ;  /* 0x00008a00000a7ab9 */ /* 0x000fe20000000800 */
[----:B------:R-:W-:Y:S01]  /*33dd0*/  ISETP.LT.AND P6, PT, R7, UR14, !P2 ;  /* 0x0000000e07007c0c */ /* 0x000fe2000d7c1270 */
[----:B------:R-:W-:-:S06]  /*33de0*/  IMAD.WIDE R224, R224, 0x4, R4 ;  /* 0x00000004e0e07825 */ /* 0x000fcc00078e0204 */
[----:B----4-:R1:W-:Y:S01]  /*33df0*/  @P5 STG.E desc[UR16][R10.64], R240 ;  /* 0x000000f00a005986 */ /* 0x0103e2000c101910 */
[----:B------:R-:W-:Y:S01]  /*33e00*/  ISETP.GE.AND P5, PT, R9, UR4, PT ;  /* 0x0000000409007c0c */ /* 0x000fe2000bfa6270 */
[----:B------:R-:W-:Y:S01]  /*33e10*/  ULDC UR4, c[0x0][0x248] ;  /* 0x0000920000047ab9 */ /* 0x000fe20000000800 */
[----:B------:R-:W-:Y:S01]  /*33e20*/  IMAD.WIDE R226, R0, 0x4, R2 ;  /* 0x0000000400e27825 */ /* 0x000fe200078e0202 */
[----:B------:R-:W-:Y:S01]  /*33e30*/  ULDC UR12, c[0x0][0x228] ;  /* 0x00008a00000c7ab9 */ /* 0x000fe20000000800 */
[----:B------:R-:W-:Y:S01]  /*33e40*/  ULDC UR14, c[0x0][0x228] ;  /* 0x00008a00000e7ab9 */ /* 0x000fe20000000800 */
[----:B------:R-:W-:Y:S01]  /*33e50*/  ULDC UR6, c[0x0][0x248] ;  /* 0x0000920000067ab9 */ /* 0x000fe20000000800 */
[----:B-1----:R-:W2:Y:S04]  /*33e60*/  LDL.LU R240, [R1+0xe08] ;  /* 0x000e080001f07983 */ /* 0x002ea80000300800 */
[----:B------:R-:W3:Y:S04]  /*33e70*/  LDL.LU R10, [R1+0x6e4] ;  /* 0x0006e400010a7983 */ /* 0x000ee80000300800 */
[----:B------:R-:W4:Y:S04]  /*33e80*/  LDL.LU R11, [R1+0xe4] ;  /* 0x0000e400010b7983 */ /* 0x000f280000300800 */
[----:B------:R-:W2:Y:S01]  /*33e90*/  LDL.LU R9, [R1+0x2e0] ;  /* 0x0002e00001097983 */ /* 0x000ea20000300800 */
[----:B------:R-:W-:Y:S01]  /*33ea0*/  ISETP.LT.AND P2, PT, R8, UR18, !P2 ;  /* 0x0000001208007c0c */ /* 0x000fe2000d741270 */
[C---:B------:R-:W-:Y:S01]  /*33eb0*/  IMAD.WIDE R248, R0.reuse, 0x4, R4 ;  /* 0x0000000400f87825 */ /* 0x040fe200078e0204 */
[----:B------:R-:W-:Y:S01]  /*33ec0*/  ULDC UR18, c[0x0][0x228] ;  /* 0x00008a0000127ab9 */ /* 0x000fe20000000800 */
[----:B--2---:R1:W-:Y:S04]  /*33ed0*/  @P1 STG.E desc[UR16][R224.64], R9 ;  /* 0x00000009e0001986 */ /* 0x0043e8000c101910 */
[----:B---3--:R-:W-:Y:S06]  /*33ee0*/  @P6 STG.E desc[UR16][R226.64], R10 ;  /* 0x0000000ae2006986 */ /* 0x008fec000c101910 */
[----:B----4-:R2:W-:Y:S01]  /*33ef0*/  @P2 STG.E desc[UR16][R248.64], R11 ;  /* 0x0000000bf8002986 */ /* 0x0105e2000c101910 */
[C---:B------:R-:W-:Y:S01]  /*33f00*/  ISETP.LT.AND P2, PT, R7.reuse, UR10, !P0 ;  /* 0x0000000a07007c0c */ /* 0x040fe2000c741270 */
[----:B------:R-:W-:Y:S01]  /*33f10*/  ULDC UR10, c[0x0][0x228] ;  /* 0x00008a00000a7ab9 */ /* 0x000fe20000000800 */
[----:B-1----:R-:W-:Y:S01]  /*33f20*/  VIADD R224, R0, UR4 ;  /* 0x0000000400e07c36 */ /* 0x002fe20008000000 */
[----:B------:R-:W-:Y:S01]  /*33f30*/  ISETP.LT.AND P0, PT, R8, UR12, !P0 ;  /* 0x0000000c08007c0c */ /* 0x000fe2000c701270 */
[----:B------:R-:W-:Y:S01]  /*33f40*/  ULDC UR4, c[0x0][0x22c] ;  /* 0x00008b0000047ab9 */ /* 0x000fe20000000800 */
[----:B------:R-:W-:Y:S01]  /*33f50*/  ISETP.LT.AND P6, PT, R7, UR14, !P4 ;  /* 0x0000000e07007c0c */ /* 0x000fe2000e7c1270 */
[----:B--2---:R-:W-:Y:S01]  /*33f60*/  IMAD.WIDE R10, R224, 0x4, R2 ;  /* 0x00000004e00a7825 */ /* 0x004fe200078e0202 */
[----:B------:R-:W-:Y:S01]  /*33f70*/  IADD3 R9, R6, 0x77, RZ ;  /* 0x0000007706097810 */ /* 0x000fe20007ffe0ff */
[----:B------:R-:W-:Y:S01]  /*33f80*/  ULDC UR12, c[0x0][0x228] ;  /* 0x00008a00000c7ab9 */ /* 0x000fe20000000800 */
[----:B------:R-:W-:-:S04]  /*33f90*/  ULDC UR14, c[0x0][0x228] ;  /* 0x00008a00000e7ab9 */ /* 0x000fc80000000800 */
[----:B------:R1:W-:Y:S04]  /*33fa0*/  @P2 STG.E desc[UR16][R10.64], R241 ;  /* 0x000000f10a002986 */ /* 0x0003e8000c101910 */
[----:B-1----:R-:W2:Y:S04]  /*33fb0*/  LDL.LU R241, [R1+0xe04] ;  /* 0x000e040001f17983 */ /* 0x002ea80000300800 */
[----:B------:R-:W3:Y:S01]  /*33fc0*/  LDL.LU R11, [R1+0x2e4] ;  /* 0x0002e400010b7983 */ /* 0x000ee20000300800 */
[----:B------:R-:W-:Y:S01]  /*33fd0*/  ISETP.LT.AND P4, PT, R8, UR18, !P4 ;  /* 0x0000001208007c0c */ /* 0x000fe2000e781270 */
[C---:B------:R-:W-:Y:S01]  /*33fe0*/  VIADD R0, R224.reuse, UR6 ;  /* 0x00000006e0007c36 */ /* 0x040fe20008000000 */
[----:B------:R-:W-:Y:S01]  /*33ff0*/  ISETP.GE.AND P1, PT, R9, UR8, PT ;  /* 0x0000000809007c0c */ /* 0x000fe2000bf26270 */
[----:B------:R-:W-:Y:S01]  /*34000*/  IMAD.WIDE R224, R224, 0x4, R4 ;  /* 0x00000004e0e07825 */ /* 0x000fe200078e0204 */
[----:B------:R-:W-:Y:S01]  /*34010*/  IADD3 R9, R6, 0x78, RZ ;  /* 0x0000007806097810 */ /* 0x000fe20007ffe0ff */
[----:B------:R-:W-:Y:S01]  /*34020*/  ULDC UR18, c[0x0][0x228] ;  /* 0x00008a0000127ab9 */ /* 0x000fe20000000800 */
[----:B------:R-:W-:Y:S01]  /*34030*/  ULDC UR6, c[0x0][0x248] ;  /* 0x0000920000067ab9 */ /* 0x000fe20000000800 */
[C---:B------:R-:W-:Y:S01]  /*34040*/  IMAD.WIDE R226, R0.reuse, 0x4, R2 ;  /* 0x0000000400e27825 */ /* 0x040fe200078e0202 */
[----:B------:R-:W-:Y:S01]  /*34050*/  ISETP.GE.AND P2, PT, R9, UR4, PT ;  /* 0x0000000409007c0c */ /* 0x000fe2000bf46270 */
[----:B------:R-:W-:Y:S01]  /*34060*/  ULDC UR4, c[0x0][0x248] ;  /* 0x0000920000047ab9 */ /* 0x000fe20000000800 */
[----:B------:R-:W-:Y:S01]  /*34070*/  ULDC UR8, c[0x0][0x22c] ;  /* 0x00008b0000087ab9 */ /* 0x000fe20000000800 */
[----:B------:R-:W-:-:S04]  /*34080*/  IMAD.WIDE R248, R0, 0x4, R4 ;  /* 0x0000000400f87825 */ /* 0x000fc800078e0204 */
[----:B------:R-:W-:Y:S01]  /*34090*/  VIADD R9, R6, 0x79 ;  /* 0x0000007906097836 */ /* 0x000fe20000000000 */
[----:B---3--:R1:W-:Y:S04]  /*340a0*/  @P0 STG.E desc[UR16][R224.64], R11 ;  /* 0x0000000be0000986 */ /* 0x0083e8000c101910 */
[----:B------:R3:W-:Y:S01]  /*340b0*/  @P6 STG.E desc[UR16][R226.64], R250 ;  /* 0x000000fae2006986 */ /* 0x0007e2000c101910 */
[C---:B------:R-:W-:Y:S01]  /*340c0*/  ISETP.LT.AND P6, PT, R7.reuse, UR14, !P5 ;  /* 0x0000000e07007c0c */ /* 0x040fe2000efc1270 */
[----:B------:R-:W-:Y:S02]  /*340d0*/  ULDC UR14, c[0x0][0x228] ;  /* 0x00008a00000e7ab9 */ /* 0x000fe40000000800 */
        /* <DEDUP_REMOVED lines=15> */
[----:B------:R-:W-:Y:S03]  /*341d0*/  @P4 STG.E desc[UR16][R10.64], R242 ;  /* 0x000000f20a004986 */ /* 0x000fe6000c101910 */
[C---:B---3--:R-:W-:Y:S01]  /*341e0*/  IMAD.WIDE R226, R0.reuse, 0x4, R2 ;  /* 0x0000000400e27825 */ /* 0x048fe200078e0202 */
        /* <DEDUP_REMOVED lines=17> */
[----:B-1----:R-:W3:Y:S04]  /*34300*/  LDL.LU R10, [R1+0x6f0] ;  /* 0x0006f000010a7983 */ /* 0x002ee80000300800 */
[----:B------:R-:W4:Y:S04]  /*34310*/  LDL.LU R11, [R1+0xf0] ;  /* 0x0000f000010b7983 */ /* 0x000f280000300800 */
[----:B------:R-:W2:Y:S01]  /*34320*/  LDL.LU R242, [R1+0x4f0] ;  /* 0x0004f00001f27983 */ /* 0x000ea20000300800 */
[----:B------:R-:W-:Y:S01]  /*34330*/  ISETP.LT.AND P2, PT, R8, UR18, !P2 ;  /* 0x0000001208007c0c */ /* 0x000fe2000d741270 */
[----:B------:R-:W-:Y:S01]  /*34340*/  VIADD R0, R224, UR6 ;  /* 0x00000006e0007c36 */ /* 0x000fe20008000000 */
[----:B------:R-:W-:Y:S01]  /*34350*/  ULDC UR18, c[0x0][0x228] ;  /* 0x00008a0000127ab9 */ /* 0x000fe20000000800 */
[----:B------:R-:W-:Y:S01]  /*34360*/  VIADD R9, R6, 0x7b ;  /* 0x0000007b06097836 */ /* 0x000fe20000000000 */
[----:B------:R-:W2:Y:S01]  /*34370*/  LDL.LU R243, [R1+0x4f4] ;  /* 0x0004f40001f37983 */ /* 0x000ea20000300800 */
[----:B------:R-:W-:Y:S01]  /*34380*/  IMAD.WIDE R224, R224, 0x4, R4 ;  /* 0x00000004e0e07825 */ /* 0x000fe200078e0204 */
[----:B------:R-:W-:-:S03]  /*34390*/  ULDC UR6, c[0x0][0x248] ;  /* 0x0000920000067ab9 */ /* 0x000fc60000000800 */
[----:B------:R-:W-:Y:S01]  /*343a0*/  IMAD.WIDE R226, R0, 0x4, R2 ;  /* 0x0000000400e27825 */ /* 0x000fe200078e0202 */
[----:B------:R-:W-:-:S03]  /*343b0*/  ISETP.GE.AND P3, PT, R9, UR8, PT ;  /* 0x0000000809007c0c */ /* 0x000fc6000bf66270 */
[----:B------:R-:W-:Y:S01]  /*343c0*/  IMAD.WIDE R248, R0, 0x4, R4 ;  /* 0x0000000400f87825 */ /* 0x000fe200078e0204 */
[----:B------:R1:W-:Y:S01]  /*343d0*/  @P1 STG.E desc[UR16][R224.64], R252 ;  /* 0x000000fce0001986 */ /* 0x0003e2000c101910 */
[----:B------:R-:W-:Y:S02]  /*343e0*/  ULDC UR8, c[0x0][0x22c] ;  /* 0x00008b0000087ab9 */ /* 0x000fe40000000800 */
[C---:B------:R-:W-:Y:S01]  /*343f0*/  VIADD R9, R6.reuse, 0x7c ;  /* 0x0000007c06097836 */ /* 0x040fe20000000000 */
[----:B------:R-:W2:Y:S04]  /*34400*/  LDL.LU R244, [R1+0x4f8] ;  /* 0x0004f80001f47983 */ /* 0x000ea80000300800 */
[----:B------:R-:W-:Y:S01]  /*34410*/  ISETP.GE.AND P5, PT, R9, UR4, PT ;  /* 0x0000000409007c0c */ /* 0x000fe2000bfa6270 */
[----:B------:R-:W-:Y:S01]  /*34420*/  ULDC UR4, c[0x0][0x248] ;  /* 0x0000920000047ab9 */ /* 0x000fe20000000800 */
[----:B------:R-:W-:Y:S01]  /*34430*/  IADD3 R9, R6, 0x7d, RZ ;  /* 0x0000007d06097810 */ /* 0x000fe20007ffe0ff */
[----:B------:R-:W2:Y:S01]  /*34440*/  LDL.LU R250, [R1+0x2f8] ;  /* 0x0002f80001fa7983 */ /* 0x000ea20000300800 */
[----:B-1----:R-:W-:Y:S01]  /*34450*/  VIADD R224, R0, UR4 ;  /* 0x0000000400e07c36 */ /* 0x002fe20008000000 */
[----:B------:R-:W-:Y:S01]  /*34460*/  ULDC UR4, c[0x0][0x22c] ;  /* 0x00008b0000047ab9 */ /* 0x000fe20000000800 */
[----:B------:R-:W-:Y:S01]  /*34470*/  ISETP.GE.AND P1, PT, R9, UR8, PT ;  /* 0x0000000809007c0c */ /* 0x000fe2000bf26270 */
[----:B------:R-:W2:Y:S01]  /*34480*/  LDL.LU R247, [R1+0x6fc] ;  /* 0x0006fc0001f77983 */ /* 0x000ea20000300800 */
[----:B------:R-:W-:-:S03]  /*34490*/  IADD3 R9, R6, 0x7e, RZ ;  /* 0x0000007e06097810 */ /* 0x000fc60007ffe0ff */
[----:B---3--:R-:W-:Y:S01]  /*344a0*/  @P6 STG.E desc[UR16][R226.64], R10 ;  /* 0x0000000ae2006986 */ /* 0x008fe2000c101910 */
[----:B------:R-:W-:Y:S01]  /*344b0*/  VIADD R0, R224, UR6 ;  /* 0x00000006e0007c36 */ /* 0x000fe20008000000 */
[----:B------:R-:W-:Y:S02]  /*344c0*/  ULDC UR8, c[0x0][0x22c] ;  /* 0x00008b0000087ab9 */ /* 0x000fe40000000800 */
[----:B------:R-:W3:Y:S01]  /*344d0*/  LDL.LU R245, [R1+0xfc] ;  /* 0x0000fc0001f57983 */ /* 0x000ee20000300800 */
[C---:B------:R-:W-:Y:S01]  /*344e0*/  ISETP.LT.AND P6, PT, R7.reuse, UR14, !P4 ;  /* 0x0000000e07007c0c */ /* 0x040fe2000e7c1270 */
[----:B------:R-:W-:Y:S01]  /*344f0*/  ULDC UR14, c[0x0][0x228] ;  /* 0x00008a00000e7ab9 */ /* 0x000fe20000000800 */
[----:B------:R-:W-:Y:S01]  /*34500*/  ULDC UR6, c[0x0][0x248] ;  /* 0x0000920000067ab9 */ /* 0x000fe20000000800 */
[----:B----4-:R1:W-:Y:S01]  /*34510*/  @P2 STG.E desc[UR16][R248.64], R11 ;  /* 0x0000000bf8002986 */ /* 0x0103e2000c101910 */
[----:B------:R-:W-:Y:S01]  /*34520*/  ISETP.LT.AND P2, PT, R7, UR10, !P0 ;  /* 0x0000000a07007c0c */ /* 0x000fe2000c741270 */
[----:B------:R-:W-:-:S02]  /*34530*/  ULDC UR10, c[0x0][0x228] ;  /* 0x00008a00000a7ab9 */ /* 0x000fc40000000800 */
[----:B------:R-:W4:Y:S04]  /*34540*/  LDL.LU R246, [R1+0x4fc] ;  /* 0x0004fc0001f67983 */ /* 0x000f280000300800 */
[----:B------:R-:W4:Y:S01]  /*34550*/  LDL.LU R252, [R1+0x2fc] ;  /* 0x0002fc0001fc7983 */ /* 0x000f220000300800 */
[----:B-1----:R-:W-:-:S05]  /*34560*/  IMAD.WIDE R10, R224, 0x4, R2 ;  /* 0x00000004e00a7825 */ /* 0x002fca00078e0202 */
[----:B--2---:R1:W-:Y:S01]  /*34570*/  @P2 STG.E desc[UR16][R10.64], R242 ;  /* 0x000000f20a002986 */ /* 0x0043e2000c101910 */
[----:B------:R-:W-:Y:S02]  /*34580*/  ISETP.GE.AND P2, PT, R9, UR4, PT ;  /* 0x0000000409007c0c */ /* 0x000fe4000bf46270 */
[C---:B------:R-:W-:Y:S02]  /*34590*/  ISETP.LT.AND P0, PT, R8.reuse, UR12, !P0 ;  /* 0x0000000c08007c0c */ /* 0x040fe4000c701270 */
[----:B------:R-:W-:Y:S01]  /*345a0*/  ISETP.LT.AND P4, PT, R8, UR18, !P4 ;  /* 0x0000001208007c0c */ /* 0x000fe2000e781270 */
        /* <DEDUP_REMOVED lines=8> */
[----:B------:R-:W-:-:S04]  /*34630*/  IMAD.WIDE R226, R0, 0x4, R2 ;  /* 0x0000000400e27825 */ /* 0x000fc800078e0202 */
[C---:B------:R-:W-:Y:S01]  /*34640*/  IMAD.WIDE R248, R0.reuse, 0x4, R4 ;  /* 0x0000000400f87825 */ /* 0x040fe200078e0204 */
[----:B--2---:R1:W-:Y:S04]  /*34650*/  @P0 STG.E desc[UR16][R224.64], R9 ;  /* 0x00000009e0000986 */ /* 0x0043e8000c101910 */
[----:B---3--:R-:W-:Y:S04]  /*34660*/  @P6 STG.E desc[UR16][R226.64], R10 ;  /* 0x0000000ae2006986 */ /* 0x008fe8000c101910 */
[----:B----4-:R2:W-:Y:S01]  /*34670*/  @P4 STG.E desc[UR16][R248.64], R11 ;  /* 0x0000000bf8004986 */ /* 0x0105e2000c101910 */
[----:B------:R-:W-:Y:S01]  /*34680*/  ISETP.LT.AND P4, PT, R7, UR10, !P3 ;  /* 0x0000000a07007c0c */ /* 0x000fe2000df81270 */
[----:B------:R-:W-:Y:S01]  /*34690*/  ULDC UR10, c[0x0][0x228] ;  /* 0x00008a00000a7ab9 */ /* 0x000fe20000000800 */
[----:B-1----:R-:W-:Y:S01]  /*346a0*/  VIADD R224, R0, UR4 ;  /* 0x0000000400e07c36 */ /* 0x002fe20008000000 */
[----:B------:R-:W-:Y:S01]  /*346b0*/  ULDC UR4, c[0x0][0x22c] ;  /* 0x00008b0000047ab9 */ /* 0x000fe20000000800 */
[----:B------:R-:W-:-:S02]  /*346c0*/  VIADD R9, R6, 0x7f ;  /* 0x0000007f06097836 */ /* 0x000fc40000000000 */
[----:B--2---:R-:W-:-:S03]  /*346d0*/  IMAD.WIDE R10, R224, 0x4, R2 ;  /* 0x00000004e00a7825 */ /* 0x004fc600078e0202 */
[----:B------:R-:W-:Y:S01]  /*346e0*/  ISETP.GE.AND P0, PT, R9, UR8, PT ;  /* 0x0000000809007c0c */ /* 0x000fe2000bf06270 */
[----:B------:R-:W-:Y:S01]  /*346f0*/  ULDC UR8, c[0x0][0x22c] ;  /* 0x00008b0000087ab9 */ /* 0x000fe20000000800 */
[----:B------:R-:W-:Y:S02]  /*34700*/  VIADD R9, R6, 0x80 ;  /* 0x0000008006097836 */ /* 0x000fe40000000000 */
[----:B------:R1:W-:Y:S03]  /*34710*/  @P4 STG.E desc[UR16][R10.64], R243 ;  /* 0x000000f30a004986 */ /* 0x0003e6000c101910 */
[----:B------:R-:W-:Y:S01]  /*34720*/  ISETP.GE.AND P4, PT, R9, UR4, PT ;  /* 0x0000000409007c0c */ /* 0x000fe2000bf86270 */
[----:B------:R-:W-:Y:S01]  /*34730*/  ULDC UR4, c[0x0][0x248] ;  /* 0x0000920000047ab9 */ /* 0x000fe20000000800 */
[----:B-1----:R-:W2:Y:S04]  /*34740*/  LDL.LU R243, [R1+0xdfc] ;  /* 0x000dfc0001f37983 */ /* 0x002ea80000300800 */
[----:B------:R-:W3:Y:S04]  /*34750*/  LDL.LU R10, [R1+0x6f8] ;  /* 0x0006f800010a7983 */ /* 0x000ee80000300800 */
[----:B------:R-:W4:Y:S04]  /*34760*/  LDL.LU R11, [R1+0xf8] ;  /* 0x0000f800010b7983 */ /* 0x000f280000300800 */
[----:B------:R-:W2:Y:S01]  /*34770*/  LDL.LU R9, [R1+0x2f4] ;  /* 0x0002f40001097983 */ /* 0x000ea20000300800 */
[C---:B------:R-:W-:Y:S01]  /*34780*/  ISETP.LT.AND P3, PT, R8.reuse, UR12, !P3 ;  /* 0x0000000c08007c0c */ /* 0x040fe2000df61270 */
[----:B------:R-:W-:Y:S01]  /*34790*/  ULDC UR12, c[0x0][0x228] ;  /* 0x00008a00000c7ab9 */ /* 0x000fe20000000800 */
[----:B------:R-:W-:Y:S01]  /*347a0*/  ISETP.LT.AND P6, PT, R7, UR14, !P5 ;  /* 0x0000000e07007c0c */ /* 0x000fe2000efc1270 */
[----:B------:R-:W-:Y:S01]  /*347b0*/  ULDC UR14, c[0x0][0x228] ;  /* 0x00008a00000e7ab9 */ /* 0x000fe20000000800 */
[----:B------:R-:W-:Y:S01]  /*347c0*/  ISETP.LT.AND P5, PT, R8, UR18, !P5 ;  /* 0x0000001208007c0c */ /* 0x000fe2000efa1270 */
[----:B------:R-:W-:Y:S01]  /*347d0*/  ULDC UR18, c[0x0][0x228] ;  /* 0x00008a0000127ab9 */ /* 0x000fe20000000800 */
[C---:B------:R-:W-:Y:S01]  /*347e0*/  IADD3 R0, R224.reuse, UR6, RZ ;  /* 0x00000006e0007c10 */ /* 0x040fe2000fffe0ff */
[----:B------:R-:W-:Y:S01]  /*347f0*/  IMAD.WIDE R224, R224, 0x4, R4 ;  /* 0x00000004e0e07825 */ /* 0x000fe200078e0204 */
[----:B------:R-:W-:-:S03]  /*34800*/  ULDC UR6, c[0x0][0x248] ;  /* 0x0000920000067ab9 */ /* 0x000fc60000000800 */
[----:B------:R-:W-:-:S04]  /*34810*/  IMAD.WIDE R226, R0, 0x4, R2 ;  /* 0x0000000400e27825 */ /* 0x000fc800078e0202 */
[----:B------:R-:W-:Y:S01]  /*34820*/  IMAD.WIDE R248, R0, 0x4, R4 ;  /* 0x0000000400f87825 */ /* 0x000fe200078e0204 */
[----:B--2---:R1:W-:Y:S04]  /*34830*/  @P3 STG.E desc[UR16][R224.64], R9 ;  /* 0x00000009e0003986 */ /* 0x0043e8000c101910 */
[----:B---3--:R-:W-:Y:S01]  /*34840*/  @P6 STG.E desc[UR16][R226.64], R10 ;  /* 0x0000000ae2006986 */ /* 0x008fe2000c101910 */
[C---:B------:R-:W-:Y:S01]  /*34850*/  ISETP.LT.AND P6, PT, R7.reuse, UR14, !P2 ;  /* 0x0000000e07007c0c */ /* 0x040fe2000d7c1270 */
[----:B------:R-:W-:Y:S02]  /*34860*/  ULDC UR14, c[0x0][0x228] ;  /* 0x00008a00000e7ab9 */ /* 0x000fe40000000800 */
        /* <DEDUP_REMOVED lines=16> */
[----:B------:R1:W-:Y:S03]  /*34970*/  @P5 STG.E desc[UR16][R10.64], R244 ;  /* 0x000000f40a005986 */ /* 0x0003e6000c101910 */
[C---:B------:R-:W-:Y:S01]  /*34980*/  IMAD.WIDE R226, R0.reuse, 0x4, R2 ;  /* 0x0000000400e27825 */ /* 0x040fe200078e0202 */
[----:B------:R2:W-:Y:S03]  /*34990*/  @P1 STG.E desc[UR16][R224.64], R250 ;  /* 0x000000fae0001986 */ /* 0x0005e6000c101910 */
[----:B------:R-:W-:Y:S01]  /*349a0*/  IMAD.WIDE R248, R0, 0x4, R4 ;  /* 0x0000000400f87825 */ /* 0x000fe200078e0204 */
[----:B------:R-:W-:Y:S03]  /*349b0*/  @P6 STG.E desc[UR16][R226.64], R247 ;  /* 0x000000f7e2006986 */ /* 0x000fe6000c101910 */
[----:B------:R-:W-:Y:S01]  /*349c0*/  VIADD R9, R6, 0x82 ;  /* 0x0000008206097836 */ /* 0x000fe20000000000 */
[----:B------:R3:W-:Y:S01]  /*349d0*/  @P2 STG.E desc[UR16][R248.64], R245 ;  /* 0x000000f5f8002986 */ /* 0x0007e2000c101910 */
[----:B------:R-:W-:Y:S01]  /*349e0*/  ISETP.LT.AND P2, PT, R7, UR10, !P0 ;  /* 0x0000000a07007c0c */ /* 0x000fe2000c741270 */
[----:B------:R-:W-:-:S02]  /*349f0*/  ULDC UR10, c[0x0][0x228] ;  /* 0x00008a00000a7ab9 */ /* 0x000fc40000000800 */
[----:B------:R-:W-:Y:S01]  /*34a00*/  ISETP.GE.AND P5, PT, R9, UR4, PT ;  /* 0x0000000409007c0c */ /* 0x000fe2000bfa6270 */
[----:B------:R-:W-:Y:S01]  /*34a10*/  ULDC UR4, c[0x0][0x248] ;  /* 0x0000920000047ab9 */ /* 0x000fe20000000800 */
[----:B-1----:R-:W4:Y:S01]  /*34a20*/  LDL.LU R244, [R1+0xdf8] ;  /* 0x000df80001f47983 */ /* 0x002f220000300800 */
[----:B--2---:R-:W-:Y:S01]  /*34a30*/  VIADD R224, R0, UR4 ;  /* 0x0000000400e07c36 */ /* 0x004fe20008000000 */
[----:B------:R-:W-:Y:S01]  /*34a40*/  ISETP.LT.AND P0, PT, R8, UR12, !P0 ;  /* 0x0000000c08007c0c */ /* 0x000fe2000c701270 */
[----:B------:R-:W-:Y:S01]  /*34a50*/  ULDC UR4, c[0x0][0x22c] ;  /* 0x00008b0000047ab9 */ /* 0x000fe20000000800 */
[----:B------:R-:W-:Y:S01]  /*34a60*/  ISETP.LT.AND P6, PT, R7, UR14, !P4 ;  /* 0x0000000e07007c0c */ /* 0x000fe2000e7c1270 */
[----:B------:R-:W-:Y:S01]  /*34a70*/  IMAD.WIDE R10, R224, 0x4, R2 ;  /* 0x00000004e00a7825 */ /* 0x000fe200078e0202 */
[----:B---3--:R-:W2:Y:S01]  /*34a80*/  LDL.LU R245, [R1+0x500] ;  /* 0x0005000001f57983 */ /* 0x008ea20000300800 */
[----:B------:R-:W-:Y:S01]  /*34a90*/  IADD3 R9, R6, 0x83, RZ ;  /* 0x0000008306097810 */ /* 0x000fe20007ffe0ff */
[----:B------:R-:W-:Y:S01]  /*34aa0*/  ULDC UR12, c[0x0][0x228] ;  /* 0x00008a00000c7ab9 */ /* 0x000fe20000000800 */
[----:B------:R-:W-:Y:S01]  /*34ab0*/  VIADD R0, R224, UR6 ;  /* 0x00000006e0007c36 */ /* 0x000fe20008000000 */
[----:B------:R1:W-:Y:S01]  /*34ac0*/  @P2 STG.E desc[UR16][R10.64], R246 ;  /* 0x000000f60a002986 */ /* 0x0003e2000c101910 */
[----:B------:R-:W-:Y:S01]  /*34ad0*/  ISETP.LT.AND P4, PT, R8, UR18, !P4 ;  /* 0x0000001208007c0c */ /* 0x000fe2000e781270 */
[----:B------:R-:W-:Y:S01]  /*34ae0*/  IMAD.WIDE R224, R224, 0x4, R4 ;  /* 0x00000004e0e07825 */ /* 0x000fe200078e0204 */
[----:B------:R-:W-:Y:S01]  /*34af0*/  ISETP.GE.AND P1, PT, R9, UR8, PT ;  /* 0x0000000809007c0c */ /* 0x000fe2000bf26270 */
[----:B------:R-:W-:Y:S01]  /*34b00*/  ULDC UR8, c[0x0][0x22c] ;  /* 0x00008b0000087ab9 */ /* 0x000fe20000000800 */
[----:B------:R-:W-:Y:S01]  /*34b10*/  ULDC UR14, c[0x0][0x228] ;  /* 0x00008a00000e7ab9 */ /* 0x000fe20000000800 */
[----:B------:R-:W-:Y:S01]  /*34b20*/  ULDC UR6, c[0x0][0x248] ;  /* 0x0000920000067ab9 */ /* 0x000fe20000000800 */
[----:B-1----:R-:W3:Y:S01]  /*34b30*/  LDL.LU R10, [R1+0x700] ;  /* 0x00070000010a7983 */ /* 0x002ee20000300800 */
[----:B------:R-:W-:Y:S01]  /*34b40*/  IMAD.WIDE R226, R0, 0x4, R2 ;  /* 0x0000000400e27825 */ /* 0x000fe200078e0202 */
[----:B------:R-:W-:-:S02]  /*34b50*/  ULDC UR18, c[0x0][0x228] ;  /* 0x00008a0000127ab9 */ /* 0x000fc40000000800 */
[----:B------:R-:W4:Y:S01]  /*34b60*/  LDL.LU R11, [R1+0x100] ;  /* 0x00010000010b7983 */ /* 0x000f220000300800 */
[----:B------:R-:W-:Y:S01]  /*34b70*/  IMAD.WIDE R248, R0, 0x4, R4 ;  /* 0x0000000400f87825 */ /* 0x000fe200078e0204 */
[C---:B------:R-:W-:Y:S02]  /*34b80*/  IADD3 R9, R6.reuse, 0x84, RZ ;  /* 0x0000008406097810 */ /* 0x040fe40007ffe0ff */
[----:B------:R1:W-:Y:S02]  /*34b90*/  @P0 STG.E desc[UR16][R224.64], R252 ;  /* 0x000000fce0000986 */ /* 0x0003e4000c101910 */
[----:B------:R-:W-:Y:S01]  /*34ba0*/  ISETP.GE.AND P2, PT, R9, UR4, PT ;  /* 0x0000000409007c0c */ /* 0x000fe2000bf46270 */
[----:B------:R-:W-:Y:S01]  /*34bb0*/  ULDC UR4, c[0x0][0x248] ;  /* 0x0000920000047ab9 */ /* 0x000fe20000000800 */
[----:B------:R-:W-:Y:S01]  /*34bc0*/  VIADD R9, R6, 0x85 ;  /* 0x0000008506097836 */ /* 0x000fe20000000000 */
[----:B------:R-:W2:Y:S01]  /*34bd0*/  LDL.LU R246, [R1+0x504] ;  /* 0x0005040001f67983 */ /* 0x000ea20000300800 */
[----:B-1----:R-:W-:-:S03]  /*34be0*/  VIADD R224, R0, UR4 ;  /* 0x0000000400e07c36 */ /* 0x002fc60008000000 */
[----:B------:R-:W-:Y:S01]  /*34bf0*/  ISETP.GE.AND P0, PT, R9, UR8, PT ;  /* 0x0000000809007c0c */ /* 0x000fe2000bf06270 */
[----:B------:R-:W2:Y:S01]  /*34c00*/  LDL.LU R247, [R1+0x508] ;  /* 0x0005080001f77983 */ /* 0x000ea20000300800 */
[----:B------:R-:W-:Y:S01]  /*34c10*/  VIADD R9, R6, 0x86 ;  /* 0x0000008606097836 */ /* 0x000fe20000000000 */
[----:B------:R-:W-:Y:S02]  /*34c20*/  ULDC UR4, c[0x0][0x22c] ;  /* 0x00008b0000047ab9 */ /* 0x000fe40000000800 */
[----:B---3--:R-:W-:Y:S01]  /*34c30*/  @P6 STG.E desc[UR16][R226.64], R10 ;  /* 0x0000000ae2006986 */ /* 0x008fe2000c101910 */
[----:B------:R-:W-:Y:S01]  /*34c40*/  IADD3 R0, R224, UR6, RZ ;  /* 0x00000006e0007c10 */ /* 0x000fe2000fffe0ff */
[----:B------:R-:W-:Y:S02]  /*34c50*/  ULDC UR8, c[0x0][0x22c] ;  /* 0x00008b0000087ab9 */ /* 0x000fe40000000800 */
[----:B------:R-:W3:Y:S01]  /*34c60*/  LDL.LU R252, [R1+0x50c] ;  /* 0x00050c0001fc7983 */ /* 0x000ee20000300800 */
[----:B------:R-:W-:Y:S01]  /*34c70*/  ISETP.LT.AND P6, PT, R7, UR14, !P5 ;  /* 0x0000000e07007c0c */ /* 0x000fe2000efc1270 */
[----:B------:R-:W-:-:S02]  /*34c80*/  ULDC UR6, c[0x0][0x248] ;  /* 0x0000920000067ab9 */ /* 0x000fc40000000800 */
[----:B----4-:R1:W-:Y:S01]  /*34c90*/  @P4 STG.E desc[UR16][R248.64], R11 ;  /* 0x0000000bf8004986 */ /* 0x0103e2000c101910 */
[----:B------:R-:W-:Y:S01]  /*34ca0*/  ISETP.LT.AND P4, PT, R7, UR10, !P3 ;  /* 0x0000000a07007c0c */ /* 0x000fe2000df81270 */
[----:B------:R-:W-:Y:S01]  /*34cb0*/  ULDC UR10, c[0x0][0x228] ;  /* 0x00008a00000a7ab9 */ /* 0x000fe20000000800 */
[----:B------:R-:W-:Y:S01]  /*34cc0*/  ULDC UR14, c[0x0][0x228] ;  /* 0x00008a00000e7ab9 */ /* 0x000fe20000000800 */
[----:B------:R-:W4:Y:S01]  /*34cd0*/  LDL.LU R250, [R1+0x30c] ;  /* 0x00030c0001fa7983 */ /* 0x000f220000300800 */
[----:B-1----:R-:W-:-:S09]  /*34ce0*/  IMAD.WIDE R10, R224, 0x4, R2 ;  /* 0x00000004e00a7825 */ /* 0x002fd200078e0202 */
        /* <DEDUP_REMOVED lines=19> */
[----:B-1----:R-:W-:Y:S01]  /*34e20*/  IADD3 R224, R0, UR4, RZ ;  /* 0x0000000400e07c10 */ /* 0x002fe2000fffe0ff */
[----:B------:R-:W-:Y:S01]  /*34e30*/  VIADD R9, R6, 0x87 ;  /* 0x0000008706097836 */ /* 0x000fe20000000000 */
[----:B------:R-:W-:-:S04]  /*34e40*/  ULDC UR4, c[0x0][0x22c] ;  /* 0x00008b0000047ab9 */ /* 0x000fc80000000800 */
[----:B------:R-:W-:Y:S01]  /*34e50*/  ISETP.GE.AND P3, PT, R9, UR8, PT ;  /* 0x0000000809007c0c */ /* 0x000fe2000bf66270 */
[----:B--2---:R-:W-:Y:S01]  /*34e60*/  IMAD.WIDE R10, R224, 0x4, R2 ;  /* 0x00000004e00a7825 */ /* 0x004fe200078e0202 */
[----:B------:R-:W-:Y:S01]  /*34e70*/  ISETP.LT.AND P1, PT, R8, UR12, !P1 ;  /* 0x0000000c08007c0c */ /* 0x000fe2000cf21270 */
[----:B------:R-:W-:Y:S01]  /*34e80*/  ULDC UR8, c[0x0][0x228] ;  /* 0x00008a0000087ab9 */ /* 0x000fe20000000800 */
[----:B------:R-:W-:Y:S01]  /*34e90*/  ISETP.LT.AND P6, PT, R7, UR14, !P2 ;  /* 0x0000000e07007c0c */ /* 0x000fe2000d7c1270 */
[----:B------:R-:W-:Y:S01]  /*34ea0*/  VIADD R9, R6, 0x88 ;  /* 0x0000008806097836 */ /* 0x000fe20000000000 */
[----:B------:R1:W-:Y:S01]  /*34eb0*/  @P5 STG.E desc[UR16][R10.64], R246 ;  /* 0x000000f60a005986 */ /* 0x0003e2000c101910 */
[----:B------:R-:W-:Y:S01]  /*34ec0*/  VIADD R0, R224, UR6 ;  /* 0x00000006e0007c36 */ /* 0x000fe20008000000 */
[----:B------:R-:W-:Y:S01]  /*34ed0*/  ISETP.LT.AND P2, PT, R8, UR18, !P2 ;  /* 0x0000001208007c0c */ /* 0x000fe2000d741270 */
[----:B------:R-:W-:Y:S01]  /*34ee0*/  ULDC UR12, c[0x0][0x228] ;  /* 0x00008a00000c7ab9 */ /* 0x000fe20000000800 */
[----:B------:R-:W-:Y:S01]  /*34ef0*/  ISETP.GE.AND P5, PT, R9, UR4, PT ;  /* 0x0000000409007c0c */ /* 0x000fe2000bfa6270 */
[----:B------:R-:W-:Y:S01]  /*34f00*/  ULDC UR14, c[0x0][0x228] ;  /* 0x00008a00000e7ab9 */ /* 0x000fe20000000800 */
[----:B-1----:R-:W2:Y:S01]  /*34f10*/  LDL.LU R246, [R1+0xdf0] ;  /* 0x000df00001f67983 */ /* 0x002ea20000300800 */
[----:B------:R-:W-:Y:S01]  /*34f20*/  IMAD.WIDE R224, R224, 0x4, R4 ;  /* 0x00000004e0e07825 */ /* 0x000fe200078e0204 */
[----:B------:R-:W-:Y:S01]  /*34f30*/  ULDC UR4, c[0x0][0x248] ;  /* 0x0000920000047ab9 */ /* 0x000fe20000000800 */
[----:B------:R-:W-:Y:S01]  /*34f40*/  ULDC UR6, c[0x0][0x248] ;  /* 0x0000920000067ab9 */ /* 0x000fe20000000800 */
[----:B------:R-:W3:Y:S01]  /*34f50*/  LDL.LU R10, [R1+0x708] ;  /* 0x00070800010a7983 */ /* 0x000ee20000300800 */
[----:B------:R-:W-:Y:S01]  /*34f60*/  IMAD.WIDE R226, R0, 0x4, R2 ;  /* 0x0000000400e27825 */ /* 0x000fe200078e0202 */
[----:B------:R-:W-:-:S02]  /*34f70*/  ULDC UR18, c[0x0][0x228] ;  /* 0x00008a0000127ab9 */ /* 0x000fc40000000800 */
[----:B------:R-:W4:Y:S04]  /*34f80*/  LDL.LU R11, [R1+0x108] ;  /* 0x00010800010b7983 */ /* 0x000f280000300800 */
[----:B------:R-:W2:Y:S01]  /*34f90*/  LDL.LU R9, [R1+0x304] ;  /* 0x0003040001097983 */ /* 0x000ea20000300800 */
[----:B------:R-:W-:-:S03]  /*34fa0*/  IMAD.WIDE R248, R0, 0x4, R4 ;  /* 0x0000000400f87825 */ /* 0x000fc600078e0204 */
[----:B--2---:R1:W-:Y:S01]  /*34fb0*/  @P1 STG.E desc[UR16][R224.64], R9 ;  /* 0x00000009e0001986 */ /* 0x0043e2000c101910 */
[----:B------:R-:W-:Y:S01]  /*34fc0*/  ISETP.LT.AND P1, PT, R7, UR8, !P0 ;  /* 0x0000000807007c0c */ /* 0x000fe2000c721270 */
[----:B------:R-:W-:Y:S02]  /*34fd0*/  ULDC UR8, c[0x0][0x22c] ;  /* 0x00008b0000087ab9 */ /* 0x000fe40000000800 */
[----:B---3--:R-:W-:Y:S04]  /*34fe0*/  @P6 STG.E desc[UR16][R226.64], R10 ;  /* 0x0000000ae2006986 */ /* 0x008fe8000c101910 */
[----:B----4-:R2:W-:Y:S01]  /*34ff0*/  @P2 STG.E desc[UR16][R248.64], R11 ;  /* 0x0000000bf8002986 */ /* 0x0105e2000c101910 */
[----:B-1----:R-:W-:Y:S01]  /*35000*/  VIADD R224, R0, UR4 ;  /* 0x0000000400e07c36 */ /* 0x002fe20008000000 */
[----:B------:R-:W-:Y:S01]  /*35010*/  IADD3 R9, R6, 0x89, RZ ;  /* 0x0000008906097810 */ /* 0x000fe20007ffe0ff */
[----:B------:R-:W-:-:S03]  /*35020*/  ULDC UR4, c[0x0][0x22c] ;  /* 0x00008b0000047ab9 */ /* 0x000fc60000000800 */
[----:B------:R-:W-:Y:S01]  /*35030*/  ISETP.GE.AND P2, PT, R9, UR4, PT ;  /* 0x0000000409007c0c */ /* 0x000fe2000bf46270 */
[----:B--2---:R-:W-:Y:S01]  /*35040*/  IMAD.WIDE R10, R224, 0x4, R2 ;  /* 0x00000004e00a7825 */ /* 0x004fe200078e0202 */
[----:B------:R-:W-:Y:S01]  /*35050*/  IADD3 R9, R6, 0xff, RZ ;  /* 0x000000ff06097810 */ /* 0x000fe20007ffe0ff */
[----:B------:R-:W-:-:S03]  /*35060*/  ULDC UR4, c[0x0][0x248] ;  /* 0x0000920000047ab9 */ /* 0x000fc60000000800 */
[----:B------:R1:W-:Y:S01]  /*35070*/  @P1 STG.E desc[UR16][R10.64], R247 ;  /* 0x000000f70a001986 */ /* 0x0003e2000c101910 */
[----:B------:R-:W-:-:S03]  /*35080*/  ISETP.GE.AND P1, PT, R9, UR27, PT ;  /* 0x0000001b09007c0c */ /* 0x000fc6000bf26270 */
[----:B-1----:R-:W2:Y:S04]  /*35090*/  LDL.LU R247, [R1+0xdec] ;  /* 0x000dec0001f77983 */ /* 0x002ea80000300800 */
[----:B------:R-:W3:Y:S04]  /*350a0*/  LDL.LU R10, [R1+0x70c] ;  /* 0x00070c00010a7983 */ /* 0x000ee80000300800 */
[----:B------:R-:W4:Y:S04]  /*350b0*/  LDL.LU R11, [R1+0x10c] ;  /* 0x00010c00010b7983 */ /* 0x000f280000300800 */
[----:B------:R-:W2:Y:S01]  /*350c0*/  LDL.LU R9, [R1+0x308] ;  /* 0x0003080001097983 */ /* 0x000ea20000300800 */
[----:B------:R-:W-:Y:S01]  /*350d0*/  ISETP.LT.AND P0, PT, R8, UR10, !P0 ;  /* 0x0000000a08007c0c */ /* 0x000fe2000c701270 */
[C---:B------:R-:W-:Y:S01]  /*350e0*/  VIADD R0, R224.reuse, UR6 ;  /* 0x00000006e0007c36 */ /* 0x040fe20008000000 */
[----:B------:R-:W-:Y:S01]  /*350f0*/  ISETP.LT.AND P6, PT, R7, UR12, !P4 ;  /* 0x0000000c07007c0c */ /* 0x000fe2000e7c1270 */
[----:B------:R-:W-:Y:S01]  /*35100*/  IMAD.WIDE R224, R224, 0x4, R4 ;  /* 0x00000004e0e07825 */ /* 0x000fe200078e0204 */
[----:B------:R-:W-:Y:S01]  /*35110*/  ISETP.LT.AND P4, PT, R8, UR14, !P4 ;  /* 0x0000000e08007c0c */ /* 0x000fe2000e781270 */
[----:B------:R-:W-:Y:S01]  /*35120*/  ULDC UR10, c[0x0][0x228] ;  /* 0x00008a00000a7ab9 */ /* 0x000fe20000000800 */
[----:B------:R-:W-:Y:S01]  /*35130*/  ULDC UR12, c[0x0][0x228] ;  /* 0x00008a00000c7ab9 */ /* 0x000fe20000000800 */
[----:B------:R-:W-:Y:S01]  /*35140*/  IMAD.WIDE R226, R0, 0x4, R2 ;  /* 0x0000000400e27825 */ /* 0x000fe200078e0202 */
[----:B------:R-:W-:Y:S01]  /*35150*/  ULDC UR14, c[0x0][0x228] ;  /* 0x00008a00000e7ab9 */ /* 0x000fe20000000800 */
[----:B------:R-:W-:-:S02]  /*35160*/  ULDC UR6, c[0x0][0x248] ;  /* 0x0000920000067ab9 */ /* 0x000fc40000000800 */
[C---:B------:R-:W-:Y:S02]  /*35170*/  IMAD.WIDE R248, R0.reuse, 0x4, R4 ;  /* 0x0000000400f87825 */ /* 0x040fe400078e0204 */
[----:B--2---:R1:W-:Y:S01]  /*35180*/  @P0 STG.E desc[UR16][R224.64], R9 ;  /* 0x00000009e0000986 */ /* 0x0043e2000c101910 */
[C---:B------:R-:W-:Y:S01]  /*35190*/  ISETP.LT.AND P0, PT, R7.reuse, UR10, !P3 ;  /* 0x0000000a07007c0c */ /* 0x040fe2000df01270 */
[----:B------:R-:W-:Y:S02]  /*351a0*/  ULDC UR10, c[0x0][0x228] ;  /* 0x00008a00000a7ab9 */ /* 0x000fe40000000800 */
[----:B---3--:R-:W-:Y:S04]  /*351b0*/  @P6 STG.E desc[UR16][R226.64], R10 ;  /* 0x0000000ae2006986 */ /* 0x008fe8000c101910 */
[----:B----4-:R2:W-:Y:S01]  /*351c0*/  @P4 STG.E desc[UR16][R248.64], R11 ;  /* 0x0000000bf8004986 */ /* 0x0105e2000c101910 */
[----:B-1----:R-:W-:Y:S01]  /*351d0*/  VIADD R225, R0, UR4 ;  /* 0x0000000400e17c36 */ /* 0x002fe20008000000 */
[----:B------:R-:W-:Y:S01]  /*351e0*/  ISETP.LT.AND P3, PT, R8, UR12, !P3 ;  /* 0x0000000c08007c0c */ /* 0x000fe2000df61270 */
[----:B------:R-:W-:Y:S01]  /*351f0*/  VIADD R9, R6, 0x8a ;  /* 0x0000008a06097836 */ /* 0x000fe20000000000 */
[----:B------:R-:W-:Y:S01]  /*35200*/  ISETP.LT.AND P6, PT, R7, UR14, !P5 ;  /* 0x0000000e07007c0c */ /* 0x000fe2000efc1270 */
[----:B------:R-:W-:Y:S01]  /*35210*/  ULDC UR4, c[0x0][0x22c] ;  /* 0x00008b0000047ab9 */ /* 0x000fe20000000800 */
[C---:B--2---:R-:W-:Y:S01]  /*35220*/  IMAD.WIDE R10, R225.reuse, 0x4, R2 ;  /* 0x00000004e10a7825 */ /* 0x044fe200078e0202 */
[C---:B------:R-:W-:Y:S01]  /*35230*/  IADD3 R0, R225.reuse, UR6, RZ ;  /* 0x00000006e1007c10 */ /* 0x040fe2000fffe0ff */
[----:B------:R-:W-:Y:S01]  /*35240*/  ULDC UR12, c[0x0][0x228] ;  /* 0x00008a00000c7ab9 */ /* 0x000fe20000000800 */
[----:B------:R-:W-:Y:S01]  /*35250*/  ISETP.LT.AND P5, PT, R8, UR18, !P5 ;  /* 0x0000001208007c0c */ /* 0x000fe2000efa1270 */
[----:B------:R-:W-:Y:S01]  /*35260*/  ULDC UR14, c[0x0][0x228] ;  /* 0x00008a00000e7ab9 */ /* 0x000fe20000000800 */
[----:B------:R1:W-:Y:S01]  /*35270*/  @P0 STG.E desc[UR16][R10.64], R252 ;  /* 0x000000fc0a000986 */ /* 0x0003e2000c101910 */
[----:B------:R-:W-:Y:S01]  /*35280*/  IMAD.WIDE R224, R225, 0x4, R4 ;  /* 0x00000004e1e07825 */ /* 0x000fe200078e0204 */
[----:B------:R-:W-:Y:S01]  /*35290*/  ISETP.GE.AND P4, PT, R9, UR8, PT ;  /* 0x0000000809007c0c */ /* 0x000fe2000bf86270 */
[----:B------:R-:W-:Y:S01]  /*352a0*/  ULDC UR8, c[0x0][0x22c] ;  /* 0x00008b0000087ab9 */ /* 0x000fe20000000800 */
[----:B------:R-:W-:Y:S01]  /*352b0*/  ULDC UR6, c[0x0][0x248] ;  /* 0x0000920000067ab9 */ /* 0x000fe20000000800 */
[C---:B------:R-:W-:Y:S01]  /*352c0*/  IMAD.WIDE R226, R0.reuse, 0x4, R2 ;  /* 0x0000000400e27825 */ /* 0x040fe200078e0202 */
[----:B------:R-:W-:Y:S01]  /*352d0*/  ULDC UR18, c[0x0][0x228] ;  /* 0x00008a0000127ab9 */ /* 0x000fe20000000800 */
[----:B-1----:R-:W2:Y:S04]  /*352e0*/  LDL.LU R252, [R1+0xde8] ;  /* 0x000de80001fc7983 */ /* 0x002ea80000300800 */
[----:B------:R-:W3:Y:S01]  /*352f0*/  LDL.LU R11, [R1+0x710] ;  /* 0x00071000010b7983 */ /* 0x000ee20000300800 */
[----:B------:R-:W-:-:S03]  /*35300*/  IMAD.WIDE R248, R0, 0x4, R4 ;  /* 0x0000000400f87825 */ /* 0x000fc600078e0204 */
[----:B------:R1:W-:Y:S04]  /*35310*/  @P3 STG.E desc[UR16][R224.64], R250 ;  /* 0x000000fae0003986 */ /* 0x0003e8000c101910 */
[----:B-1----:R-:W4:Y:S01]  /*35320*/  LDL.LU R250, [R1+0x718] ;  /* 0x0007180001fa7983 */ /* 0x002f220000300800 */
[----:B------:R-:W-:-:S03]  /*35330*/  VIADD R9, R6, 0x8b ;  /* 0x0000008b06097836 */ /* 0x000fc60000000000 */
[----:B---3--:R-:W-:Y:S04]  /*35340*/  @P6 STG.E desc[UR16][R226.64], R11 ;  /* 0x0000000be2006986 */ /* 0x008fe8000c101910 */
[----:B------:R1:W-:Y:S04]  /*35350*/  @P5 STG.E desc[UR16][R248.64], R244 ;  /* 0x000000f4f8005986 */ /* 0x0003e8000c101910 */
[----:B-1----:R-:W3:Y:S01]  /*35360*/  LDL.LU R244, [R1+0x714] ;  /* 0x0007140001f47983 */ /* 0x002ee20000300800 */
[----:B------:R-:W-:Y:S01]  /*35370*/  ISETP.GE.AND P0, PT, R9, UR4, PT ;  /* 0x0000000409007c0c */ /* 0x000fe2000bf06270 */
[----:B------:R-:W-:Y:S01]  /*35380*/  ULDC UR4, c[0x0][0x248] ;  /* 0x0000920000047ab9 */ /* 0x000fe20000000800 */
[----:B------:R-:W-:Y:S01]  /*35390*/  ISETP.LT.AND P3, PT, R7, UR10, !P2 ;  /* 0x0000000a07007c0c */ /* 0x000fe2000d761270 */
[----:B------:R-:W-:Y:S01]  /*353a0*/  VIADD R9, R6, 0x8c ;  /* 0x0000008c06097836 */ /* 0x000fe20000000000 */
[----:B------:R-:W-:Y:S01]  /*353b0*/  ISETP.LT.AND P2, PT, R8, UR12, !P2 ;  /* 0x0000000c08007c0c */ /* 0x000fe2000d741270 */
[----:B------:R-:W-:Y:S01]  /*353c0*/  ULDC UR10, c[0x0][0x228] ;  /* 0x00008a00000a7ab9 */ /* 0x000fe20000000800 */
[----:B------:R-:W-:-:S02]  /*353d0*/  IADD3 R225, R0, UR4, RZ ;  /* 0x0000000400e17c10 */ /* 0x000fc4000fffe0ff */
[----:B------:R-:W-:Y:S02]  /*353e0*/  ISETP.LT.AND P6, PT, R7, UR14, !P4 ;  /* 0x0000000e07007c0c */ /* 0x000fe4000e7c1270 */
[----:B------:R-:W-:Y:S01]  /*353f0*/  ISETP.GE.AND P5, PT, R9, UR8, PT ;  /* 0x0000000809007c0c */ /* 0x000fe2000bfa6270 */
[C---:B------:R-:W-:Y:S01]  /*35400*/  VIADD R9, R225.reuse, UR6 ;  /* 0x00000006e1097c36 */ /* 0x040fe20008000000 */
[----:B------:R-:W-:Y:S01]  /*35410*/  ULDC UR4, c[0x0][0x22c] ;  /* 0x00008b0000047ab9 */ /* 0x000fe20000000800 */
[C---:B------:R-:W-:Y:S01]  /*35420*/  IMAD.WIDE R10, R225.reuse, 0x4, R2 ;  /* 0x00000004e10a7825 */ /* 0x040fe200078e0202 */
[----:B------:R-:W-:Y:S01]  /*35430*/  ISETP.LT.AND P4, PT, R8, UR18, !P4 ;  /* 0x0000001208007c0c */ /* 0x000fe2000e781270 */
[----:B------:R-:W-:Y:S01]  /*35440*/  ULDC UR12, c[0x0][0x228] ;  /* 0x00008a00000c7ab9 */ /* 0x000fe20000000800 */
[----:B------:R-:W-:Y:S01]  /*35450*/  ULDC UR14, c[0x0][0x228] ;  /* 0x00008a00000e7ab9 */ /* 0x000fe20000000800 */
[----:B------:R-:W-:Y:S01]  /*35460*/  IMAD.WIDE R224, R225, 0x4, R4 ;  /* 0x00000004e1e07825 */ /* 0x000fe200078e0204 */
[----:B------:R1:W-:Y:S01]  /*35470*/  @P3 STG.E desc[UR16][R10.64], R240 ;  /* 0x000000f00a003986 */ /* 0x0003e2000c101910 */
[----:B------:R-:W-:Y:S01]  /*35480*/  ULDC UR8, c[0x0][0x22c] ;  /* 0x00008b0000087ab9 */ /* 0x000fe20000000800 */
[----:B------:R-:W-:Y:S01]  /*35490*/  ULDC UR6, c[0x0][0x248] ;  /* 0x0000920000067ab9 */ /* 0x000fe20000000800 */
[----:B------:R-:W-:Y:S01]  /*354a0*/  VIADD R0, R6, 0x8d ;  /* 0x0000008d06007836 */ /* 0x000fe20000000000 */
[----:B------:R2:W-:Y:S01]  /*354b0*/  @P2 STG.E desc[UR16][R224.64], R232 ;  /* 0x000000e8e0002986 */ /* 0x0005e2000c101910 */
[----:B------:R-:W-:Y:S01]  /*354c0*/  IMAD.WIDE R226, R9, 0x4, R2 ;  /* 0x0000000409e27825 */ /* 0x000fe200078e0202 */
[----:B------:R-:W-:Y:S01]  /*354d0*/  ISETP.LT.AND P2, PT, R7, UR10, !P0 ;  /* 0x0000000a07007c0c */ /* 0x000fe2000c741270 */
[----:B------:R-:W-:Y:S01]  /*354e0*/  ULDC UR18, c[0x0][0x228] ;  /* 0x00008a0000127ab9 */ /* 0x000fe20000000800 */
[----:B------:R-:W-:Y:S01]  /*354f0*/  ISETP.GE.AND P3, PT, R0, UR4, PT ;  /* 0x0000000400007c0c */ /* 0x000fe2000bf66270 */
[----:B------:R-:W-:Y:S01]  /*35500*/  ULDC UR4, c[0x0][0x248] ;  /* 0x0000920000047ab9 */ /* 0x000fe20000000800 */
[C---:B------:R-:W-:Y:S01]  /*35510*/  IMAD.WIDE R248, R9.reuse, 0x4, R4 ;  /* 0x0000000409f87825 */ /* 0x040fe200078e0204 */
[----:B------:R-:W-:Y:S01]  /*35520*/  ISETP.LT.AND P0, PT, R8, UR12, !P0 ;  /* 0x0000000c08007c0c */ /* 0x000fe2000c701270 */
[----:B------:R-:W-:Y:S01]  /*35530*/  ULDC UR10, c[0x0][0x228] ;  /* 0x00008a00000a7ab9 */ /* 0x000fe20000000800 */
[----:B------:R-:W-:Y:S01]  /*35540*/  IADD3 R0, R6, 0x8e, RZ ;  /* 0x0000008e06007810 */ /* 0x000fe20007ffe0ff */
[----:B------:R-:W-:Y:S01]  /*35550*/  VIADD R9, R9, UR4 ;  /* 0x0000000409097c36 */ /* 0x000fe20008000000 */
[----:B------:R-:W-:Y:S01]  /*35560*/  ULDC UR4, c[0x0][0x22c] ;  /* 0x00008b0000047ab9 */ /* 0x000fe20000000800 */
[----:B------:R-:W-:-:S02]  /*35570*/  ULDC UR12, c[0x0][0x228] ;  /* 0x00008a00000c7ab9 */ /* 0x000fc40000000800 */
[----:B-1----:R-:W-:-:S04]  /*35580*/  IMAD.WIDE R10, R9, 0x4, R2 ;  /* 0x00000004090a7825 */ /* 0x002fc800078e0202 */
[----:B--2---:R-:W-:Y:S01]  /*35590*/  IMAD.WIDE R224, R9, 0x4, R4 ;  /* 0x0000000409e07825 */ /* 0x004fe200078e0204 */
[----:B---3--:R-:W-:Y:S01]  /*355a0*/  @P6 STG.E desc[UR16][R226.64], R244 ;  /* 0x000000f4e2006986 */ /* 0x008fe2000c101910 */
[----:B------:R-:W-:Y:S01]  /*355b0*/  ISETP.LT.AND P6, PT, R7, UR14, !P5 ;  /* 0x0000000e07007c0c */ /* 0x000fe2000efc1270 */
[----:B------:R-:W-:Y:S02]  /*355c0*/  ULDC UR14, c[0x0][0x228] ;  /* 0x00008a00000e7ab9 */ /* 0x000fe40000000800 */
[----:B------:R1:W-:Y:S01]  /*355d0*/  @P4 STG.E desc[UR16][R248.64], R245 ;  /* 0x000000f5f8004986 */ /* 0x0003e2000c101910 */
[----:B------:R-:W-:Y:S01]  /*355e0*/  ISETP.GE.AND P4, PT, R0, UR8, PT ;  /* 0x0000000800007c0c */ /* 0x000fe2000bf86270 */
[----:B------:R-:W-:Y:S01]  /*355f0*/  ULDC UR8, c[0x0][0x22c] ;  /* 0x00008b0000087ab9 */ /* 0x000fe20000000800 */
[----:B------:R-:W-:Y:S01]  /*35600*/  IADD3 R0, R6, 0x8f, RZ ;  /* 0x0000008f06007810 */ /* 0x000fe20007ffe0ff */
[----:B------:R-:W-:Y:S01]  /*35610*/  @P2 STG.E desc[UR16][R10.64], R241 ;  /* 0x000000f10a002986 */ /* 0x000fe2000c101910 */
[----:B------:R-:W-:Y:S01]  /*35620*/  ISETP.LT.AND P5, PT, R8, UR18, !P5 ;  /* 0x0000001208007c0c */ /* 0x000fe2000efa1270 */
[----:B------:R-:W-:Y:S01]  /*35630*/  ULDC UR18, c[0x0][0x228] ;  /* 0x00008a0000127ab9 */ /* 0x000fe20000000800 */
[----:B------:R-:W-:Y:S01]  /*35640*/  ISETP.GE.AND P2, PT, R0, UR4, PT ;  /* 0x0000000400007c0c */ /* 0x000fe2000bf46270 */
[----:B------:R-:W-:Y:S01]  /*35650*/  ULDC UR4, c[0x0][0x248] ;  /* 0x0000920000047ab9 */ /* 0x000fe20000000800 */
[----:B-1----:R-:W-:Y:S01]  /*35660*/  VIADD R249, R9, UR6 ;  /* 0x0000000609f97c36 */ /* 0x002fe20008000000 */
[----:B------:R1:W-:Y:S01]  /*35670*/  @P0 STG.E desc[UR16][R224.64], R233 ;  /* 0x000000e9e0000986 */ /* 0x0003e2000c101910 */
[----:B------:R-:W-:-:S02]  /*35680*/  ULDC UR6, c[0x0][0x248] ;  /* 0x0000920000067ab9 */ /* 0x000fc40000000800 */
[----:B------:R-:W-:Y:S01]  /*35690*/  IMAD.WIDE R226, R249, 0x4, R2 ;  /* 0x00000004f9e27825 */ /* 0x000fe200078e0202 */
[----:B------:R-:W-:Y:S01]  /*356a0*/  ISETP.LT.AND P0, PT, R7, UR10, !P3 ;  /* 0x0000000a07007c0c */ /* 0x000fe2000df01270 */
[----:B------:R-:W-:Y:S01]  /*356b0*/  ULDC UR10, c[0x0][0x228] ;  /* 0x00008a00000a7ab9 */ /* 0x000fe20000000800 */
[C---:B------:R-:W-:Y:S01]  /*356c0*/  ISETP.LT.AND P3, PT, R8.reuse, UR12, !P3 ;  /* 0x0000000c08007c0c */ /* 0x040fe2000df61270 */
[----:B------:R-:W-:Y:S01]  /*356d0*/  IMAD.WIDE R244, R249, 0x4, R4 ;  /* 0x00000004f9f47825 */ /* 0x000fe200078e0204 */
[----:B----4-:R2:W-:Y:S01]  /*356e0*/  @P6 STG.E desc[UR16][R226.64], R250 ;  /* 0x000000fae2006986 */ /* 0x0105e2000c101910 */
[----:B------:R-:W-:Y:S01]  /*356f0*/  ISETP.LT.AND P6, PT, R7, UR14, !P4 ;  /* 0x0000000e07007c0c */ /* 0x000fe2000e7c1270 */
[----:B------:R-:W-:Y:S01]  /*35700*/  ULDC UR12, c[0x0][0x228] ;  /* 0x00008a00000c7ab9 */ /* 0x000fe20000000800 */
[----:B-1----:R-:W-:Y:S01]  /*35710*/  VIADD R225, R249, UR4 ;  /* 0x00000004f9e17c36 */ /* 0x002fe20008000000 */
[----:B------:R-:W-:Y:S01]  /*35720*/  ISETP.LT.AND P4, PT, R8, UR18, !P4 ;  /* 0x0000001208007c0c */ /* 0x000fe2000e781270 */
[----:B------:R-:W-:Y:S01]  /*35730*/  VIADD R0, R6, 0x90 ;  /* 0x0000009006007836 */ /* 0x000fe20000000000 */
[----:B------:R-:W-:Y:S01]  /*35740*/  @P5 STG.E desc[UR16][R244.64], R246 ;  /* 0x000000f6f4005986 */ /* 0x000fe2000c101910 */
[C---:B------:R-:W-:Y:S01]  /*35750*/  IMAD.WIDE R10, R225.reuse, 0x4, R2 ;  /* 0x00000004e10a7825 */ /* 0x040fe200078e0202 */
[C---:B------:R-:W-:Y:S01]  /*35760*/  IADD3 R9, R225.reuse, UR6, RZ ;  /* 0x00000006e1097c10 */ /* 0x040fe2000fffe0ff */
[----:B------:R-:W-:Y:S01]  /*35770*/  ULDC UR4, c[0x0][0x22c] ;  /* 0x00008b0000047ab9 */ /* 0x000fe20000000800 */
[----:B------:R-:W-:Y:S01]  /*35780*/  ISETP.GE.AND P5, PT, R0, UR8, PT ;  /* 0x0000000800007c0c */ /* 0x000fe2000bfa6270 */
[----:B------:R-:W-:Y:S01]  /*35790*/  IMAD.WIDE R224, R225, 0x4, R4 ;  /* 0x00000004e1e07825 */ /* 0x000fe200078e0204 */
[----:B------:R1:W-:Y:S01]  /*357a0*/  @P0 STG.E desc[UR16][R10.64], R242 ;  /* 0x000000f20a000986 */ /* 0x0003e2000c101910 */
[----:B------:R-:W-:Y:S01]  /*357b0*/  ULDC UR14, c[0x0][0x228] ;  /* 0x00008a00000e7ab9 */ /* 0x000fe20000000800 */
[----:B------:R-:W-:Y:S01]  /*357c0*/  ULDC UR8, c[0x0][0x22c] ;  /* 0x00008b0000087ab9 */ /* 0x000fe20000000800 */
[C---:B--2---:R-:W-:Y:S01]  /*357d0*/  IMAD.WIDE R226, R9.reuse, 0x4, R2 ;  /* 0x0000000409e27825 */ /* 0x044fe200078e0202 */
[----:B------:R2:W-:Y:S01]  /*357e0*/  @P3 STG.E desc[UR16][R224.64], R234 ;  /* 0x000000eae0003986 */ /* 0x0005e2000c101910 */
[----:B------:R-:W-:Y:S01]  /*357f0*/  ULDC UR18, c[0x0][0x228] ;  /* 0x00008a0000127ab9 */ /* 0x000fe20000000800 */
[----:B------:R-:W-:Y:S01]  /*35800*/  ULDC UR6, c[0x0][0x248] ;  /* 0x0000920000067ab9 */ /* 0x000fe20000000800 */
[----:B------:R-:W-:Y:S01]  /*35810*/  IMAD.WIDE R232, R9, 0x4, R4 ;  /* 0x0000000409e87825 */ /* 0x000fe200078e0204 */
[----:B------:R3:W-:Y:S03]  /*35820*/  @P6 STG.E desc[UR16][R226.64], R252 ;  /* 0x000000fce2006986 */ /* 0x0007e6000c101910 */
[----:B------:R-:W-:Y:S01]  /*35830*/  VIADD R0, R6, 0x91 ;  /* 0x0000009106007836 */ /* 0x000fe20000000000 */
[----:B------:R4:W-:Y:S01]  /*35840*/  @P4 STG.E desc[UR16][R232.64], R247 ;  /* 0x000000f7e8004986 */ /* 0x0009e2000c101910 */
[----:B------:R-:W-:Y:S01]  /*35850*/  ISETP.LT.AND P4, PT, R7, UR10, !P2 ;  /* 0x0000000a07007c0c */ /* 0x000fe2000d781270 */
[----:B------:R-:W-:Y:S01]  /*35860*/  ULDC UR10, c[0x0][0x228] ;  /* 0x00008a00000a7ab9 */ /* 0x000fe20000000800 */
[----:B------:R-:W-:Y:S01]  /*35870*/  ISETP.LT.AND P2, PT, R8, UR12, !P2 ;  /* 0x0000000c08007c0c */ /* 0x000fe2000d741270 */
[----:B------:R-:W-:Y:S01]  /*35880*/  ULDC UR12, c[0x0][0x228] ;  /* 0x00008a00000c7ab9 */ /* 0x000fe20000000800 */
[----:B------:R-:W-:Y:S01]  /*35890*/  ISETP.GE.AND P0, PT, R0, UR4, PT ;  /* 0x0000000400007c0c */ /* 0x000fe2000bf06270 */
[----:B------:R-:W-:Y:S01]  /*358a0*/  ULDC UR4, c[0x0][0x248] ;  /* 0x0000920000047ab9 */ /* 0x000fe20000000800 */
[----:B------:R-:W4:Y:S01]  /*358b0*/  LDS.128 R248, [R251] ;  /* 0x00000000fbf87984 */ /* 0x000f220000000c00 */
[----:B------:R-:W-:Y:S01]  /*358c0*/  IADD3 R9, R9, UR4, RZ ;  /* 0x0000000409097c10 */ /* 0x000fe2000fffe0ff */
[----:B------:R-:W-:Y:S01]  /*358d0*/  VIADD R0, R6, 0x92 ;  /* 0x0000009206007836 */ /* 0x000fe20000000000 */
[----:B------:R-:W-:Y:S01]  /*358e0*/  ISETP.LT.AND P6, PT, R7, UR14, !P5 ;  /* 0x0000000e07007c0c */ /* 0x000fe2000efc1270 */
[----:B------:R-:W-:-:S02]  /*358f0*/  ULDC UR4, c[0x0][0x22c] ;  /* 0x00008b0000047ab9 */ /* 0x000fc40000000800 */
[C---:B-1----:R-:W-:Y:S01]  /*35900*/  IMAD.WIDE R10, R9.reuse, 0x4, R2 ;  /* 0x00000004090a7825 */ /* 0x042fe200078e0202 */
[----:B------:R-:W-:Y:S01]  /*35910*/  ISETP.LT.AND P5, PT, R8, UR18, !P5 ;  /* 0x0000001208007c0c */ /* 0x000fe2000efa1270 */
[----:B------:R-:W-:Y:S01]  /*35920*/  ULDC UR14, c[0x0][0x228] ;  /* 0x00008a00000e7ab9 */ /* 0x000fe20000000800 */
[----:B------:R-:W-:Y:S01]  /*35930*/  ISETP.GE.AND P3, PT, R0, UR8, PT ;  /* 0x0000000800007c0c */ /* 0x000fe2000bf66270 */
[C---:B--2---:R-:W-:Y:S01]  /*35940*/  IMAD.WIDE R224, R9.reuse, 0x4, R4 ;  /* 0x0000000409e07825 */ /* 0x044fe200078e0204 */
[----:B------:R-:W-:Y:S01]  /*35950*/  @P4 STG.E desc[UR16][R10.64], R243 ;  /* 0x000000f30a004986 */ /* 0x000fe2000c101910 */
[----:B------:R-:W-:Y:S01]  /*35960*/  ULDC UR8, c[0x0][0x22c] ;  /* 0x00008b0000087ab9 */ /* 0x000fe20000000800 */
[----:B------:R-:W-:Y:S01]  /*35970*/  ULDC UR18, c[0x0][0x228] ;  /* 0x00008a0000127ab9 */ /* 0x000fe20000000800 */
[----:B------:R-:W-:Y:S02]  /*35980*/  VIADD R241, R9, UR6 ;  /* 0x0000000609f17c36 */ /* 0x000fe40008000000 */
[----:B------:R-:W-:Y:S01]  /*35990*/  VIADD R0, R6, 0x93 ;  /* 0x0000009306007836 */ /* 0x000fe20000000000 */
[----:B------:R1:W-:Y:S01]  /*359a0*/  @P2 STG.E desc[UR16][R224.64], R235 ;  /* 0x000000ebe0002986 */ /* 0x0003e2000c101910 */
[----:B---3--:R-:W-:Y:S01]  /*359b0*/  IMAD.WIDE R226, R241, 0x4, R2 ;  /* 0x00000004f1e27825 */ /* 0x008fe200078e0202 */
[----:B------:R-:W-:Y:S01]  /*359c0*/  ISETP.LT.AND P2, PT, R7, UR10, !P0 ;  /* 0x0000000a07007c0c */ /* 0x000fe2000c741270 */
[----:B------:R-:W-:Y:S01]  /*359d0*/  ULDC UR6, c[0x0][0x248] ;  /* 0x0000920000067ab9 */ /* 0x000fe20000000800 */
[----:B------:R-:W-:Y:S01]  /*359e0*/  ISETP.GE.AND P4, PT, R0, UR4, PT ;  /* 0x0000000400007c0c */ /* 0x000fe2000bf86270 */
[----:B------:R-:W-:Y:S01]  /*359f0*/  ULDC UR4, c[0x0][0x248] ;  /* 0x0000920000047ab9 */ /* 0x000fe20000000800 */
[----:B----4-:R-:W-:Y:S01]  /*35a00*/  IMAD.WIDE R232, R241, 0x4, R4 ;  /* 0x00000004f1e87825 */ /* 0x010fe200078e0204 */
[----:B------:R-:W-:Y:S01]  /*35a10*/  ISETP.LT.AND P0, PT, R8, UR12, !P0 ;  /* 0x0000000c08007c0c */ /* 0x000fe2000c701270 */
[----:B------:R2:W-:Y:S01]  /*35a20*/  @P6 STG.E desc[UR16][R226.64], R12 ;  /* 0x0000000ce2006986 */ /* 0x0005e2000c101910 */
[----:B------:R-:W-:Y:S01]  /*35a30*/  IADD3 R0, R6, 0x94, RZ ;  /* 0x0000009406007810 */ /* 0x000fe20007ffe0ff */
[----:B------:R-:W-:Y:S01]  /*35a40*/  ULDC UR10, c[0x0][0x228] ;  /* 0x00008a00000a7ab9 */ /* 0x000fe20000000800 */
[----:B------:R-:W-:Y:S01]  /*35a50*/  ISETP.LT.AND P6, PT, R7, UR14, !P3 ;  /* 0x0000000e07007c0c */ /* 0x000fe2000dfc1270 */
[----:B-1----:R-:W-:Y:S01]  /*35a60*/  VIADD R225, R241, UR4 ;  /* 0x00000004f1e17c36 */ /* 0x002fe20008000000 */
[----:B------:R1:W-:Y:S01]  /*35a70*/  @P5 STG.E desc[UR16][R232.64], R20 ;  /* 0x00000014e8005986 */ /* 0x0003e2000c101910 */
[----:B------:R-:W-:Y:S01]  /*35a80*/  ISETP.GE.AND P5, PT, R0, UR8, PT ;  /* 0x0000000800007c0c */ /* 0x000fe2000bfa6270 */
[----:B------:R-:W-:Y:S01]  /*35a90*/  ULDC UR4, c[0x0][0x22c] ;  /* 0x00008b0000047ab9 */ /* 0x000fe20000000800 */
[C---:B------:R-:W-:Y:S01]  /*35aa0*/  IMAD.WIDE R10, R225.reuse, 0x4, R2 ;  /* 0x00000004e10a7825 */ /* 0x040fe200078e0202 */
[----:B------:R-:W-:Y:S01]  /*35ab0*/  IADD3 R0, R6, 0x95, RZ ;  /* 0x0000009506007810 */ /* 0x000fe20007ffe0ff */
[----:B------:R-:W-:Y:S01]  /*35ac0*/  ULDC UR12, c[0x0][0x228] ;  /* 0x00008a00000c7ab9 */ /* 0x000fe20000000800 */
[----:B------:R-:W-:Y:S01]  /*35ad0*/  ISETP.LT.AND P3, PT, R8, UR18, !P3 ;  /* 0x0000001208007c0c */ /* 0x000fe2000df61270 */
[C---:B------:R-:W-:Y:S01]  /*35ae0*/  VIADD R9, R225.reuse, UR6 ;  /* 0x00000006e1097c36 */ /* 0x040fe20008000000 */
[----:B------:R3:W-:Y:S01]  /*35af0*/  @P2 STG.E desc[UR16][R10.64], R28 ;  /* 0x0000001c0a002986 */ /* 0x0007e2000c101910 */
[----:B------:R-:W-:Y:S01]  /*35b00*/  IMAD.WIDE R224, R225, 0x4, R4 ;  /* 0x00000004e1e07825 */ /* 0x000fe200078e0204 */
[----:B------:R-:W-:Y:S01]  /*35b10*/  ISETP.GE.AND P2, PT, R0, UR4, PT ;  /* 0x0000000400007c0c */ /* 0x000fe2000bf46270 */
[----:B------:R-:W-:Y:S01]  /*35b20*/  ULDC UR4, c[0x0][0x248] ;  /* 0x0000920000047ab9 */ /* 0x000fe20000000800 */
[----:B------:R-:W-:Y:S01]  /*35b30*/  ULDC UR14, c[0x0][0x228] ;  /* 0x00008a00000e7ab9 */ /* 0x000fe20000000800 */
[----:B--2---:R-:W-:Y:S01]  /*35b40*/  IMAD.WIDE R226, R9, 0x4, R2 ;  /* 0x0000000409e27825 */ /* 0x004fe200078e0202 */
[----:B------:R-:W-:Y:S01]  /*35b50*/  @P0 STG.E desc[UR16][R224.64], R24 ;  /* 0x00000018e0000986 */ /* 0x000fe2000c101910 */
[----:B------:R-:W-:Y:S01]  /*35b60*/  ISETP.LT.AND P0, PT, R7, UR10, !P4 ;  /* 0x0000000a07007c0c */ /* 0x000fe2000e701270 */
[----:B------:R-:W-:Y:S01]  /*35b70*/  ULDC UR18, c[0x0][0x228] ;  /* 0x00008a0000127ab9 */ /* 0x000fe20000000800 */
[C---:B-1----:R-:W-:Y:S01]  /*35b80*/  IMAD.WIDE R232, R9.reuse, 0x4, R4 ;  /* 0x0000000409e87825 */ /* 0x042fe200078e0204 */
[----:B------:R1:W-:Y:S01]  /*35b90*/  @P6 STG.E desc[UR16][R226.64], R13 ;  /* 0x0000000de2006986 */ /* 0x0003e2000c101910 */
[----:B------:R-:W-:Y:S01]  /*35ba0*/  ISETP.LT.AND P4, PT, R8, UR12, !P4 ;  /* 0x0000000c08007c0c */ /* 0x000fe2000e781270 */
[----:B------:R-:W-:Y:S01]  /*35bb0*/  ULDC UR6, c[0x0][0x248] ;  /* 0x0000920000067ab9 */ /* 0x000fe20000000800 */
[----:B------:R-:W-:Y:S01]  /*35bc0*/  VIADD R9, R9, UR4 ;  /* 0x0000000409097c36 */ /* 0x000fe20008000000 */
[----:B------:R-:W-:Y:S01]  /*35bd0*/  ISETP.LT.AND P6, PT, R7, UR14, !P5 ;  /* 0x0000000e07007c0c */ /* 0x000fe2000efc1270 */
[----:B------:R-:W-:Y:S01]  /*35be0*/  VIADD R0, R6, 0x96 ;  /* 0x0000009606007836 */ /* 0x000fe20000000000 */
[----:B------:R-:W-:Y:S01]  /*35bf0*/  ISETP.LT.AND P5, PT, R8, UR18, !P5 ;  /* 0x0000001208007c0c */ /* 0x000fe2000efa1270 */
[----:B------:R-:W-:Y:S01]  /*35c00*/  ULDC UR8, c[0x0][0x22c] ;  /* 0x00008b0000087ab9 */ /* 0x000fe20000000800 */
[----:B------:R2:W-:Y:S01]  /*35c10*/  @P3 STG.E desc[UR16][R232.64], R21 ;  /* 0x00000015e8003986 */ /* 0x0005e2000c101910 */
[C---:B---3--:R-:W-:Y:S01]  /*35c20*/  IMAD.WIDE R10, R9.reuse, 0x4, R2 ;  /* 0x00000004090a7825 */ /* 0x048fe200078e0202 */
[----:B------:R-:W-:Y:S01]  /*35c30*/  ULDC UR4, c[0x0][0x22c] ;  /* 0x00008b0000047ab9 */ /* 0x000fe20000000800 */
[----:B------:R-:W-:Y:S01]  /*35c40*/  ULDC UR10, c[0x0][0x228] ;  /* 0x00008a00000a7ab9 */ /* 0x000fe20000000800 */
[C---:B-1----:R-:W-:Y:S01]  /*35c50*/  IADD3 R227, R9.reuse, UR6, RZ ;  /* 0x0000000609e37c10 */ /* 0x042fe2000fffe0ff */
[--C-:B------:R-:W-:Y:S01]  /*35c60*/  IMAD.WIDE R12, R9, 0x4, R4.reuse ;  /* 0x00000004090c7825 */ /* 0x100fe200078e0204 */
[----:B------:R-:W-:Y:S01]  /*35c70*/  ISETP.GE.AND P3, PT, R0, UR8, PT ;  /* 0x0000000800007c0c */ /* 0x000fe2000bf66270 */
[----:B------:R-:W-:Y:S01]  /*35c80*/  @P0 STG.E desc[UR16][R10.64], R29 ;  /* 0x0000001d0a000986 */ /* 0x000fe2000c101910 */
[----:B------:R-:W-:Y:S01]  /*35c90*/  ULDC UR12, c[0x0][0x228] ;  /* 0x00008a00000c7ab9 */ /* 0x000fe20000000800 */
[----:B------:R-:W-:Y:S01]  /*35ca0*/  VIADD R0, R6, 0x97 ;  /* 0x0000009706007836 */ /* 0x000fe20000000000 */
[----:B------:R-:W-:Y:S01]  /*35cb0*/  ULDC UR14, c[0x0][0x228] ;  /* 0x00008a00000e7ab9 */ /* 0x000fe20000000800 */
[----:B------:R-:W-:Y:S01]  /*35cc0*/  IMAD.WIDE R224, R227, 0x4, R4 ;  /* 0x00000004e3e07825 */ /* 0x000fe200078e0204 */
[----:B------:R-:W-:Y:S01]  /*35cd0*/  ULDC UR18, c[0x0][0x228] ;  /* 0x00008a0000127ab9 */ /* 0x000fe20000000800 */
[----:B------:R-:W-:-:S02]  /*35ce0*/  ULDC UR6, c[0x0][0x248] ;  /* 0x0000920000067ab9 */ /* 0x000fc40000000800 */
[--C-:B--2---:R-:W-:Y:S01]  /*35cf0*/  IMAD.WIDE R20, R227, 0x4, R2.reuse ;  /* 0x00000004e3147825 */ /* 0x104fe200078e0202 */
[----:B------:R1:W-:Y:S01]  /*35d00*/  @P4 STG.E desc[UR16][R12.64], R25 ;  /* 0x000000190c004986 */ /* 0x0003e2000c101910 */
[----:B------:R-:W-:Y:S01]  /*35d10*/  ISETP.GE.AND P0, PT, R0, UR4, PT ;  /* 0x0000000400007c0c */ /* 0x000fe2000bf06270 */
[----:B------:R-:W-:Y:S01]  /*35d20*/  ULDC UR4, c[0x0][0x248] ;  /* 0x0000920000047ab9 */ /* 0x000fe20000000800 */
[----:B------:R-:W-:Y:S01]  /*35d30*/  ULDC UR8, c[0x0][0x22c] ;  /* 0x00008b0000087ab9 */ /* 0x000fe20000000800 */
[----:B------:R2:W-:Y:S01]  /*35d40*/  @P6 STG.E desc[UR16][R20.64], R14 ;  /* 0x0000000e14006986 */ /* 0x0005e2000c101910 */
[C---:B------:R-:W-:Y:S01]  /*35d50*/  ISETP.LT.AND P6, PT, R7.reuse, UR14, !P3 ;  /* 0x0000000e07007c0c */ /* 0x040fe2000dfc1270 */
[----:B------:R-:W-:Y:S02]  /*35d60*/  VIADD R0, R6, 0x98 ;  /* 0x0000009806007836 */ /* 0x000fe40000000000 */
[----:B------:R-:W-:Y:S01]  /*35d70*/  @P5 STG.E desc[UR16][R224.64], R22 ;  /* 0x00000016e0005986 */ /* 0x000fe2000c101910 */
[----:B------:R-:W-:Y:S01]  /*35d80*/  ISETP.LT.AND P5, PT, R7, UR10, !P2 ;  /* 0x0000000a07007c0c */ /* 0x000fe2000d7a1270 */
[----:B------:R-:W-:Y:S01]  /*35d90*/  ULDC UR10, c[0x0][0x228] ;  /* 0x00008a00000a7ab9 */ /* 0x000fe20000000800 */
[C---:B------:R-:W-:Y:S01]  /*35da0*/  ISETP.LT.AND P2, PT, R8.reuse, UR12, !P2 ;  /* 0x0000000c08007c0c */ /* 0x040fe2000d741270 */
        /* <DEDUP_REMOVED lines=9> */
[----:B------:R-:W-:Y:S01]  /*35e40*/  ULDC UR6, c[0x0][0x248] ;  /* 0x0000920000067ab9 */ /* 0x000fe20000000800 */
[----:B------:R-:W-:-:S02]  /*35e50*/  ULDC UR8, c[0x0][0x22c] ;  /* 0x00008b0000087ab9 */ /* 0x000fc40000000800 */
[----:B------:R-:W-:Y:S01]  /*35e60*/  IMAD.WIDE R12, R13, 0x4, R4 ;  /* 0x000000040d0c7825 */ /* 0x000fe200078e0204 */
[----:B------:R1:W-:Y:S03]  /*35e70*/  @P5 STG.E desc[UR16][R10.64], R30 ;  /* 0x0000001e0a005986 */ /* 0x0003e6000c101910 */
[C---:B--2---:R-:W-:Y:S01]  /*35e80*/  IMAD.WIDE R20, R9.reuse, 0x4, R2 ;  /* 0x0000000409147825 */ /* 0x044fe200078e0202 */
[----:B------:R-:W-:Y:S03]  /*35e90*/  @P2 STG.E desc[UR16][R12.64], R26 ;  /* 0x0000001a0c002986 */ /* 0x000fe6000c101910 */
[----:B------:R-:W-:Y:S02]  /*35ea0*/  VIADD R0, R6, 0x99 ;  /* 0x0000009906007836 */ /* 0x000fe40000000000 */
[----:B------:R-:W-:Y:S01]  /*35eb0*/  IMAD.WIDE R24, R9, 0x4, R4 ;  /* 0x0000000409187825 */ /* 0x000fe200078e0204 */
[----:B------:R-:W-:Y:S02]  /*35ec0*/  @P6 STG.E desc[UR16][R20.64], R15 ;  /* 0x0000000f14006986 */ /* 0x000fe4000c101910 */
[----:B------:R-:W-:Y:S01]  /*35ed0*/  ISETP.GE.AND P5, PT, R0, UR4, PT ;  /* 0x0000000400007c0c */ /* 0x000fe2000bfa6270 */
[----:B------:R-:W-:Y:S01]  /*35ee0*/  ULDC UR4, c[0x0][0x248] ;  /* 0x0000920000047ab9 */ /* 0x000fe20000000800 */
[----:B------:R2:W-:Y:S01]  /*35ef0*/  @P3 STG.E desc[UR16][R24.64], R23 ;  /* 0x0000001718003986 */ /* 0x0005e2000c101910 */
[----:B------:R-:W-:Y:S01]  /*35f00*/  ISETP.LT.AND P3, PT, R7, UR10, !P0 ;  /* 0x0000000a07007c0c */ /* 0x000fe2000c761270 */
[----:B------:R-:W-:Y:S01]  /*35f10*/  VIADD R9, R9, UR4 ;  /* 0x0000000409097c36 */ /* 0x000fe20008000000 */
[----:B------:R-:W-:Y:S01]  /*35f20*/  ISETP.LT.AND P0, PT, R8, UR12, !P0 ;  /* 0x0000000c08007c0c */ /* 0x000fe2000c701270 */
[----:B------:R-:W-:Y:S01]  /*35f30*/  ULDC UR4, c[0x0][0x22c] ;  /* 0x00008b0000047ab9 */ /* 0x000fe20000000800 */
[----:B------:R-:W-:-:S02]  /*35f40*/  ISETP.LT.AND P6, PT, R7, UR14, !P4 ;  /* 0x0000000e07007c0c */ /* 0x000fc4000e7c1270 */
[----:B------:R-:W-:Y:S01]  /*35f50*/  IADD3 R0, R6, 0x9a, RZ ;  /* 0x0000009a06007810 */ /* 0x000fe20007ffe0ff */
[C---:B-1----:R-:W-:Y:S01]  /*35f60*/  IMAD.WIDE R10, R9.reuse, 0x4, R2 ;  /* 0x00000004090a7825 */ /* 0x042fe200078e0202 */
[----:B------:R-:W-:Y:S01]  /*35f70*/  ISETP.LT.AND P4, PT, R8, UR18, !P4 ;  /* 0x0000001208007c0c */ /* 0x000fe2000e781270 */
[----:B------:R-:W-:Y:S02]  /*35f80*/  ULDC UR10, c[0x0][0x228] ;  /* 0x00008a00000a7ab9 */ /* 0x000fe40000000800 */
[C---:B--2---:R-:W-:Y:S01]  /*35f90*/  VIADD R23, R9.reuse, UR6 ;  /* 0x0000000609177c36 */ /* 0x044fe20008000000 */
[----:B------:R-:W-:Y:S01]  /*35fa0*/  ISETP.GE.AND P2, PT, R0, UR8, PT ;  /* 0x0000000800007c0c */ /* 0x000fe2000bf46270 */
[----:B------:R-:W-:Y:S01]  /*35fb0*/  IMAD.WIDE R12, R9, 0x4, R4 ;  /* 0x00000004090c7825 */ /* 0x000fe200078e0204 */
[----:B------:R-:W-:Y:S01]  /*35fc0*/  IADD3 R0, R6, 0x9b, RZ ;  /* 0x0000009b06007810 */ /* 0x000fe20007ffe0ff */
[----:B------:R-:W-:Y:S01]  /*35fd0*/  @P3 STG.E desc[UR16][R10.64], R31 ;  /* 0x0000001f0a003986 */ /* 0x000fe2000c101910 */
[----:B------:R-:W-:Y:S01]  /*35fe0*/  ULDC UR12, c[0x0][0x228] ;  /* 0x00008a00000c7ab9 */ /* 0x000fe20000000800 */
[C---:B------:R-:W-:Y:S01]  /*35ff0*/  IMAD.WIDE R14, R23.reuse, 0x4, R2 ;  /* 0x00000004170e7825 */ /* 0x040fe200078e0202 */
[----:B------:R-:W-:Y:S01]  /*36000*/  ISETP.GE.AND P3, PT, R0, UR4, PT ;  /* 0x0000000400007c0c */ /* 0x000fe2000bf66270 */
[----:B------:R-:W-:Y:S01]  /*36010*/  ULDC UR14, c[0x0][0x228] ;  /* 0x00008a00000e7ab9 */ /* 0x000fe20000000800 */
[----:B------:R-:W-:Y:S01]  /*36020*/  ULDC UR18, c[0x0][0x228] ;  /* 0x00008a0000127ab9 */ /* 0x000fe20000000800 */
[----:B------:R-:W-:Y:S01]  /*36030*/  IMAD.WIDE R20, R23, 0x4, R4 ;  /* 0x0000000417147825 */ /* 0x000fe200078e0204 */
[----:B------:R1:W-:Y:S01]  /*36040*/  @P0 STG.E desc[UR16][R12.64], R27 ;  /* 0x0000001b0c000986 */ /* 0x0003e2000c101910 */
[----:B------:R-:W-:Y:S01]  /*36050*/  ULDC UR4, c[0x0][0x248] ;  /* 0x0000920000047ab9 */ /* 0x000fe20000000800 */
[----:B------:R-:W-:Y:S01]  /*36060*/  ULDC UR6, c[0x0][0x248] ;  /* 0x0000920000067ab9 */ /* 0x000fe20000000800 */
[----:B------:R-:W-:Y:S01]  /*36070*/  ULDC UR8, c[0x0][0x22c] ;  /* 0x00008b0000087ab9 */ /* 0x000fe20000000800 */
[----:B------:R2:W-:Y:S01]  /*36080*/  @P6 STG.E desc[UR16][R14.64], R16 ;  /* 0x000000100e006986 */ /* 0x0005e2000c101910 */
[----:B------:R-:W-:Y:S01]  /*36090*/  ISETP.LT.AND P6, PT, R7, UR14, !P2 ;  /* 0x0000000e07007c0c */ /* 0x000fe2000d7c1270 */
[----:B------:R-:W-:-:S02]  /*360a0*/  VIADD R0, R6, 0x9c ;  /* 0x0000009c06007836 */ /* 0x000fc40000000000 */
[----:B------:R3:W-:Y:S01]  /*360b0*/  @P4 STG.E desc[UR16][R20.64], R36 ;  /* 0x0000002414004986 */ /* 0x0007e2000c101910 */
[----:B------:R-:W-:Y:S01]  /*360c0*/  ISETP.LT.AND P4, PT, R7, UR10, !P5 ;  /* 0x0000000a07007c0c */ /* 0x000fe2000ef81270 */
[----:B------:R-:W-:Y:S01]  /*360d0*/  ULDC UR10, c[0x0][0x228] ;  /* 0x00008a00000a7ab9 */ /* 0x000fe20000000800 */
[C---:B------:R-:W-:Y:S01]  /*360e0*/  ISETP.LT.AND P5, PT, R8.reuse, UR12, !P5 ;  /* 0x0000000c08007c0c */ /* 0x040fe2000efa1270 */
        /* <DEDUP_REMOVED lines=11> */
[----:B------:R1:W-:Y:S01]  /*361a0*/  @P4 STG.E desc[UR16][R10.64], R44 ;  /* 0x0000002c0a004986 */ /* 0x0003e2000c101910 */
[----:B------:R-:W-:-:S02]  /*361b0*/  ULDC UR6, c[0x0][0x248] ;  /* 0x0000920000067ab9 */ /* 0x000fc40000000800 */
[C---:B--2---:R-:W-:Y:S01]  /*361c0*/  IMAD.WIDE R14, R9.reuse, 0x4, R2 ;  /* 0x00000004090e7825 */ /* 0x044fe200078e0202 */
[----:B------:R2:W-:Y:S03]  /*361d0*/  @P5 STG.E desc[UR16][R12.64], R40 ;  /* 0x000000280c005986 */ /* 0x0005e6000c101910 */
[----:B---3--:R-:W-:Y:S01]  /*361e0*/  IMAD.WIDE R20, R9, 0x4, R4 ;  /* 0x0000000409147825 */ /* 0x008fe200078e0204 */
[----:B------:R-:W-:Y:S03]  /*361f0*/  @P6 STG.E desc[UR16][R14.64], R17 ;  /* 0x000000110e006986 */ /* 0x000fe6000c101910 */
[----:B------:R-:W-:Y:S01]  /*36200*/  VIADD R0, R6, 0x9d ;  /* 0x0000009d06007836 */ /* 0x000fe20000000000 */
[----:B------:R3:W-:Y:S01]  /*36210*/  @P2 STG.E desc[UR16][R20.64], R37 ;  /* 0x0000002514002986 */ /* 0x0007e2000c101910 */
[----:B------:R-:W-:Y:S01]  /*36220*/  ISETP.LT.AND P2, PT, R7, UR10, !P3 ;  /* 0x0000000a07007c0c */ /* 0x000fe2000df41270 */
[----:B------:R-:W-:Y:S01]  /*36230*/  ULDC UR10, c[0x0][0x228] ;  /* 0x00008a00000a7ab9 */ /* 0x000fe20000000800 */
[----:B------:R-:W-:Y:S01]  /*36240*/  ISETP.LT.AND P3, PT, R8, UR12, !P3 ;  /* 0x0000000c08007c0c */ /* 0x000fe2000df61270 */
[----:B------:R-:W-:Y:S01]  /*36250*/  ULDC UR12, c[0x0][0x228] ;  /* 0x00008a00000c7ab9 */ /* 0x000fe20000000800 */
[----:B------:R-:W-:Y:S01]  /*36260*/  ISETP.GE.AND P4, PT, R0, UR4, PT ;  /* 0x0000000400007c0c */ /* 0x000fe2000bf86270 */
[----:B------:R-:W-:-:S02]  /*36270*/  ULDC UR4, c[0x0][0x248] ;  /* 0x0000920000047ab9 */ /* 0x000fc40000000800 */
[----:B------:R-:W-:Y:S01]  /*36280*/  IADD3 R9, R9, UR4, RZ ;  /* 0x0000000409097c10 */ /* 0x000fe2000fffe0ff */
[----:B------:R-:W-:Y:S01]  /*36290*/  VIADD R0, R6, 0x9e ;  /* 0x0000009e06007836 */ /* 0x000fe20000000000 */
[----:B------:R-:W-:Y:S01]  /*362a0*/  ISETP.LT.AND P5, PT, R7, UR14, !P0 ;  /* 0x0000000e07007c0c */ /* 0x000fe2000c7a1270 */
[----:B------:R-:W-:Y:S01]  /*362b0*/  ULDC UR4, c[0x0][0x22c] ;  /* 0x00008b0000047ab9 */ /* 0x000fe20000000800 */
[----:B------:R-:W-:Y:S01]  /*362c0*/  ISETP.LT.AND P6, PT, R8, UR18, !P0 ;  /* 0x0000001208007c0c */ /* 0x000fe2000c7c1270 */
[C---:B-1----:R-:W-:Y:S01]  /*362d0*/  IMAD.WIDE R10, R9.reuse, 0x4, R2 ;  /* 0x00000004090a7825 */ /* 0x042fe200078e0202 */
[----:B------:R-:W-:Y:S01]  /*362e0*/  ISETP.GE.AND P0, PT, R0, UR8, PT ;  /* 0x0000000800007c0c */ /* 0x000fe2000bf06270 */
[----:B------:R-:W-:Y:S01]  /*362f0*/  ULDC UR14, c[0x0][0x228] ;  /* 0x00008a00000e7ab9 */ /* 0x000fe20000000800 */
[----:B------:R-:W-:Y:S01]  /*36300*/  ULDC UR18, c[0x0][0x228] ;  /* 0x00008a0000127ab9 */ /* 0x000fe20000000800 */
[----:B--2---:R-:W-:Y:S01]  /*36310*/  IMAD.WIDE R12, R9, 0x4, R4 ;  /* 0x00000004090c7825 */ /* 0x004fe200078e0204 */
[----:B------:R-:W-:Y:S01]  /*36320*/  @P2 STG.E desc[UR16][R10.64], R45 ;  /* 0x0000002d0a002986 */ /* 0x000fe2000c101910 */
[----:B------:R-:W-:-:S02]  /*36330*/  ULDC UR8, c[0x0][0x22c] ;  /* 0x00008b0000087ab9 */ /* 0x000fc40000000800 */
[----:B------:R-:W-:Y:S01]  /*36340*/  VIADD R0, R6, 0x9f ;  /* 0x0000009f06007836 */ /* 0x000fe20000000000 */
[----:B------:R1:W-:Y:S01]  /*36350*/  @P3 STG.E desc[UR16][R12.64], R41 ;  /* 0x000000290c003986 */ /* 0x0003e2000c101910 */
[----:B---3--:R-:W-:Y:S01]  /*36360*/  VIADD R21, R9, UR6 ;  /* 0x0000000609157c36 */ /* 0x008fe20008000000 */
[----:B------:R-:W-:Y:S01]  /*36370*/  ISETP.LT.AND P3, PT, R7, UR10, !P4 ;  /* 0x0000000a07007c0c */ /* 0x000fe2000e761270 */
[----:B------:R-:W-:Y:S01]  /*36380*/  ULDC UR6, c[0x0][0x248] ;  /* 0x0000920000067ab9 */ /* 0x000fe20000000800 */
[----:B------:R-:W-:Y:S01]  /*36390*/  ISETP.GE.AND P2, PT, R0, UR4, PT ;  /* 0x0000000400007c0c */ /* 0x000fe2000bf46270 */
[C---:B------:R-:W-:Y:S01]  /*363a0*/  IMAD.WIDE R14, R21.reuse, 0x4, R2 ;  /* 0x00000004150e7825 */ /* 0x040fe200078e0202 */
[----:B------:R-:W-:Y:S01]  /*363b0*/  ISETP.LT.AND P4, PT, R8, UR12, !P4 ;  /* 0x0000000c08007c0c */ /* 0x000fe2000e781270 */
[----:B------:R-:W-:Y:S02]  /*363c0*/  ULDC UR4, c[0x0][0x248] ;  /* 0x0000920000047ab9 */ /* 0x000fe40000000800 */
[C---:B------:R-:W-:Y:S01]  /*363d0*/  IMAD.WIDE R16, R21.reuse, 0x4, R4 ;  /* 0x0000000415107825 */ /* 0x040fe200078e0204 */
[----:B------:R2:W-:Y:S01]  /*363e0*/  @P5 STG.E desc[UR16][R14.64], R18 ;  /* 0x000000120e005986 */ /* 0x0005e2000c101910 */
[----:B------:R-:W-:Y:S01]  /*363f0*/  IADD3 R0, R6, 0xa0, RZ ;  /* 0x000000a006007810 */ /* 0x000fe20007ffe0ff */
[----:B------:R-:W-:Y:S01]  /*36400*/  ULDC UR10, c[0x0][0x228] ;  /* 0x00008a00000a7ab9 */ /* 0x000fe20000000800 */
[----:B-1----:R-:W-:Y:S01]  /*36410*/  VIADD R13, R21, UR4 ;  /* 0x00000004150d7c36 */ /* 0x002fe20008000000 */
[----:B------:R1:W-:Y:S01]  /*36420*/  @P6 STG.E desc[UR16][R16.64], R38 ;  /* 0x0000002610006986 */ /* 0x0003e2000c101910 */
[----:B------:R-:W-:Y:S01]  /*36430*/  ISETP.LT.AND P5, PT, R7, UR14, !P0 ;  /* 0x0000000e07007c0c */ /* 0x000fe2000c7a1270 */
[----:B------:R-:W-:Y:S01]  /*36440*/  ULDC UR4, c[0x0][0x22c] ;  /* 0x00008b0000047ab9 */ /* 0x000fe20000000800 */
[C---:B------:R-:W-:Y:S01]  /*36450*/  VIADD R9, R13.reuse, UR6 ;  /* 0x000000060d097c36 */ /* 0x040fe20008000000 */
[----:B------:R-:W-:Y:S01]  /*36460*/  ISETP.LT.AND P6, PT, R8, UR18, !P0 ;  /* 0x0000001208007c0c */ /* 0x000fe2000c7c1270 */
[C---:B------:R-:W-:Y:S01]  /*36470*/  IMAD.WIDE R10, R13.reuse, 0x4, R2 ;  /* 0x000000040d0a7825 */ /* 0x040fe200078e0202 */
[----:B------:R-:W-:Y:S01]  /*36480*/  ISETP.GE.AND P0, PT, R0, UR8, PT ;  /* 0x0000000800007c0c */ /* 0x000fe2000bf06270 */
[----:B------:R-:W-:Y:S01]  /*36490*/  ULDC UR12, c[0x0][0x228] ;  /* 0x00008a00000c7ab9 */ /* 0x000fe20000000800 */
[----:B------:R-:W-:Y:S01]  /*364a0*/  ULDC UR14, c[0x0][0x228] ;  /* 0x00008a00000e7ab9 */ /* 0x000fe20000000800 */
[----:B------:R-:W-:Y:S01]  /*364b0*/  IMAD.WIDE R12, R13, 0x4, R4 ;  /* 0x000000040d0c7825 */ /* 0x000fe200078e0204 */
[----:B------:R-:W-:Y:S01]  /*364c0*/  IADD3 R0, R6, 0xa1, RZ ;  /* 0x000000a106007810 */ /* 0x000fe20007ffe0ff */
[----:B------:R3:W-:Y:S01]  /*364d0*/  @P3 STG.E desc[UR16][R10.64], R46 ;  /* 0x0000002e0a003986 */ /* 0x0007e2000c101910 */
[----:B------:R-:W-:Y:S01]  /*364e0*/  ULDC UR18, c[0x0][0x228] ;  /* 0x00008a0000127ab9 */ /* 0x000fe20000000800 */
[----:B--2---:R-:W-:Y:S01]  /*364f0*/  IMAD.WIDE R14, R9, 0x4, R2 ;  /* 0x00000004090e7825 */ /* 0x004fe200078e0202 */
[----:B------:R-:W-:Y:S01]  /*36500*/  ULDC UR8, c[0x0][0x22c] ;  /* 0x00008b0000087ab9 */ /* 0x000fe20000000800 */
[----:B------:R2:W-:Y:S01]  /*36510*/  @P4 STG.E desc[UR16][R12.64], R42 ;  /* 0x0000002a0c004986 */ /* 0x0005e2000c101910 */
[----:B------:R-:W-:Y:S01]  /*36520*/  ISETP.LT.AND P4, PT, R7, UR10, !P2 ;  /* 0x0000000a07007c0c */ /* 0x000fe2000d781270 */
[C---:B-1----:R-:W-:Y:S01]  /*36530*/  IMAD.WIDE R16, R9.reuse, 0x4, R4 ;  /* 0x0000000409107825 */ /* 0x042fe200078e0204 */
[----:B------:R-:W-:Y:S01]  /*36540*/  ISETP.GE.AND P3, PT, R0, UR4, PT ;  /* 0x0000000400007c0c */ /* 0x000fe2000bf66270 */
[----:B------:R-:W-:Y:S01]  /*36550*/  ULDC UR4, c[0x0][0x248] ;  /* 0x0000920000047ab9 */ /* 0x000fe20000000800 */
[----:B------:R-:W-:Y:S01]  /*36560*/  ISETP.LT.AND P2, PT, R8, UR12, !P2 ;  /* 0x0000000c08007c0c */ /* 0x000fe2000d741270 */
[----:B------:R-:W-:Y:S01]  /*36570*/  VIADD R0, R6, 0xa2 ;  /* 0x000000a206007836 */ /* 0x000fe20000000000 */
[----:B------:R1:W-:Y:S01]  /*36580*/  @P5 STG.E desc[UR16][R14.64], R19 ;  /* 0x000000130e005986 */ /* 0x0003e2000c101910 */
[----:B------:R-:W-:Y:S01]  /*36590*/  VIADD R9, R9, UR4 ;  /* 0x0000000409097c36 */ /* 0x000fe20008000000 */
[----:B------:R-:W-:Y:S01]  /*365a0*/  ISETP.LT.AND P5, PT, R7, UR14, !P0 ;  /* 0x0000000e07007c0c */ /* 0x000fe2000c7a1270 */
[----:B------:R-:W-:Y:S01]  /*365b0*/  ULDC UR6, c[0x0][0x248] ;  /* 0x0000920000067ab9 */ /* 0x000fe20000000800 */
[----:B------:R4:W-:Y:S01]  /*365c0*/  @P6 STG.E desc[UR16][R16.64], R39 ;  /* 0x0000002710006986 */ /* 0x0009e2000c101910 */
[----:B------:R-:W-:Y:S01]  /*365d0*/  ISETP.LT.AND P6, PT, R8, UR18, !P0 ;  /* 0x0000001208007c0c */ /* 0x000fe2000c7c1270 */
[C---:B---3--:R-:W-:Y:S01]  /*365e0*/  IMAD.WIDE R10, R9.reuse, 0x4, R2 ;  /* 0x00000004090a7825 */ /* 0x048fe200078e0202 */
[----:B------:R-:W-:Y:S01]  /*365f0*/  ISETP.GE.AND P0, PT, R0, UR8, PT ;  /* 0x0000000800007c0c */ /* 0x000fe2000bf06270 */
[----:B------:R-:W-:Y:S01]  /*36600*/  ULDC UR4, c[0x0][0x22c] ;  /* 0x00008b0000047ab9 */ /* 0x000fe20000000800 */
[----:B------:R-:W-:Y:S01]  /*36610*/  ULDC UR10, c[0x0][0x228] ;  /* 0x00008a00000a7ab9 */ /* 0x000fe20000000800 */
[C---:B--2---:R-:W-:Y:S01]  /*36620*/  IMAD.WIDE R12, R9.reuse, 0x4, R4 ;  /* 0x00000004090c7825 */ /* 0x044fe200078e0204 */
[----:B------:R-:W-:Y:S01]  /*36630*/  @P4 STG.E desc[UR16][R10.64], R47 ;  /* 0x0000002f0a004986 */ /* 0x000fe2000c101910 */
[----:B-1----:R-:W-:Y:S01]  /*36640*/  IADD3 R19, R9, UR6, RZ ;  /* 0x0000000609137c10 */ /* 0x002fe2000fffe0ff */
[----:B------:R-:W-:Y:S01]  /*36650*/  ULDC UR12, c[0x0][0x228] ;  /* 0x00008a00000c7ab9 */ /* 0x000fe20000000800 */
[----:B------:R-:W-:Y:S01]  /*36660*/  VIADD R0, R6, 0xa3 ;  /* 0x000000a306007836 */ /* 0x000fe20000000000 */
[----:B------:R1:W-:Y:S01]  /*36670*/  @P2 STG.E desc[UR16][R12.64], R43 ;  /* 0x0000002b0c002986 */ /* 0x0003e2000c101910 */
[----:B------:R-:W-:Y:S01]  /*36680*/  ISETP.LT.AND P2, PT, R7, UR10, !P3 ;  /* 0x0000000a07007c0c */ /* 0x000fe2000df41270 */
[C---:B------:R-:W-:Y:S01]  /*36690*/  IMAD.WIDE R14, R19.reuse, 0x4, R2 ;  /* 0x00000004130e7825 */ /* 0x040fe200078e0202 */
[----:B------:R-:W-:Y:S01]  /*366a0*/  ISETP.LT.AND P3, PT, R8, UR12, !P3 ;  /* 0x0000000c08007c0c */ /* 0x000fe2000df61270 */
[----:B------:R-:W-:Y:S01]  /*366b0*/  ULDC UR6, c[0x0][0x248] ;  /* 0x0000920000067ab9 */ /* 0x000fe20000000800 */
[----:B------:R-:W-:Y:S01]  /*366c0*/  ISETP.GE.AND P4, PT, R0, UR4, PT ;  /* 0x0000000400007c0c */ /* 0x000fe2000bf86270 */
[----:B------:R-:W-:Y:S01]  /*366d0*/  ULDC UR4, c[0x0][0x248] ;  /* 0x0000920000047ab9 */ /* 0x000fe20000000800 */
[C---:B----4-:R-:W-:Y:S01]  /*366e0*/  IMAD.WIDE R16, R19.reuse, 0x4, R4 ;  /* 0x0000000413107825 */ /* 0x050fe200078e0204 */
[----:B------:R2:W-:Y:S01]  /*366f0*/  @P5 STG.E desc[UR16][R14.64], R32 ;  /* 0x000000200e005986 */ /* 0x0005e2000c101910 */
[----:B------:R-:W-:Y:S01]  /*36700*/  ULDC UR14, c[0x0][0x228] ;  /* 0x00008a00000e7ab9 */ /* 0x000fe20000000800 */
[----:B------:R-:W-:Y:S01]  /*36710*/  ULDC UR18, c[0x0][0x228] ;  /* 0x00008a0000127ab9 */ /* 0x000fe20000000800 */
[----:B------:R-:W-:Y:S01]  /*36720*/  ULDC UR8, c[0x0][0x22c] ;  /* 0x00008b0000087ab9 */ /* 0x000fe20000000800 */
[----:B-1----:R-:W-:Y:S01]  /*36730*/  IADD3 R13, R19, UR4, RZ ;  /* 0x00000004130d7c10 */ /* 0x002fe2000fffe0ff */
[----:B------:R-:W-:Y:S01]  /*36740*/  VIADD R0, R6, 0xa4 ;  /* 0x000000a406007836 */ /* 0x000fe20000000000 */
        /* <DEDUP_REMOVED lines=15> */
[----:B------:R-:W-:Y:S01]  /*36840*/  ISETP.LT.AND P3, PT, R7, UR10, !P4 ;  /* 0x0000000a07007c0c */ /* 0x000fe2000e761270 */
[C---:B--2---:R-:W-:Y:S01]  /*36850*/  IMAD.WIDE R14, R9.reuse, 0x4, R2 ;  /* 0x00000004090e7825 */ /* 0x044fe200078e0202 */
[----:B------:R-:W-:Y:S01]  /*36860*/  ISETP.LT.AND P4, PT, R8, UR12, !P4 ;  /* 0x0000000c08007c0c */ /* 0x000fe2000e781270 */
[----:B------:R-:W-:Y:S01]  /*36870*/  ULDC UR8, c[0x0][0x22c] ;  /* 0x00008b0000087ab9 */ /* 0x000fe20000000800 */
[----:B------:R-:W-:Y:S01]  /*36880*/  ISETP.GE.AND P2, PT, R0, UR4, PT ;  /* 0x0000000400007c0c */ /* 0x000fe2000bf46270 */
[----:B------:R-:W-:Y:S01]  /*36890*/  ULDC UR4, c[0x0][0x248] ;  /* 0x0000920000047ab9 */ /* 0x000fe20000000800 */
[C---:B-1----:R-:W-:Y:S01]  /*368a0*/  IMAD.WIDE R16, R9.reuse, 0x4, R4 ;  /* 0x0000000409107825 */ /* 0x042fe200078e0204 */
[----:B------:R-:W-:Y:S01]  /*368b0*/  IADD3 R0, R6, 0xa6, RZ ;  /* 0x000000a606007810 */ /* 0x000fe20007ffe0ff */
[----:B------:R1:W-:Y:S01]  /*368c0*/  @P5 STG.E desc[UR16][R14.64], R33 ;  /* 0x000000210e005986 */ /* 0x0003e2000c101910 */
[----:B------:R-:W-:Y:S01]  /*368d0*/  ULDC UR6, c[0x0][0x248] ;  /* 0x0000920000067ab9 */ /* 0x000fe20000000800 */
[----:B------:R-:W-:Y:S01]  /*368e0*/  VIADD R9, R9, UR4 ;  /* 0x0000000409097c36 */ /* 0x000fe20008000000 */
[----:B------:R-:W-:Y:S01]  /*368f0*/  ISETP.LT.AND P5, PT, R7, UR14, !P0 ;  /* 0x0000000e07007c0c */ /* 0x000fe2000c7a1270 */
[----:B------:R2:W-:Y:S01]  /*36900*/  @P6 STG.E desc[UR16][R16.64], R53 ;  /* 0x0000003510006986 */ /* 0x0005e2000c101910 */
[----:B------:R-:W-:Y:S01]  /*36910*/  ISETP.LT.AND P6, PT, R8, UR18, !P0 ;  /* 0x0000001208007c0c */ /* 0x000fe2000c7c1270 */
[C---:B---3--:R-:W-:Y:S01]  /*36920*/  IMAD.WIDE R10, R9.reuse, 0x4, R2 ;  /* 0x00000004090a7825 */ /* 0x048fe200078e0202 */
[----:B------:R-:W-:Y:S01]  /*36930*/  ISETP.GE.AND P0, PT, R0, UR8, PT ;  /* 0x0000000800007c0c */ /* 0x000fe2000bf06270 */
[----:B------:R-:W-:Y:S01]  /*36940*/  ULDC UR4, c[0x0][0x22c] ;  /* 0x00008b0000047ab9 */ /* 0x000fe20000000800 */
[----:B------:R-:W-:Y:S01]  /*36950*/  ULDC UR10, c[0x0][0x228] ;  /* 0x00008a00000a7ab9 */ /* 0x000fe20000000800 */
[C---:B----4-:R-:W-:Y:S01]  /*36960*/  IMAD.WIDE R12, R9.reuse, 0x4, R4 ;  /* 0x00000004090c7825 */ /* 0x050fe200078e0204 */
[----:B------:R-:W-:Y:S01]  /*36970*/  IADD3 R0, R6, 0xa7, RZ ;  /* 0x000000a706007810 */ /* 0x000fe20007ffe0ff */
[----:B------:R-:W-:Y:S01]  /*36980*/  @P3 STG.E desc[UR16][R10.64], R61 ;  /* 0x0000003d0a003986 */ /* 0x000fe2000c101910 */
[----:B------:R-:W-:Y:S01]  /*36990*/  ULDC UR12, c[0x0][0x228] ;  /* 0x00008a00000c7ab9 */ /* 0x000fe20000000800 */
[----:B------:R-:W-:Y:S01]  /*369a0*/  VIADD R19, R9, UR6 ;  /* 0x0000000609137c36 */ /* 0x000fe20008000000 */
[----:B------:R-:W-:Y:S01]  /*369b0*/  ISETP.GE.AND P3, PT, R0, UR4, PT ;  /* 0x0000000400007c0c */ /* 0x000fe2000bf66270 */
[----:B------:R3:W-:Y:S01]  /*369c0*/  @P4 STG.E desc[UR16][R12.64], R57 ;  /* 0x000000390c004986 */ /* 0x0007e2000c101910 */
[----:B------:R-:W-:Y:S01]  /*369d0*/  ISETP.LT.AND P4, PT, R7, UR10, !P2 ;  /* 0x0000000a07007c0c */ /* 0x000fe2000d781270 */
[C---:B-1----:R-:W-:Y:S01]  /*369e0*/  IMAD.WIDE R14, R19.reuse, 0x4, R2 ;  /* 0x00000004130e7825 */ /* 0x042fe200078e0202 */
[----:B------:R-:W-:Y:S01]  /*369f0*/  ULDC UR4, c[0x0][0x248] ;  /* 0x0000920000047ab9 */ /* 0x000fe20000000800 */
[----:B------:R-:W-:Y:S01]  /*36a00*/  ISETP.LT.AND P2, PT, R8, UR12, !P2 ;  /* 0x0000000c08007c0c */ /* 0x000fe2000d741270 */
[----:B------:R-:W-:Y:S01]  /*36a10*/  ULDC UR14, c[0x0][0x228] ;  /* 0x00008a00000e7ab9 */ /* 0x000fe20000000800 */
[C---:B--2---:R-:W-:Y:S01]  /*36a20*/  IMAD.WIDE R16, R19.reuse, 0x4, R4 ;  /* 0x0000000413107825 */ /* 0x044fe200078e0204 */
[----:B------:R1:W-:Y:S01]  /*36a30*/  @P5 STG.E desc[UR16][R14.64], R34 ;  /* 0x000000220e005986 */ /* 0x0003e2000c101910 */
[----:B------:R-:W-:Y:S01]  /*36a40*/  ULDC UR18, c[0x0][0x228] ;  /* 0x00008a0000127ab9 */ /* 0x000fe20000000800 */
[----:B------:R-:W-:Y:S01]  /*36a50*/  ULDC UR6, c[0x0][0x248] ;  /* 0x0000920000067ab9 */ /* 0x000fe20000000800 */
[----:B------:R-:W-:Y:S01]  /*36a60*/  VIADD R0, R6, 0xa8 ;  /* 0x000000a806007836 */ /* 0x000fe20000000000 */
[----:B------:R-:W-:Y:S01]  /*36a70*/  ULDC UR8, c[0x0][0x22c] ;  /* 0x00008b0000087ab9 */ /* 0x000fe20000000800 */
[----:B---3--:R-:W-:Y:S01]  /*36a80*/  VIADD R13, R19, UR4 ;  /* 0x00000004130d7c36 */ /* 0x008fe20008000000 */
[----:B------:R2:W-:Y:S01]  /*36a90*/  @P6 STG.E desc[UR16][R16.64], R54 ;  /* 0x0000003610006986 */ /* 0x0005e2000c101910 */
[----:B------:R-:W-:Y:S01]  /*36aa0*/  ISETP.LT.AND P5, PT, R7, UR14, !P0 ;  /* 0x0000000e07007c0c */ /* 0x000fe2000c7a1270 */
[----:B------:R-:W-:Y:S01]  /*36ab0*/  ULDC UR4, c[0x0][0x22c] ;  /* 0x00008b0000047ab9 */ /* 0x000fe20000000800 */
[----:B------:R-:W-:Y:S01]  /*36ac0*/  ISETP.LT.AND P6, PT, R8, UR18, !P0 ;  /* 0x0000001208007c0c */ /* 0x000fe2000c7c1270 */
        /* <DEDUP_REMOVED lines=8> */
[----:B------:R-:W-:Y:S01]  /*36b50*/  VIADD R0, R6, 0xa9 ;  /* 0x000000a906007836 */ /* 0x000fe20000000000 */
[----:B------:R4:W-:Y:S01]  /*36b60*/  @P2 STG.E desc[UR16][R12.64], R58 ;  /* 0x0000003a0c002986 */ /* 0x0009e2000c101910 */
[----:B------:R-:W-:Y:S01]  /*36b70*/  ISETP.LT.AND P2, PT, R7, UR10, !P3 ;  /* 0x0000000a07007c0c */ /* 0x000fe2000df41270 */
[C---:B-1----:R-:W-:Y:S01]  /*36b80*/  IMAD.WIDE R14, R9.reuse, 0x4, R2 ;  /* 0x00000004090e7825 */ /* 0x042fe200078e0202 */
[----:B------:R-:W-:Y:S01]  /*36b90*/  ISETP.LT.AND P3, PT, R8, UR12, !P3 ;  /* 0x0000000c08007c0c */ /* 0x000fe2000df61270 */
[----:B------:R-:W-:Y:S01]  /*36ba0*/  ULDC UR18, c[0x0][0x228] ;  /* 0x00008a0000127ab9 */ /* 0x000fe20000000800 */
[----:B------:R-:W-:Y:S01]  /*36bb0*/  ISETP.GE.AND P4, PT, R0, UR4, PT ;  /* 0x0000000400007c0c */ /* 0x000fe2000bf86270 */
[----:B------:R-:W-:Y:S01]  /*36bc0*/  ULDC UR4, c[0x0][0x248] ;  /* 0x0000920000047ab9 */ /* 0x000fe20000000800 */
[C---:B--2---:R-:W-:Y:S01]  /*36bd0*/  IMAD.WIDE R16, R9.reuse, 0x4, R4 ;  /* 0x0000000409107825 */ /* 0x044fe200078e0204 */
[----:B------:R-:W-:Y:S01]  /*36be0*/  IADD3 R9, R9, UR4, RZ ;  /* 0x0000000409097c10 */ /* 0x000fe2000fffe0ff */
[----:B------:R1:W-:Y:S01]  /*36bf0*/  @P5 STG.E desc[UR16][R14.64], R35 ;  /* 0x000000230e005986 */ /* 0x0003e2000c101910 */
[----:B------:R-:W-:Y:S01]  /*36c00*/  ULDC UR8, c[0x0][0x22c] ;  /* 0x00008b0000087ab9 */ /* 0x000fe20000000800 */
[----:B------:R-:W-:Y:S01]  /*36c10*/  VIADD R0, R6, 0xaa ;  /* 0x000000aa06007836 */ /* 0x000fe20000000000 */
[----:B------:R-:W-:Y:S01]  /*36c20*/  ISETP.LT.AND P5, PT, R7, UR14, !P0 ;  /* 0x0000000e07007c0c */ /* 0x000fe2000c7a1270 */
[----:B------:R2:W-:Y:S01]  /*36c30*/  @P6 STG.E desc[UR16][R16.64], R55 ;  /* 0x0000003710006986 */ /* 0x0005e2000c101910 */
[C---:B---3--:R-:W-:Y:S01]  /*36c40*/  IMAD.WIDE R10, R9.reuse, 0x4, R2 ;  /* 0x00000004090a7825 */ /* 0x048fe200078e0202 */
[----:B------:R-:W-:Y:S01]  /*36c50*/  ISETP.LT.AND P6, PT, R8, UR18, !P0 ;  /* 0x0000001208007c0c */ /* 0x000fe2000c7c1270 */
[----:B------:R-:W-:Y:S01]  /*36c60*/  ULDC UR6, c[0x0][0x248] ;  /* 0x0000920000067ab9 */ /* 0x000fe20000000800 */
[----:B------:R-:W-:Y:S01]  /*36c70*/  ISETP.GE.AND P0, PT, R0, UR8, PT ;  /* 0x0000000800007c0c */ /* 0x000fe2000bf06270 */
[C---:B----4-:R-:W-:Y:S01]  /*36c80*/  IMAD.WIDE R12, R9.reuse, 0x4, R4 ;  /* 0x00000004090c7825 */ /* 0x050fe200078e0204 */
[----:B------:R-:W-:Y:S01]  /*36c90*/  @P2 STG.E desc[UR16][R10.64], R63 ;  /* 0x0000003f0a002986 */ /* 0x000fe2000c101910 */
[----:B------:R-:W-:Y:S01]  /*36ca0*/  ULDC UR10, c[0x0][0x228] ;  /* 0x00008a00000a7ab9 */ /* 0x000fe20000000800 */
[----:B------:R-:W-:Y:S01]  /*36cb0*/  ULDC UR4, c[0x0][0x22c] ;  /* 0x00008b0000047ab9 */ /* 0x000fe20000000800 */
[----:B------:R-:W-:Y:S01]  /*36cc0*/  VIADD R0, R6, 0xab ;  /* 0x000000ab06007836 */ /* 0x000fe20000000000 */
[----:B------:R3:W-:Y:S01]  /*36cd0*/  @P3 STG.E desc[UR16][R12.64], R59 ;  /* 0x0000003b0c003986 */ /* 0x0007e2000c101910 */
[----:B------:R-:W-:Y:S01]  /*36ce0*/  VIADD R19, R9, UR6 ;  /* 0x0000000609137c36 */ /* 0x000fe20008000000 */
[----:B------:R-:W-:Y:S01]  /*36cf0*/  ULDC UR12, c[0x0][0x228] ;  /* 0x00008a00000c7ab9 */ /* 0x000fe20000000800 */
[----:B------:R-:W-:Y:S01]  /*36d00*/  ISETP.LT.AND P3, PT, R7, UR10, !P4 ;  /* 0x0000000a07007c0c */ /* 0x000fe2000e761270 */
[----:B------:R-:W-:Y:S01]  /*36d10*/  ULDC UR14, c[0x0][0x228] ;  /* 0x00008a00000e7ab9 */ /* 0x000fe20000000800 */
[----:B------:R-:W-:Y:S01]  /*36d20*/  ISETP.GE.AND P2, PT, R0, UR4, PT ;  /* 0x0000000400007c0c */ /* 0x000fe2000bf46270 */
[C---:B-1----:R-:W-:Y:S01]  /*36d30*/  IMAD.WIDE R14, R19.reuse, 0x4, R2 ;  /* 0x00000004130e7825 */ /* 0x042fe200078e0202 */
[----:B------:R-:W-:Y:S01]  /*36d40*/  ISETP.LT.AND P4, PT, R8, UR12, !P4 ;  /* 0x0000000c08007c0c */ /* 0x000fe2000e781270 */
[----:B------:R-:W-:Y:S01]  /*36d50*/  ULDC UR4, c[0x0][0x248] ;  /* 0x0000920000047ab9 */ /* 0x000fe20000000800 */
[----:B------:R-:W-:Y:S01]  /*36d60*/  ULDC UR6, c[0x0][0x248] ;  /* 0x0000920000067ab9 */ /* 0x000fe20000000800 */
[C---:B--2---:R-:W-:Y:S01]  /*36d70*/  IMAD.WIDE R16, R19.reuse, 0x4, R4 ;  /* 0x0000000413107825 */ /* 0x044fe200078e0204 */
[----:B------:R1:W-:Y:S01]  /*36d80*/  @P5 STG.E desc[UR16][R14.64], R48 ;  /* 0x000000300e005986 */ /* 0x0003e2000c101910 */
[----:B------:R-:W-:Y:S01]  /*36d90*/  IADD3 R0, R6, 0xac, RZ ;  /* 0x000000ac06007810 */ /* 0x000fe20007ffe0ff */
[----:B------:R-:W-:Y:S01]  /*36da0*/  ULDC UR18, c[0x0][0x228] ;  /* 0x00008a0000127ab9 */ /* 0x000fe20000000800 */
[----:B---3--:R-:W-:Y:S01]  /*36db0*/  VIADD R13, R19, UR4 ;  /* 0x00000004130d7c36 */ /* 0x008fe20008000000 */
        /* <DEDUP_REMOVED lines=13> */
[----:B-1----:R-:W-:Y:S01]  /*36e90*/  IMAD.WIDE R14, R9, 0x4, R2 ;  /* 0x00000004090e7825 */ /* 0x002fe200078e0202 */
[----:B------:R-:W-:Y:S01]  /*36ea0*/  ULDC UR14, c[0x0][0x228] ;  /* 0x00008a00000e7ab9 */ /* 0x000fe20000000800 */
[----:B------:R1:W-:Y:S01]  /*36eb0*/  @P4 STG.E desc[UR16][R12.64], R72 ;  /* 0x000000480c004986 */ /* 0x0003e2000c101910 */
[----:B------:R-:W-:Y:S01]  /*36ec0*/  ISETP.LT.AND P4, PT, R7, UR10, !P2 ;  /* 0x0000000a07007c0c */ /* 0x000fe2000d781270 */
[C---:B--2---:R-:W-:Y:S01]  /*36ed0*/  IMAD.WIDE R16, R9.reuse, 0x4, R4 ;  /* 0x0000000409107825 */ /* 0x044fe200078e0204 */
[----:B------:R-:W-:Y:S01]  /*36ee0*/  ISETP.GE.AND P3, PT, R0, UR4, PT ;  /* 0x0000000400007c0c */ /* 0x000fe2000bf66270 */
[----:B------:R-:W-:Y:S01]  /*36ef0*/  ULDC UR4, c[0x0][0x248] ;  /* 0x0000920000047ab9 */ /* 0x000fe20000000800 */
[----:B------:R-:W-:Y:S01]  /*36f00*/  ISETP.LT.AND P2, PT, R8, UR12, !P2 ;  /* 0x0000000c08007c0c */ /* 0x000fe2000d741270 */
[----:B------:R-:W-:Y:S01]  /*36f10*/  VIADD R0, R6, 0xae ;  /* 0x000000ae06007836 */ /* 0x000fe20000000000 */
[----:B------:R2:W-:Y:S01]  /*36f20*/  @P5 STG.E desc[UR16][R14.64], R49 ;  /* 0x000000310e005986 */ /* 0x0005e2000c101910 */
[----:B------:R-:W-:Y:S01]  /*36f30*/  VIADD R9, R9, UR4 ;  /* 0x0000000409097c36 */ /* 0x000fe20008000000 */
[----:B------:R-:W-:Y:S01]  /*36f40*/  ULDC UR18, c[0x0][0x228] ;  /* 0x00008a0000127ab9 */ /* 0x000fe20000000800 */
[----:B------:R-:W-:Y:S01]  /*36f50*/  ULDC UR8, c[0x0][0x22c] ;  /* 0x00008b0000087ab9 */ /* 0x000fe20000000800 */
[----:B------:R4:W-:Y:S01]  /*36f60*/  @P6 STG.E desc[UR16][R16.64], R69 ;  /* 0x0000004510006986 */ /* 0x0009e2000c101910 */
[----:B------:R-:W-:Y:S01]  /*36f70*/  ISETP.LT.AND P5, PT, R7, UR14, !P0 ;  /* 0x0000000e07007c0c */ /* 0x000fe2000c7a1270 */
[C---:B---3--:R-:W-:Y:S01]  /*36f80*/  IMAD.WIDE R10, R9.reuse, 0x4, R2 ;  /* 0x00000004090a7825 */ /* 0x048fe200078e0202 */
[----:B------:R-:W-:Y:S01]  /*36f90*/  ISETP.LT.AND P6, PT, R8, UR18, !P0 ;  /* 0x0000001208007c0c */ /* 0x000fe2000c7c1270 */
[----:B------:R-:W-:Y:S01]  /*36fa0*/  ULDC UR6, c[0x0][0x248] ;  /* 0x0000920000067ab9 */ /* 0x000fe20000000800 */
[----:B------:R-:W-:Y:S01]  /*36fb0*/  ISETP.GE.AND P0, PT, R0, UR8, PT ;  /* 0x0000000800007c0c */ /* 0x000fe2000bf06270 */
[C---:B-1----:R-:W-:Y:S01]  /*36fc0*/  IMAD.WIDE R12, R9.reuse, 0x4, R4 ;  /* 0x00000004090c7825 */ /* 0x042fe200078e0204 */
[----:B------:R-:W-:Y:S01]  /*36fd0*/  IADD3 R19, R9, UR6, RZ ;  /* 0x0000000609137c10 */ /* 0x000fe2000fffe0ff */
[----:B------:R-:W-:Y:S01]  /*36fe0*/  ULDC UR4, c[0x0][0x22c] ;  /* 0x00008b0000047ab9 */ /* 0x000fe20000000800 */
[----:B------:R-:W-:Y:S01]  /*36ff0*/  @P4 STG.E desc[UR16][R10.64], R77 ;  /* 0x0000004d0a004986 */ /* 0x000fe2000c101910 */
[----:B------:R-:W-:Y:S01]  /*37000*/  VIADD R0, R6, 0xaf ;  /* 0x000000af06007836 */ /* 0x000fe20000000000 */
[----:B------:R-:W-:Y:S01]  /*37010*/  ULDC UR10, c[0x0][0x228] ;  /* 0x00008a00000a7ab9 */ /* 0x000fe20000000800 */
[----:B------:R-:W-:Y:S01]  /*37020*/  ULDC UR12, c[0x0][0x228] ;  /* 0x00008a00000c7ab9 */ /* 0x000fe20000000800 */
[----:B------:R1:W-:Y:S01]  /*37030*/  @P2 STG.E desc[UR16][R12.64], R73 ;  /* 0x000000490c002986 */ /* 0x0003e2000c101910 */
[----:B------:R-:W-:Y:S01]  /*37040*/  ISETP.LT.AND P2, PT, R7, UR10, !P3 ;  /* 0x0000000a07007c0c */ /* 0x000fe2000df41270 */
[C---:B--2---:R-:W-:Y:S01]  /*37050*/  IMAD.WIDE R14, R19.reuse, 0x4, R2 ;  /* 0x00000004130e7825 */ /* 0x044fe200078e0202 */
[----:B------:R-:W-:Y:S01]  /*37060*/  ISETP.GE.AND P4, PT, R0, UR4, PT ;  /* 0x0000000400007c0c */ /* 0x000fe2000bf86270 */
[----:B------:R-:W-:Y:S01]  /*37070*/  ULDC UR4, c[0x0][0x248] ;  /* 0x0000920000047ab9 */ /* 0x000fe20000000800 */
[----:B------:R-:W-:Y:S01]  /*37080*/  ISETP.LT.AND P3, PT, R8, UR12, !P3 ;  /* 0x0000000c08007c0c */ /* 0x000fe2000df61270 */
[C---:B----4-:R-:W-:Y:S01]  /*37090*/  IMAD.WIDE R16, R19.reuse, 0x4, R4 ;  /* 0x0000000413107825 */ /* 0x050fe200078e0204 */
[----:B------:R-:W-:Y:S01]  /*370a0*/  ULDC UR6, c[0x0][0x248] ;  /* 0x0000920000067ab9 */ /* 0x000fe20000000800 */
[----:B------:R2:W-:Y:S01]  /*370b0*/  @P5 STG.E desc[UR16][R14.64], R50 ;  /* 0x000000320e005986 */ /* 0x0005e2000c101910 */
[----:B------:R-:W-:Y:S01]  /*370c0*/  ULDC UR14, c[0x0][0x228] ;  /* 0x00008a00000e7ab9 */ /* 0x000fe20000000800 */
[----:B------:R-:W-:Y:S01]  /*370d0*/  VIADD R0, R6, 0xb0 ;  /* 0x000000b006007836 */ /* 0x000fe20000000000 */
[----:B------:R-:W-:Y:S01]  /*370e0*/  ULDC UR18, c[0x0][0x228] ;  /* 0x00008a0000127ab9 */ /* 0x000fe20000000800 */
[----:B-1----:R-:W-:Y:S01]  /*370f0*/  IADD3 R13, R19, UR4, RZ ;  /* 0x00000004130d7c10 */ /* 0x002fe2000fffe0ff */
[----:B------:R1:W-:Y:S01]  /*37100*/  @P6 STG.E desc[UR16][R16.64], R70 ;  /* 0x0000004610006986 */ /* 0x0003e2000c101910 */
[----:B------:R-:W-:Y:S01]  /*37110*/  ULDC UR8, c[0x0][0x22c] ;  /* 0x00008b0000087ab9 */ /* 0x000fe20000000800 */
        /* <DEDUP_REMOVED lines=754> */
[----:B------:R-:W-:Y:S01]  /*3a040*/  ULDC UR6, c[0x0][0x248] ;  /* 0x0000920000067ab9 */ /* 0x000fe20000000800 */
[----:B------:R-:W-:Y:S01]  /*3a050*/  ISETP.LT.AND P6, PT, R8, UR18, !P0 ;  /* 0x0000001208007c0c */ /* 0x000fe2000c7c1270 */
[C---:B---3--:R-:W-:Y:S01]  /*3a060*/  IMAD.WIDE R10, R9.reuse, 0x4, R2 ;  /* 0x00000004090a7825 */ /* 0x048fe200078e0202 */
[----:B------:R-:W-:Y:S01]  /*3a070*/  ISETP.GE.AND P0, PT, R0, UR8, PT ;  /* 0x0000000800007c0c */ /* 0x000fe2000bf06270 */
[----:B------:R-:W-:Y:S01]  /*3a080*/  ULDC UR4, c[0x0][0x22c] ;  /* 0x00008b0000047ab9 */ /* 0x000fe20000000800 */
[C---:B------:R-:W-:Y:S01]  /*3a090*/  IADD3 R19, R9.reuse, UR6, RZ ;  /* 0x0000000609137c10 */ /* 0x040fe2000fffe0ff */
[----:B-1----:R-:W-:Y:S01]  /*3a0a0*/  IMAD.WIDE R12, R9, 0x4, R4 ;  /* 0x00000004090c7825 */ /* 0x002fe200078e0204 */
[----:B------:R-:W-:Y:S01]  /*3a0b0*/  @P4 STG.E desc[UR16][R10.64], R203 ;  /* 0x000000cb0a004986 */ /* 0x000fe2000c101910 */
[----:B------:R-:W-:Y:S01]  /*3a0c0*/  ULDC UR10, c[0x0][0x228] ;  /* 0x00008a00000a7ab9 */ /* 0x000fe20000000800 */
[----:B------:R-:W-:Y:S01]  /*3a0d0*/  ULDC UR12, c[0x0][0x228] ;  /* 0x00008a00000c7ab9 */ /* 0x000fe20000000800 */
[----:B------:R-:W-:Y:S01]  /*3a0e0*/  VIADD R0, R6, 0xeb ;  /* 0x000000eb06007836 */ /* 0x000fe20000000000 */
[----:B------:R1:W-:Y:S01]  /*3a0f0*/  @P2 STG.E desc[UR16][R12.64], R199 ;  /* 0x000000c70c002986 */ /* 0x0003e2000c101910 */
[----:B--2---:R-:W-:Y:S01]  /*3a100*/  IMAD.WIDE R14, R19, 0x4, R2 ;  /* 0x00000004130e7825 */ /* 0x004fe200078e0202 */
[----:B------:R-:W-:Y:S01]  /*3a110*/  ISETP.LT.AND P2, PT, R7, UR10, !P3 ;  /* 0x0000000a07007c0c */ /* 0x000fe2000df41270 */
[----:B------:R-:W-:Y:S01]  /*3a120*/  ULDC UR14, c[0x0][0x228] ;  /* 0x00008a00000e7ab9 */ /* 0x000fe20000000800 */
[----:B------:R-:W-:Y:S01]  /*3a130*/  ISETP.GE.AND P4, PT, R0, UR4, PT ;  /* 0x0000000400007c0c */ /* 0x000fe2000bf86270 */
[----:B------:R-:W-:Y:S01]  /*3a140*/  ULDC UR4, c[0x0][0x248] ;  /* 0x0000920000047ab9 */ /* 0x000fe20000000800 */
[----:B------:R-:W-:Y:S01]  /*3a150*/  ISETP.LT.AND P3, PT, R8, UR12, !P3 ;  /* 0x0000000c08007c0c */ /* 0x000fe2000df61270 */
[C---:B----4-:R-:W-:Y:S01]  /*3a160*/  IMAD.WIDE R16, R19.reuse, 0x4, R4 ;  /* 0x0000000413107825 */ /* 0x050fe200078e0204 */
[----:B------:R2:W-:Y:S01]  /*3a170*/  @P5 STG.E desc[UR16][R14.64], R192 ;  /* 0x000000c00e005986 */ /* 0x0005e2000c101910 */
[----:B------:R-:W-:Y:S01]  /*3a180*/  ULDC UR6, c[0x0][0x248] ;  /* 0x0000920000067ab9 */ /* 0x000fe20000000800 */
[----:B------:R-:W-:Y:S01]  /*3a190*/  ULDC UR18, c[0x0][0x228] ;  /* 0x00008a0000127ab9 */ /* 0x000fe20000000800 */
[----:B------:R-:W-:Y:S01]  /*3a1a0*/  ULDC UR8, c[0x0][0x22c] ;  /* 0x00008b0000087ab9 */ /* 0x000fe20000000800 */
[----:B-1----:R-:W-:Y:S01]  /*3a1b0*/  IADD3 R13, R19, UR4, RZ ;  /* 0x00000004130d7c10 */ /* 0x002fe2000fffe0ff */
[----:B------:R-:W-:Y:S01]  /*3a1c0*/  VIADD R0, R6, 0xec ;  /* 0x000000ec06007836 */ /* 0x000fe20000000000 */
[----:B------:R-:W-:Y:S01]  /*3a1d0*/  ISETP.LT.AND P5, PT, R7, UR14, !P0 ;  /* 0x0000000e07007c0c */ /* 0x000fe2000c7a1270 */
[----:B------:R1:W-:Y:S01]  /*3a1e0*/  @P6 STG.E desc[UR16][R16.64], R140 ;  /* 0x0000008c10006986 */ /* 0x0003e2000c101910 */
[----:B------:R-:W-:Y:S01]  /*3a1f0*/  ISETP.LT.AND P6, PT, R8, UR18, !P0 ;  /* 0x0000001208007c0c */ /* 0x000fe2000c7c1270 */
[C---:B------:R-:W-:Y:S01]  /*3a200*/  VIADD R9, R13.reuse, UR6 ;  /* 0x000000060d097c36 */ /* 0x040fe20008000000 */
        /* <DEDUP_REMOVED lines=15> */
[C---:B-1----:R-:W-:Y:S01]  /*3a300*/  IMAD.WIDE R16, R9.reuse, 0x4, R4 ;  /* 0x0000000409107825 */ /* 0x042fe200078e0204 */
[----:B------:R-:W-:Y:S01]  /*3a310*/  ULDC UR4, c[0x0][0x248] ;  /* 0x0000920000047ab9 */ /* 0x000fe20000000800 */
[----:B------:R-:W-:Y:S01]  /*3a320*/  ISETP.LT.AND P4, PT, R8, UR12, !P4 ;  /* 0x0000000c08007c0c */ /* 0x000fe2000e781270 */
[----:B------:R1:W-:Y:S01]  /*3a330*/  @P5 STG.E desc[UR16][R14.64], R193 ;  /* 0x000000c10e005986 */ /* 0x0003e2000c101910 */
[----:B------:R-:W-:Y:S01]  /*3a340*/  VIADD R9, R9, UR4 ;  /* 0x0000000409097c36 */ /* 0x000fe20008000000 */
[----:B------:R-:W-:Y:S01]  /*3a350*/  IADD3 R0, R6, 0xee, RZ ;  /* 0x000000ee06007810 */ /* 0x000fe20007ffe0ff */
[----:B------:R-:W-:Y:S01]  /*3a360*/  ULDC UR6, c[0x0][0x248] ;  /* 0x0000920000067ab9 */ /* 0x000fe20000000800 */
[----:B------:R-:W-:Y:S01]  /*3a370*/  ISETP.LT.AND P5, PT, R7, UR14, !P0 ;  /* 0x0000000e07007c0c */ /* 0x000fe2000c7a1270 */
[----:B------:R2:W-:Y:S01]  /*3a380*/  @P6 STG.E desc[UR16][R16.64], R141 ;  /* 0x0000008d10006986 */ /* 0x0005e2000c101910 */
[----:B------:R-:W-:Y:S01]  /*3a390*/  ISETP.LT.AND P6, PT, R8, UR18, !P0 ;  /* 0x0000001208007c0c */ /* 0x000fe2000c7c1270 */
[C---:B---3--:R-:W-:Y:S01]  /*3a3a0*/  IMAD.WIDE R10, R9.reuse, 0x4, R2 ;  /* 0x00000004090a7825 */ /* 0x048fe200078e0202 */
[----:B------:R-:W-:Y:S01]  /*3a3b0*/  ISETP.GE.AND P0, PT, R0, UR8, PT ;  /* 0x0000000800007c0c */ /* 0x000fe2000bf06270 */
[----:B------:R-:W-:Y:S01]  /*3a3c0*/  ULDC UR4, c[0x0][0x22c] ;  /* 0x00008b0000047ab9 */ /* 0x000fe20000000800 */
[----:B------:R-:W-:Y:S01]  /*3a3d0*/  IADD3 R0, R6, 0xef, RZ ;  /* 0x000000ef06007810 */ /* 0x000fe20007ffe0ff */
[C---:B------:R-:W-:Y:S01]  /*3a3e0*/  VIADD R19, R9.reuse, UR6 ;  /* 0x0000000609137c36 */ /* 0x040fe20008000000 */
[----:B------:R-:W-:Y:S01]  /*3a3f0*/  ULDC UR10, c[0x0][0x228] ;  /* 0x00008a00000a7ab9 */ /* 0x000fe20000000800 */
[----:B----4-:R-:W-:Y:S01]  /*3a400*/  IMAD.WIDE R12, R9, 0x4, R4 ;  /* 0x00000004090c7825 */ /* 0x010fe200078e0204 */
[----:B------:R-:W-:Y:S01]  /*3a410*/  @P3 STG.E desc[UR16][R10.64], R205 ;  /* 0x000000cd0a003986 */ /* 0x000fe2000c101910 */
[----:B------:R-:W-:Y:S01]  /*3a420*/  ISETP.GE.AND P3, PT, R0, UR4, PT ;  /* 0x0000000400007c0c */ /* 0x000fe2000bf66270 */
[----:B------:R-:W-:Y:S01]  /*3a430*/  ULDC UR4, c[0x0][0x248] ;  /* 0x0000920000047ab9 */ /* 0x000fe20000000800 */
[----:B-1----:R-:W-:Y:S01]  /*3a440*/  IMAD.WIDE R14, R19, 0x4, R2 ;  /* 0x00000004130e7825 */ /* 0x002fe200078e0202 */
[----:B------:R1:W-:Y:S01]  /*3a450*/  @P4 STG.E desc[UR16][R12.64], R213 ;  /* 0x000000d50c004986 */ /* 0x0003e2000c101910 */
[----:B------:R-:W-:Y:S01]  /*3a460*/  ULDC UR12, c[0x0][0x228] ;  /* 0x00008a00000c7ab9 */ /* 0x000fe20000000800 */
[----:B------:R-:W-:Y:S01]  /*3a470*/  ULDC UR14, c[0x0][0x228] ;  /* 0x00008a00000e7ab9 */ /* 0x000fe20000000800 */
[----:B------:R-:W-:Y:S01]  /*3a480*/  ISETP.LT.AND P4, PT, R7, UR10, !P2 ;  /* 0x0000000a07007c0c */ /* 0x000fe2000d781270 */
[----:B--2---:R-:W-:Y:S01]  /*3a490*/  IMAD.WIDE R16, R19, 0x4, R4 ;  /* 0x0000000413107825 */ /* 0x004fe200078e0204 */
[----:B------:R2:W-:Y:S01]  /*3a4a0*/  @P5 STG.E desc[UR16][R14.64], R194 ;  /* 0x000000c20e005986 */ /* 0x0005e2000c101910 */
[----:B------:R-:W-:Y:S01]  /*3a4b0*/  ISETP.LT.AND P2, PT, R8, UR12, !P2 ;  /* 0x0000000c08007c0c */ /* 0x000fe2000d741270 */
[----:B------:R-:W-:Y:S01]  /*3a4c0*/  ULDC UR6, c[0x0][0x248] ;  /* 0x0000920000067ab9 */ /* 0x000fe20000000800 */
[----:B------:R-:W-:Y:S01]  /*3a4d0*/  ISETP.LT.AND P5, PT, R7, UR14, !P0 ;  /* 0x0000000e07007c0c */ /* 0x000fe2000c7a1270 */
[----:B------:R-:W-:Y:S01]  /*3a4e0*/  ULDC UR18, c[0x0][0x228] ;  /* 0x00008a0000127ab9 */ /* 0x000fe20000000800 */
[----:B------:R-:W-:Y:S01]  /*3a4f0*/  ULDC UR8, c[0x0][0x22c] ;  /* 0x00008b0000087ab9 */ /* 0x000fe20000000800 */
[----:B-1----:R-:W-:Y:S01]  /*3a500*/  VIADD R13, R19, UR4 ;  /* 0x00000004130d7c36 */ /* 0x002fe20008000000 */
[----:B------:R1:W-:Y:S01]  /*3a510*/  @P6 STG.E desc[UR16][R16.64], R142 ;  /* 0x0000008e10006986 */ /* 0x0003e2000c101910 */
[----:B------:R-:W-:Y:S01]  /*3a520*/  VIADD R0, R6, 0xf0 ;  /* 0x000000f006007836 */ /* 0x000fe20000000000 */
[----:B------:R-:W-:Y:S01]  /*3a530*/  ISETP.LT.AND P6, PT, R8, UR18, !P0 ;  /* 0x0000001208007c0c */ /* 0x000fe2000c7c1270 */
[----:B------:R-:W-:Y:S01]  /*3a540*/  ULDC UR4, c[0x0][0x22c] ;  /* 0x00008b0000047ab9 */ /* 0x000fe20000000800 */
[C---:B------:R-:W-:Y:S01]  /*3a550*/  IADD3 R9, R13.reuse, UR6, RZ ;  /* 0x000000060d097c10 */ /* 0x040fe2000fffe0ff */
        /* <DEDUP_REMOVED lines=8> */
[C---:B--2---:R-:W-:Y:S01]  /*3a5e0*/  IMAD.WIDE R14, R9.reuse, 0x4, R2 ;  /* 0x00000004090e7825 */ /* 0x044fe200078e0202 */
[----:B------:R2:W-:Y:S03]  /*3a5f0*/  @P2 STG.E desc[UR16][R12.64], R214 ;  /* 0x000000d60c002986 */ /* 0x0005e6000c101910 */
[----:B------:R-:W-:Y:S01]  /*3a600*/  VIADD R0, R6, 0xf1 ;  /* 0x000000f106007836 */ /* 0x000fe20000000000 */
[----:B------:R-:W-:Y:S01]  /*3a610*/  @P5 STG.E desc[UR16][R14.64], R195 ;  /* 0x000000c30e005986 */ /* 0x000fe2000c101910 */
[----:B-1----:R-:W-:Y:S01]  /*3a620*/  IMAD.WIDE R16, R9, 0x4, R4 ;  /* 0x0000000409107825 */ /* 0x002fe200078e0204 */
[----:B------:R-:W-:Y:S01]  /*3a630*/  ISETP.LT.AND P5, PT, R7, UR6, !P3 ;  /* 0x0000000607007c0c */ /* 0x000fe2000dfa1270 */
[----:B------:R-:W-:Y:S01]  /*3a640*/  ULDC UR6, c[0x0][0x22c] ;  /* 0x00008b0000067ab9 */ /* 0x000fe20000000800 */
[----:B------:R-:W-:Y:S01]  /*3a650*/  ISETP.GE.AND P4, PT, R0, UR4, PT ;  /* 0x0000000400007c0c */ /* 0x000fe2000bf86270 */
[----:B------:R-:W-:Y:S01]  /*3a660*/  ULDC UR4, c[0x0][0x248] ;  /* 0x0000920000047ab9 */ /* 0x000fe20000000800 */
[----:B------:R-:W-:Y:S01]  /*3a670*/  ISETP.LT.AND P3, PT, R8, UR8, !P3 ;  /* 0x0000000808007c0c */ /* 0x000fe2000df61270 */
[----:B------:R1:W-:Y:S01]  /*3a680*/  @P6 STG.E desc[UR16][R16.64], R143 ;  /* 0x0000008f10006986 */ /* 0x0003e2000c101910 */
[----:B------:R-:W-:Y:S01]  /*3a690*/  IADD3 R9, R9, UR4, RZ ;  /* 0x0000000409097c10 */ /* 0x000fe2000fffe0ff */
[----:B------:R-:W-:Y:S01]  /*3a6a0*/  VIADD R0, R6, 0xf2 ;  /* 0x000000f206007836 */ /* 0x000fe20000000000 */
[----:B------:R-:W-:Y:S01]  /*3a6b0*/  ISETP.LT.AND P6, PT, R7, UR10, !P0 ;  /* 0x0000000a07007c0c */ /* 0x000fe2000c7c1270 */
[----:B------:R-:W-:Y:S01]  /*3a6c0*/  ULDC UR4, c[0x0][0x248] ;  /* 0x0000920000047ab9 */ /* 0x000fe20000000800 */
[----:B------:R-:W-:Y:S01]  /*3a6d0*/  ULDC UR8, c[0x0][0x228] ;  /* 0x00008a0000087ab9 */ /* 0x000fe20000000800 */
[C---:B---3--:R-:W-:Y:S01]  /*3a6e0*/  IMAD.WIDE R10, R9.reuse, 0x4, R2 ;  /* 0x00000004090a7825 */ /* 0x048fe200078e0202 */
[----:B------:R-:W-:Y:S01]  /*3a6f0*/  ISETP.GE.AND P2, PT, R0, UR6, PT ;  /* 0x0000000600007c0c */ /* 0x000fe2000bf46270 */
[----:B------:R-:W-:Y:S01]  /*3a700*/  ULDC UR6, c[0x0][0x228] ;  /* 0x00008a0000067ab9 */ /* 0x000fe20000000800 */
[----:B------:R-:W-:Y:S01]  /*3a710*/  ULDC UR10, c[0x0][0x228] ;  /* 0x00008a00000a7ab9 */ /* 0x000fe20000000800 */
[----:B--2---:R-:W-:-:S04]  /*3a720*/  IMAD.WIDE R12, R9, 0x4, R4 ;  /* 0x00000004090c7825 */ /* 0x004fc800078e0204 */
[----:B-1----:R-:W-:Y:S01]  /*3a730*/  VIADD R17, R9, UR4 ;  /* 0x0000000409117c36 */ /* 0x002fe20008000000 */
[----:B------:R-:W-:Y:S01]  /*3a740*/  ULDC UR4, c[0x0][0x22c] ;  /* 0x00008b0000047ab9 */ /* 0x000fe20000000800 */
[----:B------:R-:W-:Y:S01]  /*3a750*/  VIADD R0, R6, 0xf3 ;  /* 0x000000f306007836 */ /* 0x000fe20000000000 */
[----:B------:R1:W-:Y:S01]  /*3a760*/  @P5 STG.E desc[UR16][R10.64], R207 ;  /* 0x000000cf0a005986 */ /* 0x0003e2000c101910 */
[----:B------:R-:W-:Y:S01]  /*3a770*/  IMAD.WIDE R14, R17, 0x4, R2 ;  /* 0x00000004110e7825 */ /* 0x000fe200078e0202 */
[----:B------:R-:W-:Y:S01]  /*3a780*/  ISETP.LT.AND P0, PT, R8, UR6, !P0 ;  /* 0x0000000608007c0c */ /* 0x000fe2000c701270 */
[----:B------:R-:W-:Y:S01]  /*3a790*/  ULDC UR6, c[0x0][0x228] ;  /* 0x00008a0000067ab9 */ /* 0x000fe20000000800 */
[----:B------:R2:W-:Y:S01]  /*3a7a0*/  @P3 STG.E desc[UR16][R12.64], R215 ;  /* 0x000000d70c003986 */ /* 0x0005e2000c101910 */
[----:B------:R-:W-:Y:S01]  /*3a7b0*/  ISETP.GE.AND P5, PT, R0, UR4, PT ;  /* 0x0000000400007c0c */ /* 0x000fe2000bfa6270 */
[----:B------:R-:W-:Y:S01]  /*3a7c0*/  ULDC UR4, c[0x0][0x248] ;  /* 0x0000920000047ab9 */ /* 0x000fe20000000800 */
[----:B------:R-:W-:Y:S01]  /*3a7d0*/  ISETP.LT.AND P3, PT, R7, UR8, !P4 ;  /* 0x0000000807007c0c */ /* 0x000fe2000e761270 */
[----:B------:R3:W-:Y:S01]  /*3a7e0*/  @P6 STG.E desc[UR16][R14.64], R216 ;  /* 0x000000d80e006986 */ /* 0x0007e2000c101910 */
[----:B------:R-:W-:Y:S01]  /*3a7f0*/  ISETP.LT.AND P4, PT, R8, UR10, !P4 ;  /* 0x0000000a08007c0c */ /* 0x000fe2000e781270 */
[----:B------:R-:W-:Y:S01]  /*3a800*/  VIADD R0, R6, 0xf4 ;  /* 0x000000f406007836 */ /* 0x000fe20000000000 */
[----:B------:R-:W-:Y:S01]  /*3a810*/  IADD3 R9, R17, UR4, RZ ;  /* 0x0000000411097c10 */ /* 0x000fe2000fffe0ff */
[----:B------:R-:W-:Y:S01]  /*3a820*/  ULDC UR4, c[0x0][0x248] ;  /* 0x0000920000047ab9 */ /* 0x000fe20000000800 */
[----:B------:R-:W-:Y:S01]  /*3a830*/  ISETP.LT.AND P6, PT, R7, UR12, !P2 ;  /* 0x0000000c07007c0c */ /* 0x000fe2000d7c1270 */
[----:B-1----:R-:W-:Y:S01]  /*3a840*/  IMAD.WIDE R10, R17, 0x4, R4 ;  /* 0x00000004110a7825 */ /* 0x002fe200078e0204 */
[----:B------:R-:W-:Y:S01]  /*3a850*/  ULDC UR8, c[0x0][0x228] ;  /* 0x00008a0000087ab9 */ /* 0x000fe20000000800 */
[----:B------:R-:W-:-:S02]  /*3a860*/  ULDC UR10, c[0x0][0x228] ;  /* 0x00008a00000a7ab9 */ /* 0x000fc40000000800 */
[C---:B------:R-:W-:Y:S01]  /*3a870*/  VIADD R19, R9.reuse, UR4 ;  /* 0x0000000409137c36 */ /* 0x040fe20008000000 */
[----:B------:R-:W-:Y:S01]  /*3a880*/  ULDC UR4, c[0x0][0x22c] ;  /* 0x00008b0000047ab9 */ /* 0x000fe20000000800 */
[C---:B--2---:R-:W-:Y:S01]  /*3a890*/  IMAD.WIDE R12, R9.reuse, 0x4, R2 ;  /* 0x00000004090c7825 */ /* 0x044fe200078e0202 */
[----:B------:R1:W-:Y:S03]  /*3a8a0*/  @P0 STG.E desc[UR16][R10.64], R220 ;  /* 0x000000dc0a000986 */ /* 0x0003e6000c101910 */
[----:B---3--:R-:W-:Y:S01]  /*3a8b0*/  IMAD.WIDE R14, R9, 0x4, R4 ;  /* 0x00000004090e7825 */ /* 0x008fe200078e0204 */
[----:B------:R-:W-:Y:S01]  /*3a8c0*/  ISETP.LT.AND P2, PT, R8, UR6, !P2 ;  /* 0x0000000608007c0c */ /* 0x000fe2000d741270 */
[----:B------:R-:W-:Y:S01]  /*3a8d0*/  @P3 STG.E desc[UR16][R12.64], R144 ;  /* 0x000000900c003986 */ /* 0x000fe2000c101910 */
[----:B------:R-:W-:Y:S01]  /*3a8e0*/  ULDC UR12, c[0x0][0x228] ;  /* 0x00008a00000c7ab9 */ /* 0x000fe20000000800 */
[----:B------:R-:W-:Y:S01]  /*3a8f0*/  IMAD.WIDE R16, R19, 0x4, R2 ;  /* 0x0000000413107825 */ /* 0x000fe200078e0202 */
[----:B------:R-:W-:Y:S01]  /*3a900*/  ISETP.GE.AND P0, PT, R0, UR4, PT ;  /* 0x0000000400007c0c */ /* 0x000fe2000bf06270 */
[----:B------:R2:W-:Y:S01]  /*3a910*/  @P4 STG.E desc[UR16][R14.64], R208 ;  /* 0x000000d00e004986 */ /* 0x0005e2000c101910 */
[----:B------:R-:W-:Y:S01]  /*3a920*/  ISETP.LT.AND P4, PT, R7, UR8, !P5 ;  /* 0x0000000807007c0c */ /* 0x000fe2000ef81270 */
[----:B------:R-:W-:Y:S01]  /*3a930*/  ULDC UR4, c[0x0][0x248] ;  /* 0x0000920000047ab9 */ /* 0x000fe20000000800 */
[----:B------:R-:W-:Y:S01]  /*3a940*/  ISETP.LT.AND P5, PT, R8, UR10, !P5 ;  /* 0x0000000a08007c0c */ /* 0x000fe2000efa1270 */
[----:B------:R3:W-:Y:S01]  /*3a950*/  @P6 STG.E desc[UR16][R16.64], R217 ;  /* 0x000000d910006986 */ /* 0x0007e2000c101910 */
[----:B------:R-:W-:Y:S01]  /*3a960*/  IADD3 R0, R6, 0xf6, RZ ;  /* 0x000000f606007810 */ /* 0x000fe20007ffe0ff */
[----:B-1----:R-:W-:Y:S01]  /*3a970*/  IMAD.WIDE R10, R19, 0x4, R4 ;  /* 0x00000004130a7825 */ /* 0x002fe200078e0204 */
[----:B------:R-:W-:Y:S01]  /*3a980*/  ISETP.LT.AND P6, PT, R7, UR12, !P0 ;  /* 0x0000000c07007c0c */ /* 0x000fe2000c7c1270 */
[----:B------:R-:W-:Y:S01]  /*3a990*/  ULDC UR6, c[0x0][0x228] ;  /* 0x00008a0000067ab9 */ /* 0x000fe20000000800 */
[----:B------:R-:W-:Y:S01]  /*3a9a0*/  ISETP.GE.AND P3, PT, R0, UR25, PT ;  /* 0x0000001900007c0c */ /* 0x000fe2000bf66270 */
[----:B------:R-:W-:Y:S01]  /*3a9b0*/  ULDC UR8, c[0x0][0x228] ;  /* 0x00008a0000087ab9 */ /* 0x000fe20000000800 */
[----:B--2---:R-:W-:Y:S01]  /*3a9c0*/  VIADD R15, R19, UR4 ;  /* 0x00000004130f7c36 */ /* 0x004fe20008000000 */
[----:B------:R-:W-:Y:S01]  /*3a9d0*/  ULDC UR4, c[0x0][0x248] ;  /* 0x0000920000047ab9 */ /* 0x000fe20000000800 */
[----:B------:R-:W-:Y:S01]  /*3a9e0*/  IADD3 R0, R6, 0xf5, RZ ;  /* 0x000000f506007810 */ /* 0x000fe20007ffe0ff */
[----:B------:R1:W-:Y:S01]  /*3a9f0*/  @P2 STG.E desc[UR16][R10.64], R221 ;  /* 0x000000dd0a002986 */ /* 0x0003e2000c101910 */
[C---:B------:R-:W-:Y:S01]  /*3aa00*/  VIADD R9, R15.reuse, UR4 ;  /* 0x000000040f097c36 */ /* 0x040fe20008000000 */
[----:B------:R-:W-:Y:S01]  /*3aa10*/  ISETP.LT.AND P0, PT, R8, UR6, !P0 ;  /* 0x0000000608007c0c */ /* 0x000fe2000c701270 */
[C---:B------:R-:W-:Y:S01]  /*3aa20*/  IMAD.WIDE R12, R15.reuse, 0x4, R2 ;  /* 0x000000040f0c7825 */ /* 0x040fe200078e0202 */
[----:B------:R-:W-:Y:S01]  /*3aa30*/  ISETP.GE.AND P2, PT, R0, UR23, PT ;  /* 0x0000001700007c0c */ /* 0x000fe2000bf46270 */
[----:B------:R-:W-:Y:S01]  /*3aa40*/  ULDC UR4, c[0x0][0x248] ;  /* 0x0000920000047ab9 */ /* 0x000fe20000000800 */
[----:B------:R-:W-:Y:S01]  /*3aa50*/  ULDC UR10, c[0x0][0x228] ;  /* 0x00008a00000a7ab9 */ /* 0x000fe20000000800 */
[----:B------:R-:W-:Y:S01]  /*3aa60*/  IMAD.WIDE R14, R15, 0x4, R4 ;  /* 0x000000040f0e7825 */ /* 0x000fe200078e0204 */
[----:B------:R-:W-:Y:S01]  /*3aa70*/  @P4 STG.E desc[UR16][R12.64], R145 ;  /* 0x000000910c004986 */ /* 0x000fe2000c101910 */
[----:B------:R-:W-:Y:S01]  /*3aa80*/  ULDC UR12, c[0x0][0x228] ;  /* 0x00008a00000c7ab9 */ /* 0x000fe20000000800 */
[----:B------:R-:W-:Y:S01]  /*3aa90*/  ULDC UR6, c[0x0][0x228] ;  /* 0x00008a0000067ab9 */ /* 0x000fe20000000800 */
[----:B---3--:R-:W-:Y:S01]  /*3aaa0*/  IMAD.WIDE R16, R9, 0x4, R2 ;  /* 0x0000000409107825 */ /* 0x008fe200078e0202 */
[----:B------:R2:W-:Y:S01]  /*3aab0*/  @P5 STG.E desc[UR16][R14.64], R209 ;  /* 0x000000d10e005986 */ /* 0x0005e2000c101910 */
[----:B------:R-:W-:Y:S01]  /*3aac0*/  ISETP.LT.AND P5, PT, R7, UR8, !P2 ;  /* 0x0000000807007c0c */ /* 0x000fe2000d7a1270 */
[----:B------:R-:W-:Y:S01]  /*3aad0*/  ULDC UR8, c[0x0][0x228] ;  /* 0x00008a0000087ab9 */ /* 0x000fe20000000800 */
[----:B------:R-:W-:Y:S01]  /*3aae0*/  VIADD R0, R6, 0xf8 ;  /* 0x000000f806007836 */ /* 0x000fe20000000000 */
[----:B------:R3:W-:Y:S01]  /*3aaf0*/  @P6 STG.E desc[UR16][R16.64], R218 ;  /* 0x000000da10006986 */ /* 0x0007e2000c101910 */
[----:B------:R-:W-:Y:S01]  /*3ab00*/  ISETP.LT.AND P4, PT, R8, UR10, !P2 ;  /* 0x0000000a08007c0c */ /* 0x000fe2000d781270 */
[----:B-1----:R-:W-:Y:S01]  /*3ab10*/  IMAD.WIDE R10, R9, 0x4, R4 ;  /* 0x00000004090a7825 */ /* 0x002fe200078e0204 */
[----:B------:R-:W-:Y:S01]  /*3ab20*/  ISETP.LT.AND P6, PT, R7, UR12, !P3 ;  /* 0x0000000c07007c0c */ /* 0x000fe2000dfc1270 */
[----:B------:R-:W-:-:S02]  /*3ab30*/  ULDC UR10, c[0x0][0x228] ;  /* 0x00008a00000a7ab9 */ /* 0x000fc40000000800 */
[----:B--2---:R-:W-:Y:S01]  /*3ab40*/  VIADD R15, R9, UR4 ;  /* 0x00000004090f7c36 */ /* 0x004fe20008000000 */
[----:B------:R-:W-:Y:S01]  /*3ab50*/  ULDC UR4, c[0x0][0x248] ;  /* 0x0000920000047ab9 */ /* 0x000fe20000000800 */
[----:B------:R-:W-:Y:S01]  /*3ab60*/  ISETP.GE.AND P2, PT, R0, UR21, PT ;  /* 0x0000001500007c0c */ /* 0x000fe2000bf46270 */
[----:B------:R-:W-:Y:S01]  /*3ab70*/  VIADD R0, R6, 0xf7 ;  /* 0x000000f706007836 */ /* 0x000fe20000000000 */
[----:B------:R1:W-:Y:S01]  /*3ab80*/  @P0 STG.E desc[UR16][R10.64], R222 ;  /* 0x000000de0a000986 */ /* 0x0003e2000c101910 */
[C---:B------:R-:W-:Y:S01]  /*3ab90*/  IADD3 R19, R15.reuse, UR4, RZ ;  /* 0x000000040f137c10 */ /* 0x040fe2000fffe0ff */
[C---:B------:R-:W-:Y:S01]  /*3aba0*/  IMAD.WIDE R12, R15.reuse, 0x4, R2 ;  /* 0x000000040f0c7825 */ /* 0x040fe200078e0202 */
[----:B------:R-:W-:Y:S01]  /*3abb0*/  ISETP.LT.AND P3, PT, R8, UR6, !P3 ;  /* 0x0000000608007c0c */ /* 0x000fe2000df61270 */
[----:B------:R-:W-:Y:S01]  /*3abc0*/  ULDC UR4, c[0x0][0x248] ;  /* 0x0000920000047ab9 */ /* 0x000fe20000000800 */
[----:B------:R-:W-:Y:S01]  /*3abd0*/  ISETP.GE.AND P0, PT, R0, UR19, PT ;  /* 0x0000001300007c0c */ /* 0x000fe2000bf06270 */
[----:B------:R-:W-:Y:S01]  /*3abe0*/  IMAD.WIDE R14, R15, 0x4, R4 ;  /* 0x000000040f0e7825 */ /* 0x000fe200078e0204 */
[----:B------:R-:W-:Y:S01]  /*3abf0*/  @P5 STG.E desc[UR16][R12.64], R146 ;  /* 0x000000920c005986 */ /* 0x000fe2000c101910 */
[----:B------:R-:W-:-:S02]  /*3ac00*/  ULDC UR12, c[0x0][0x228] ;  /* 0x00008a00000c7ab9 */ /* 0x000fc40000000800 */
        /* <DEDUP_REMOVED lines=9> */
[----:B------:R-:W-:Y:S01]  /*3aca0*/  ULDC UR8, c[0x0][0x228] ;  /* 0x00008a0000087ab9 */ /* 0x000fe20000000800 */
[----:B------:R-:W-:-:S02]  /*3acb0*/  ISETP.GE.AND P0, PT, R0, UR15, PT ;  /* 0x0000000f00007c0c */ /* 0x000fc4000bf06270 */
[----:B--2---:R-:W-:Y:S01]  /*3acc0*/  IADD3 R15, R19, UR4, RZ ;  /* 0x00000004130f7c10 */ /* 0x004fe2000fffe0ff */
[----:B------:R-:W-:Y:S01]  /*3acd0*/  ULDC UR4, c[0x0][0x248] ;  /* 0x0000920000047ab9 */ /* 0x000fe20000000800 */
[----:B------:R-:W-:Y:S01]  /*3ace0*/  VIADD R0, R6, 0xf9 ;  /* 0x000000f906007836 */ /* 0x000fe20000000000 */
[----:B------:R-:W-:Y:S02]  /*3acf0*/  ULDC UR10, c[0x0][0x228] ;  /* 0x00008a00000a7ab9 */ /* 0x000fe40000000800 */
[C---:B------:R-:W-:Y:S01]  /*3ad00*/  VIADD R9, R15.reuse, UR4 ;  /* 0x000000040f097c36 */ /* 0x040fe20008000000 */
[----:B------:R1:W-:Y:S01]  /*3ad10*/  @P3 STG.E desc[UR16][R10.64], R223 ;  /* 0x000000df0a003986 */ /* 0x0003e2000c101910 */
[C---:B------:R-:W-:Y:S01]  /*3ad20*/  IMAD.WIDE R12, R15.reuse, 0x4, R2 ;  /* 0x000000040f0c7825 */ /* 0x040fe200078e0202 */
[----:B------:R-:W-:Y:S01]  /*3ad30*/  ISETP.GE.AND P3, PT, R0, UR13, PT ;  /* 0x0000000d00007c0c */ /* 0x000fe2000bf66270 */
[----:B------:R-:W-:Y:S01]  /*3ad40*/  ULDC UR4, c[0x0][0x248] ;  /* 0x0000920000047ab9 */ /* 0x000fe20000000800 */
[----:B------:R-:W-:Y:S01]  /*3ad50*/  ISETP.LT.AND P2, PT, R8, UR6, !P2 ;  /* 0x0000000608007c0c */ /* 0x000fe2000d741270 */
[----:B------:R-:W-:Y:S01]  /*3ad60*/  IMAD.WIDE R14, R15, 0x4, R4 ;  /* 0x000000040f0e7825 */ /* 0x000fe200078e0204 */
[----:B------:R2:W-:Y:S03]  /*3ad70*/  @P5 STG.E desc[UR16][R12.64], R147 ;  /* 0x000000930c005986 */ /* 0x0005e6000c101910 */
[----:B---3--:R-:W-:Y:S01]  /*3ad80*/  IMAD.WIDE R16, R9, 0x4, R2 ;  /* 0x0000000409107825 */ /* 0x008fe200078e0202 */
[----:B------:R3:W-:Y:S01]  /*3ad90*/  @P4 STG.E desc[UR16][R14.64], R211 ;  /* 0x000000d30e004986 */ /* 0x0007e2000c101910 */
[----:B------:R-:W-:-:S02]  /*3ada0*/  ISETP.LT.AND P5, PT, R7, UR8, !P3 ;  /* 0x0000000807007c0c */ /* 0x000fc4000dfa1270 */
[----:B------:R-:W-:Y:S01]  /*3adb0*/  IADD3 R0, R6, 0xfc, RZ ;  /* 0x000000fc06007810 */ /* 0x000fe20007ffe0ff */
[----:B------:R4:W-:Y:S01]  /*3adc0*/  @P6 STG.E desc[UR16][R16.64], R228 ;  /* 0x000000e410006986 */ /* 0x0009e2000c101910 */
[----:B------:R-:W-:Y:S01]  /*3add0*/  ISETP.LT.AND P4, PT, R8, UR10, !P3 ;  /* 0x0000000a08007c0c */ /* 0x000fe2000df81270 */
[----:B------:R-:W-:Y:S01]  /*3ade0*/  VIADD R19, R9, UR4 ;  /* 0x0000000409137c36 */ /* 0x000fe20008000000 */
[----:B------:R-:W-:Y:S01]  /*3adf0*/  ISETP.LT.AND P6, PT, R7, UR10, !P0 ;  /* 0x0000000a07007c0c */ /* 0x000fe2000c7c1270 */
[----:B------:R-:W-:Y:S01]  /*3ae00*/  ULDC UR4, c[0x0][0x248] ;  /* 0x0000920000047ab9 */ /* 0x000fe20000000800 */
[----:B-1----:R-:W-:Y:S01]  /*3ae10*/  IMAD.WIDE R10, R9, 0x4, R4 ;  /* 0x00000004090a7825 */ /* 0x002fe200078e0204 */
[----:B------:R-:W-:Y:S01]  /*3ae20*/  ISETP.GE.AND P3, PT, R0, UR5, PT ;  /* 0x0000000500007c0c */ /* 0x000fe2000bf66270 */
[----:B------:R-:W-:Y:S01]  /*3ae30*/  ULDC UR5, c[0x0][0x248] ;  /* 0x0000920000057ab9 */ /* 0x000fe20000000800 */
[----:B------:R-:W-:Y:S01]  /*3ae40*/  IADD3 R0, R6, 0xfb, RZ ;  /* 0x000000fb06007810 */ /* 0x000fe20007ffe0ff */
[C---:B------:R-:W-:Y:S01]  /*3ae50*/  VIADD R21, R19.reuse, UR4 ;  /* 0x0000000413157c36 */ /* 0x040fe20008000000 */
[----:B------:R1:W-:Y:S01]  /*3ae60*/  @P2 STG.E desc[UR16][R10.64], R236 ;  /* 0x000000ec0a002986 */ /* 0x0003e2000c101910 */
[----:B--2---:R-:W-:Y:S01]  /*3ae70*/  IMAD.WIDE R12, R19, 0x4, R2 ;  /* 0x00000004130c7825 */ /* 0x004fe200078e0202 */
[----:B------:R-:W-:Y:S01]  /*3ae80*/  ISETP.GE.AND P2, PT, R0, UR11, PT ;  /* 0x0000000b00007c0c */ /* 0x000fe2000bf46270 */
[----:B------:R-:W-:-:S02]  /*3ae90*/  ULDC UR4, c[0x0][0x248] ;  /* 0x0000920000047ab9 */ /* 0x000fc40000000800 */
[----:B---3--:R-:W-:Y:S01]  /*3aea0*/  IMAD.WIDE R14, R19, 0x4, R4 ;  /* 0x00000004130e7825 */ /* 0x008fe200078e0204 */
[----:B------:R-:W-:-:S03]  /*3aeb0*/  ISETP.LT.AND P0, PT, R8, UR10, !P0 ;  /* 0x0000000a08007c0c */ /* 0x000fc6000c701270 */
[----:B----4-:R-:W-:Y:S01]  /*3aec0*/  IMAD.WIDE R16, R21, 0x4, R2 ;  /* 0x0000000415107825 */ /* 0x010fe200078e0202 */
[----:B------:R2:W-:Y:S01]  /*3aed0*/  @P5 STG.E desc[UR16][R12.64], R148 ;  /* 0x000000940c005986 */ /* 0x0005e2000c101910 */
[----:B------:R-:W-:Y:S02]  /*3aee0*/  ISETP.LT.AND P5, PT, R7, UR10, !P2 ;  /* 0x0000000a07007c0c */ /* 0x000fe4000d7a1270 */
[----:B------:R-:W-:Y:S01]  /*3aef0*/  VIADD R9, R21, UR4 ;  /* 0x0000000415097c36 */ /* 0x000fe20008000000 */
[----:B------:R3:W-:Y:S01]  /*3af00*/  @P4 STG.E desc[UR16][R14.64], R248 ;  /* 0x000000f80e004986 */ /* 0x0007e2000c101910 */
[----:B------:R-:W-:Y:S01]  /*3af10*/  ISETP.LT.AND P4, PT, R8, UR10, !P2 ;  /* 0x0000000a08007c0c */ /* 0x000fe2000d781270 */
[----:B------:R-:W-:Y:S02]  /*3af20*/  ULDC UR4, c[0x0][0x248] ;  /* 0x0000920000047ab9 */ /* 0x000fe40000000800 */
[----:B------:R4:W-:Y:S01]  /*3af30*/  @P6 STG.E desc[UR16][R16.64], R229 ;  /* 0x000000e510006986 */ /* 0x0009e2000c101910 */
[----:B------:R-:W-:Y:S01]  /*3af40*/  ISETP.LT.AND P6, PT, R7, UR10, !P3 ;  /* 0x0000000a07007c0c */ /* 0x000fe2000dfc1270 */
[----:B------:R-:W-:Y:S01]  /*3af50*/  VIADD R0, R6, 0xfe ;  /* 0x000000fe06007836 */ /* 0x000fe20000000000 */
[----:B------:R-:W-:Y:S01]  /*3af60*/  IADD3 R19, R9, UR4, RZ ;  /* 0x0000000409137c10 */ /* 0x000fe2000fffe0ff */
[----:B-1----:R-:W-:Y:S01]  /*3af70*/  IMAD.WIDE R10, R21, 0x4, R4 ;  /* 0x00000004150a7825 */ /* 0x002fe200078e0204 */
[----:B------:R-:W-:-:S03]  /*3af80*/  ULDC UR4, c[0x0][0x248] ;  /* 0x0000920000047ab9 */ /* 0x000fc60000000800 */
[----:B------:R-:W-:Y:S02]  /*3af90*/  VIADD R6, R6, 0xfd ;  /* 0x000000fd06067836 */ /* 0x000fe40000000000 */
[C---:B--2---:R-:W-:Y:S01]  /*3afa0*/  IMAD.WIDE R12, R9.reuse, 0x4, R2 ;  /* 0x00000004090c7825 */ /* 0x044fe200078e0202 */
[----:B------:R-:W-:Y:S03]  /*3afb0*/  @P0 STG.E desc[UR16][R10.64], R237 ;  /* 0x000000ed0a000986 */ /* 0x000fe6000c101910 */
[----:B---3--:R-:W-:Y:S01]  /*3afc0*/  IMAD.WIDE R14, R9, 0x4, R4 ;  /* 0x00000004090e7825 */ /* 0x008fe200078e0204 */
[----:B------:R-:W-:-:S03]  /*3afd0*/  ISETP.GE.AND P0, PT, R6, UR7, PT ;  /* 0x0000000706007c0c */ /* 0x000fc6000bf06270 */
[C---:B----4-:R-:W-:Y:S01]  /*3afe0*/  IMAD.WIDE R16, R19.reuse, 0x4, R2 ;  /* 0x0000000413107825 */ /* 0x050fe200078e0202 */
[----:B------:R-:W-:Y:S01]  /*3aff0*/  @P5 STG.E desc[UR16][R12.64], R149 ;  /* 0x000000950c005986 */ /* 0x000fe2000c101910 */
[----:B------:R-:W-:Y:S02]  /*3b000*/  ISETP.GE.AND P2, PT, R0, UR9, PT ;  /* 0x0000000900007c0c */ /* 0x000fe4000bf46270 */
[----:B------:R-:W-:Y:S01]  /*3b010*/  ISETP.LT.AND P3, PT, R8, UR10, !P3 ;  /* 0x0000000a08007c0c */ /* 0x000fe2000df61270 */
[----:B------:R1:W-:Y:S01]  /*3b020*/  @P4 STG.E desc[UR16][R14.64], R249 ;  /* 0x000000f90e004986 */ /* 0x0003e2000c101910 */
[----:B------:R-:W-:Y:S01]  /*3b030*/  VIADD R21, R19, UR4 ;  /* 0x0000000413157c36 */ /* 0x000fe20008000000 */
[C---:B------:R-:W-:Y:S01]  /*3b040*/  ISETP.LT.AND P5, PT, R7.reuse, UR10, !P2 ;  /* 0x0000000a07007c0c */ /* 0x040fe2000d7a1270 */
[----:B------:R-:W-:Y:S01]  /*3b050*/  ULDC UR4, c[0x0][0x248] ;  /* 0x0000920000047ab9 */ /* 0x000fe20000000800 */
[----:B------:R2:W-:Y:S01]  /*3b060*/  @P6 STG.E desc[UR16][R16.64], R230 ;  /* 0x000000e610006986 */ /* 0x0005e2000c101910 */
[----:B------:R-:W-:-:S02]  /*3b070*/  ISETP.LT.AND P6, PT, R7, UR10, !P0 ;  /* 0x0000000a07007c0c */ /* 0x000fc4000c7c1270 */
[C---:B------:R-:W-:Y:S02]  /*3b080*/  ISETP.LT.AND P0, PT, R8.reuse, UR10, !P0 ;  /* 0x0000000a08007c0c */ /* 0x040fe4000c701270 */
[C---:B------:R-:W-:Y:S02]  /*3b090*/  ISETP.LT.AND P2, PT, R8.reuse, UR10, !P2 ;  /* 0x0000000a08007c0c */ /* 0x040fe4000d741270 */
[----:B------:R-:W-:Y:S02]  /*3b0a0*/  ISETP.LT.AND P4, PT, R7, UR10, !P1 ;  /* 0x0000000a07007c0c */ /* 0x000fe4000cf81270 */
[----:B-1----:R-:W-:Y:S01]  /*3b0b0*/  IADD3 R15, R21, UR5, RZ ;  /* 0x00000005150f7c10 */ /* 0x002fe2000fffe0ff */
[----:B------:R-:W-:Y:S01]  /*3b0c0*/  IMAD.WIDE R6, R19, 0x4, R4 ;  /* 0x0000000413067825 */ /* 0x000fe200078e0204 */
[----:B------:R-:W-:-:S03]  /*3b0d0*/  ISETP.LT.AND P1, PT, R8, UR10, !P1 ;  /* 0x0000000a08007c0c */ /* 0x000fc6000cf21270 */
[C---:B------:R-:W-:Y:S01]  /*3b0e0*/  IMAD.WIDE R8, R21.reuse, 0x4, R2 ;  /* 0x0000000415087825 */ /* 0x040fe200078e0202 */
[----:B------:R1:W-:Y:S03]  /*3b0f0*/  @P3 STG.E desc[UR16][R6.64], R238 ;  /* 0x000000ee06003986 */ /* 0x0003e6000c101910 */
[----:B------:R-:W-:Y:S01]  /*3b100*/  IMAD.WIDE R10, R21, 0x4, R4 ;  /* 0x00000004150a7825 */ /* 0x000fe200078e0204 */
[----:B------:R1:W-:Y:S03]  /*3b110*/  @P6 STG.E desc[UR16][R8.64], R150 ;  /* 0x0000009608006986 */ /* 0x0003e6000c101910 */
[C---:B--2---:R-:W-:Y:S02]  /*3b120*/  VIADD R17, R15.reuse, UR4 ;  /* 0x000000040f117c36 */ /* 0x044fe40008000000 */
[C---:B------:R-:W-:Y:S01]  /*3b130*/  IMAD.WIDE R12, R15.reuse, 0x4, R2 ;  /* 0x000000040f0c7825 */ /* 0x040fe200078e0202 */
[----:B------:R1:W-:Y:S03]  /*3b140*/  @P0 STG.E desc[UR16][R10.64], R250 ;  /* 0x000000fa0a000986 */ /* 0x0003e6000c101910 */
[----:B------:R-:W-:Y:S01]  /*3b150*/  IMAD.WIDE R14, R15, 0x4, R4 ;  /* 0x000000040f0e7825 */ /* 0x000fe200078e0204 */
[----:B------:R1:W-:Y:S04]  /*3b160*/  @P5 STG.E desc[UR16][R12.64], R231 ;  /* 0x000000e70c005986 */ /* 0x0003e8000c101910 */
[----:B------:R1:W-:Y:S01]  /*3b170*/  @P2 STG.E desc[UR16][R14.64], R239 ;  /* 0x000000ef0e002986 */ /* 0x0003e2000c101910 */
[----:B------:R-:W-:-:S04]  /*3b180*/  IMAD.WIDE R2, R17, 0x4, R2 ;  /* 0x0000000411027825 */ /* 0x000fc800078e0202 */
[----:B------:R-:W-:Y:S01]  /*3b190*/  IMAD.WIDE R4, R17, 0x4, R4 ;  /* 0x0000000411047825 */ /* 0x000fe200078e0204 */
[----:B------:R1:W-:Y:S01]  /*3b1a0*/  @P4 STG.E desc[UR16][R2.64], R151 ;  /* 0x0000009702004986 */ /* 0x0003e2000c101910 */
[----:B------:R-:W-:Y:S05]  /*3b1b0*/  @!P1 EXIT ;  /* 0x000000000000994d */ /* 0x000fea0003800000 */
[----:B------:R-:W-:Y:S01]  /*3b1c0*/  STG.E desc[UR16][R4.64], R251 ;  /* 0x000000fb04007986 */ /* 0x000fe2000c101910 */
[----:B------:R-:W-:Y:S05]  /*3b1d0*/  EXIT ;  /* 0x000000000000794d */ /* 0x000fea0003800000 */
.L_x_2:
[----:B------:R-:W-:-:S00]  /*3b1e0*/  BRA `(.L_x_2) ;  /* 0xfffffffc00fc7947 */ /* 0x000fc0000383ffff */
[----:B------:R-:W-:-:S00]  /*3b1f0*/  NOP ;  /* 0x0000000000007918 */ /* 0x000fc00000000000 */
        /* <DEDUP_REMOVED lines=8> */
.L_x_3:


//--------------------- .nv.shared.matmul_kernel  --------------------------
	.section	.nv.shared.matmul_kernel,"aw",@nobits
	.sectionflags	@""
	.align	16
	.zero		1024


//--------------------- .nv.shared.reserved.0     --------------------------
	.section	.nv.shared.reserved.0,"aw",@nobits
	.weak		__nv_reservedSMEM_offset_0_alias
	.size		__nv_reservedSMEM_offset_0_alias, 0, 0
	.other		__nv_reservedSMEM_offset_0_alias,@"STO_CUDA_RESERVED_SHARED STV_DEFAULT"
__nv_reservedSMEM_offset_0_alias:
	.zero		0


//--------------------- .nv.constant0.matmul_kernel --------------------------
	.section	.nv.constant0.matmul_kernel,"a",@progbits
	.sectionflags	@""
	.align	4
.nv.constant0.matmul_kernel:
	.zero		608


//--------------------- SYMBOLS --------------------------

	.type		.nv.reservedSmem.offset0,@object
	.size		.nv.reservedSmem.offset0,0x4
